def matmul_kernel(
    a_ptr,
    b_ptr,
    c_ptr,
    M,
    N,
    K,
    stride_am,
    stride_ak,
    stride_bk,
    stride_bn,
    stride_cm,
    stride_cn,
    BLOCK_M: tl.constexpr,
    BLOCK_N: tl.constexpr,
    BLOCK_K: tl.constexpr,
    GROUP_M: tl.constexpr,
):
    pid = tl.program_id(axis=0)
    num_pid_m = tl.cdiv(M, BLOCK_M)
    num_pid_n = tl.cdiv(N, BLOCK_N)
    num_pid_in_group = GROUP_M * num_pid_n
    group_id = pid // num_pid_in_group
    first_pid_m = group_id * GROUP_M
    group_size_m = min(num_pid_m - first_pid_m, GROUP_M)
    pid_m = first_pid_m + ((pid % num_pid_in_group) % group_size_m)
    pid_n = (pid % num_pid_in_group) // group_size_m

    offs_am = (pid_m * BLOCK_M + tl.arange(0, BLOCK_M)) % M
    offs_bn = (pid_n * BLOCK_N + tl.arange(0, BLOCK_N)) % N
    offs_k = tl.arange(0, BLOCK_K)
    a_ptrs = a_ptr + offs_am[:, None] * stride_am + offs_k[None, :] * stride_ak
    b_ptrs = b_ptr + offs_k[:, None] * stride_bk + offs_bn[None, :] * stride_bn

    acc = tl.zeros((BLOCK_M, BLOCK_N), dtype=tl.float32)
    for kk in range(0, tl.cdiv(K, BLOCK_K)):
        a = tl.load(a_ptrs, mask=offs_k[None, :] < K - kk * BLOCK_K, other=0.0)
        b = tl.load(b_ptrs, mask=offs_k[:, None] < K - kk * BLOCK_K, other=0.0)
        acc = tl.dot(a, b, acc)
        a_ptrs += BLOCK_K * stride_ak
        b_ptrs += BLOCK_K * stride_bk

    c = acc.to(c_ptr.dtype.element_ty)
    offs_cm = pid_m * BLOCK_M + tl.arange(0, BLOCK_M)
    offs_cn = pid_n * BLOCK_N + tl.arange(0, BLOCK_N)
    c_ptrs = c_ptr + offs_cm[:, None] * stride_cm + offs_cn[None, :] * stride_cn
    mask = (offs_cm[:, None] < M) & (offs_cn[None, :] < N)
    tl.store(c_ptrs, c, mask=mask)

# config = {"BLOCK_K": 128, "BLOCK_M": 32, "BLOCK_N": 128, "GROUP_M": 8, "arch": "sm_100", "dtype": "fp8e4m3", "num_ctas": 1, "num_stages": 2, "num_warps": 2}
# arch = sm_100


// ===== COMPILED SASS (sm_100a) =====

	.target	sm_100a

	.elftype	@"ET_EXEC"


//--------------------- .note.nv.tkinfo           --------------------------
	.section	.note.nv.tkinfo,"",@"SHT_NOTE"
	.sectionflags	@"SHF_NOTE_NV_TKINFO"
	.tkinfo
        /*0018*/ 	.word	0x00000081
        /*0030*/ 	.string	""
        /*0030*/ 	.string	"ptxas-blackwell"
        /*0030*/ 	.string	"Cuda compilation tools, release 12.9, V12.9.86"
        /*0030*/ 	.string	"Build cuda_12.9.r12.9/compiler.36037853_0"
        /*0030*/ 	.string	"-v  -suppress-debug-info  -lineinfo  -arch sm_100a "



//--------------------- .note.nv.cuver            --------------------------
	.section	.note.nv.cuver,"",@"SHT_NOTE"
	.sectionflags	@"SHF_NOTE_NV_CUVER"
        /*0018*/ 	.short	0x0001
        /*001a*/ 	.short	0x0064
        /*001c*/ 	.short	0x0001
        /*001e*/ 	.short	0x0000
        /*0020*/ 	.short	0x0001
        /*0022*/ 	.short	0x0000


//--------------------- .nv.info                  --------------------------
	.section	.nv.info,"",@"SHT_CUDA_INFO"
	.align	4


	//----- nvinfo : EIATTR_REGCOUNT
	.align		4
        /*0000*/ 	.byte	0x04, 0x2f
        /*0002*/ 	.short	(.L_1 - .L_0)
	.align		4
.L_0:
        /*0004*/ 	.word	index@(matmul_kernel)
        /*0008*/ 	.word	0x00000020


	//----- nvinfo : EIATTR_FRAME_SIZE
	.align		4
.L_1:
        /*000c*/ 	.byte	0x04, 0x11
        /*000e*/ 	.short	(.L_3 - .L_2)
	.align		4
.L_2:
        /*0010*/ 	.word	index@(matmul_kernel)
        /*0014*/ 	.word	0x00001c80


	//----- nvinfo : EIATTR_MIN_STACK_SIZE
	.align		4
.L_3:
        /*0018*/ 	.byte	0x04, 0x12
        /*001a*/ 	.short	(.L_5 - .L_4)
	.align		4
.L_4:
        /*001c*/ 	.word	index@(matmul_kernel)
        /*0020*/ 	.word	0x00001c80
.L_5:


//--------------------- .nv.info.matmul_kernel    --------------------------
	.section	.nv.info.matmul_kernel,"",@"SHT_CUDA_INFO"
	.sectionflags	@""
	.align	4


	//----- nvinfo : EIATTR_CUDA_API_VERSION
	.align		4
        /*0000*/ 	.byte	0x04, 0x37
        /*0002*/ 	.short	(.L_7 - .L_6)
.L_6:
        /*0004*/ 	.word	0x00000081


	//----- nvinfo : EIATTR_KPARAM_INFO
	.align		4
.L_7:
        /*0008*/ 	.byte	0x04, 0x17
        /*000a*/ 	.short	(.L_9 - .L_8)
.L_8:
        /*000c*/ 	.word	0x00000000
        /*0010*/ 	.short	0x000d
        /*0012*/ 	.short	0x0048
        /*0014*/ 	.byte	0x00, 0xf4, 0x21, 0x00


	//----- nvinfo : EIATTR_KPARAM_INFO
	.align		4
.L_9:
        /*0018*/ 	.byte	0x04, 0x17
        /*001a*/ 	.short	(.L_11 - .L_10)
.L_10:
        /*001c*/ 	.word	0x00000000
        /*0020*/ 	.short	0x000c
        /*0022*/ 	.short	0x0040
        /*0024*/ 	.byte	0x00, 0xf4, 0x21, 0x00


	//----- nvinfo : EIATTR_KPARAM_INFO
	.align		4
.L_11:
        /*0028*/ 	.byte	0x04, 0x17
        /*002a*/ 	.short	(.L_13 - .L_12)
.L_12:
        /*002c*/ 	.word	0x00000000
        /*0030*/ 	.short	0x000b
        /*0032*/ 	.short	0x0038
        /*0034*/ 	.byte	0x00, 0xf0, 0x11, 0x00


	//----- nvinfo : EIATTR_KPARAM_INFO
	.align		4
.L_13:
        /*0038*/ 	.byte	0x04, 0x17
        /*003a*/ 	.short	(.L_15 - .L_14)
.L_14:
        /*003c*/ 	.word	0x00000000
        /*0040*/ 	.short	0x000a
        /*0042*/ 	.short	0x0034
        /*0044*/ 	.byte	0x00, 0xf0, 0x11, 0x00


	//----- nvinfo : EIATTR_KPARAM_INFO
	.align		4
.L_15:
        /*0048*/ 	.byte	0x04, 0x17
        /*004a*/ 	.short	(.L_17 - .L_16)
.L_16:
        /*004c*/ 	.word	0x00000000
        /*0050*/ 	.short	0x0009
        /*0052*/ 	.short	0x0030
        /*0054*/ 	.byte	0x00, 0xf0, 0x11, 0x00


	//----- nvinfo : EIATTR_KPARAM_INFO
	.align		4
.L_17:
        /*0058*/ 	.byte	0x04, 0x17
        /*005a*/ 	.short	(.L_19 - .L_18)
.L_18:
        /*005c*/ 	.word	0x00000000
        /*0060*/ 	.short	0x0008
        /*0062*/ 	.short	0x002c
        /*0064*/ 	.byte	0x00, 0xf0, 0x11, 0x00


	//----- nvinfo : EIATTR_KPARAM_INFO
	.align		4
.L_19:
        /*0068*/ 	.byte	0x04, 0x17
        /*006a*/ 	.short	(.L_21 - .L_20)
.L_20:
        /*006c*/ 	.word	0x00000000
        /*0070*/ 	.short	0x0007
        /*0072*/ 	.short	0x0028
        /*0074*/ 	.byte	0x00, 0xf0, 0x11, 0x00


	//----- nvinfo : EIATTR_KPARAM_INFO
	.align		4
.L_21:
        /*0078*/ 	.byte	0x04, 0x17
        /*007a*/ 	.short	(.L_23 - .L_22)
.L_22:
        /*007c*/ 	.word	0x00000000
        /*0080*/ 	.short	0x0006
        /*0082*/ 	.short	0x0024
        /*0084*/ 	.byte	0x00, 0xf0, 0x11, 0x00


	//----- nvinfo : EIATTR_KPARAM_INFO
	.align		4
.L_23:
        /*0088*/ 	.byte	0x04, 0x17
        /*008a*/ 	.short	(.L_25 - .L_24)
.L_24:
        /*008c*/ 	.word	0x00000000
        /*0090*/ 	.short	0x0005
        /*0092*/ 	.short	0x0020
        /*0094*/ 	.byte	0x00, 0xf0, 0x11, 0x00


	//----- nvinfo : EIATTR_KPARAM_INFO
	.align		4
.L_25:
        /*0098*/ 	.byte	0x04, 0x17
        /*009a*/ 	.short	(.L_27 - .L_26)
.L_26:
        /*009c*/ 	.word	0x00000000
        /*00a0*/ 	.short	0x0004
        /*00a2*/ 	.short	0x001c
        /*00a4*/ 	.byte	0x00, 0xf0, 0x11, 0x00


	//----- nvinfo : EIATTR_KPARAM_INFO
	.align		4
.L_27:
        /*00a8*/ 	.byte	0x04, 0x17
        /*00aa*/ 	.short	(.L_29 - .L_28)
.L_28:
        /*00ac*/ 	.word	0x00000000
        /*00b0*/ 	.short	0x0003
        /*00b2*/ 	.short	0x0018
        /*00b4*/ 	.byte	0x00, 0xf0, 0x11, 0x00


	//----- nvinfo : EIATTR_KPARAM_INFO
	.align		4
.L_29:
        /*00b8*/ 	.byte	0x04, 0x17
        /*00ba*/ 	.short	(.L_31 - .L_30)
.L_30:
        /*00bc*/ 	.word	0x00000000
        /*00c0*/ 	.short	0x0002
        /*00c2*/ 	.short	0x0010
        /*00c4*/ 	.byte	0x00, 0xf4, 0x21, 0x00


	//----- nvinfo : EIATTR_KPARAM_INFO
	.align		4
.L_31:
        /*00c8*/ 	.byte	0x04, 0x17
        /*00ca*/ 	.short	(.L_33 - .L_32)
.L_32:
        /*00cc*/ 	.word	0x00000000
        /*00d0*/ 	.short	0x0001
        /*00d2*/ 	.short	0x0008
        /*00d4*/ 	.byte	0x00, 0xf4, 0x21, 0x00


	//----- nvinfo : EIATTR_KPARAM_INFO
	.align		4
.L_33:
        /*00d8*/ 	.byte	0x04, 0x17
        /*00da*/ 	.short	(.L_35 - .L_34)
.L_34:
        /*00dc*/ 	.word	0x00000000
        /*00e0*/ 	.short	0x0000
        /*00e2*/ 	.short	0x0000
        /*00e4*/ 	.byte	0x00, 0xf4, 0x21, 0x00


	//----- nvinfo : EIATTR_SPARSE_MMA_MASK
	.align		4
.L_35:
        /*00e8*/ 	.byte	0x03, 0x50
        /*00ea*/ 	.short	0x0000


	//----- nvinfo : EIATTR_MAXREG_COUNT
	.align		4
        /*00ec*/ 	.byte	0x03, 0x1b
        /*00ee*/ 	.short	0x00ff


	//----- nvinfo : EIATTR_NUM_BARRIERS
	.align		4
        /*00f0*/ 	.byte	0x02, 0x4c
        /*00f2*/ 	.byte	0x01
	.zero		1


	//----- nvinfo : EIATTR_ANNOTATIONS
	.align		4
        /*00f4*/ 	.byte	0x04, 0x55
        /*00f6*/ 	.short	(.L_37 - .L_36)


	//   ....[0]....
.L_36:
        /*00f8*/ 	.word	0x00000001
        /*00fc*/ 	.byte	0x30, 0x05, 0x00, 0x00, 0x01, 0x00, 0x00, 0x00, 0x40, 0x05, 0x00, 0x00, 0x01, 0x00, 0x00, 0x00
        /* <DEDUP_REMOVED lines=3487> */
        /*dafc*/ 	.byte	0xb0, 0x64, 0x03, 0x00, 0x01, 0x00, 0x00, 0x00, 0x00, 0x65, 0x03, 0x00


	//----- nvinfo : EIATTR_VRC_CTA_INIT_COUNT
	.align		4
.L_37:
        /*db08*/ 	.byte	0x02, 0x4a
	.zero		1
	.zero		1


	//----- nvinfo : EIATTR_EXIT_INSTR_OFFSETS
	.align		4
        /*db0c*/ 	.byte	0x04, 0x1c
        /*db0e*/ 	.short	(.L_39 - .L_38)


	//   ....[0]....
.L_38:
        /*db10*/ 	.word	0x00036930


	//   ....[1]....
        /*db14*/ 	.word	0x00036950


	//----- nvinfo : EIATTR_REQNTID
	.align		4
.L_39:
        /*db18*/ 	.byte	0x04, 0x10
        /*db1a*/ 	.short	(.L_41 - .L_40)
.L_40:
        /*db1c*/ 	.word	0x00000040
        /*db20*/ 	.word	0x00000001
        /*db24*/ 	.word	0x00000001


	//----- nvinfo : EIATTR_CBANK_PARAM_SIZE
	.align		4
.L_41:
        /*db28*/ 	.byte	0x03, 0x19
        /*db2a*/ 	.short	0x0050


	//----- nvinfo : EIATTR_PARAM_CBANK
	.align		4
        /*db2c*/ 	.byte	0x04, 0x0a
        /*db2e*/ 	.short	(.L_43 - .L_42)
	.align		4
.L_42:
        /*db30*/ 	.word	index@(.nv.constant0.matmul_kernel)
        /*db34*/ 	.short	0x0380
        /*db36*/ 	.short	0x0050


	//----- nvinfo : EIATTR_SW_WAR
	.align		4
.L_43:
        /*db38*/ 	.byte	0x04, 0x36
        /*db3a*/ 	.short	(.L_45 - .L_44)
.L_44:
        /*db3c*/ 	.word	0x00000008
.L_45:


//--------------------- .nv.compat                --------------------------
	.section	.nv.compat,"",@"SHT_CUDA_COMPAT_INFO"
	.align	4
        /*0000*/ 	.byte	0x02, 0x02, 0x02, 0x00, 0x02, 0x05, 0x05, 0x00, 0x02, 0x03, 0x00, 0x00, 0x02, 0x06, 0x01, 0x00


//--------------------- .nv.callgraph             --------------------------
	.section	.nv.callgraph,"",@"SHT_CUDA_CALLGRAPH"
	.align	4
	.sectionentsize	8
	.align		4
        /*0000*/ 	.word	0x00000000
	.align		4
        /*0004*/ 	.word	0xffffffff
	.align		4
        /*0008*/ 	.word	0x00000000
	.align		4
        /*000c*/ 	.word	0xfffffffe
	.align		4
        /*0010*/ 	.word	0x00000000
	.align		4
        /*0014*/ 	.word	0xfffffffd
	.align		4
        /*0018*/ 	.word	0x00000000
	.align		4
        /*001c*/ 	.word	0xfffffffc


//--------------------- .text.matmul_kernel       --------------------------
	.section	.text.matmul_kernel,"ax",@progbits
	.align	128
        .global         matmul_kernel
        .type           matmul_kernel,@function
        .size           matmul_kernel,(.L_x_4 - matmul_kernel)
        .other          matmul_kernel,@"STO_CUDA_ENTRY STV_DEFAULT"
matmul_kernel:
.text.matmul_kernel:
[----:B------:R-:W0:Y:S08]  /*0000*/  LDC R1, c[0x0][0x37c] ;  /* 0x0000df00ff017b82 */ /* 0x000e300000000800 */
[----:B------:R-:W1:Y:S01]  /*0010*/  LDC.64 R2, c[0x0][0x398] ;  /* 0x0000e600ff027b82 */ /* 0x000e620000000a00 */
[----:B------:R-:W2:Y:S01]  /*0020*/  LDCU UR4, c[0x0][0x3a0] ;  /* 0x00007400ff0477ac */ /* 0x000ea20008000800 */
[----:B0-----:R-:W-:Y:S01]  /*0030*/  VIADD R1, R1, 0xffffe380 ;  /* 0xffffe38001017836 */ /* 0x001fe20000000000 */
[----:B------:R-:W0:Y:S01]  /*0040*/  LDCU.64 UR10, c[0x0][0x358] ;  /* 0x00006b00ff0a77ac */ /* 0x000e220008000a00 */
[----:B--2---:R-:W-:-:S04]  /*0050*/  UIADD3 UR4, UPT, UPT, UR4, 0x7f, URZ ;  /* 0x0000007f04047890 */ /* 0x004fc8000fffe0ff */
[----:B------:R-:W-:Y:S01]  /*0060*/  UISETP.GT.AND UP0, UPT, UR4, 0x7f, UPT ;  /* 0x0000007f0400788c */ /* 0x000fe2000bf04270 */
[----:B-1----:R-:W-:-:S05]  /*0070*/  VIADD R0, R3, 0x7f ;  /* 0x0000007f03007836 */ /* 0x002fca0000000000 */
[----:B------:R-:W-:-:S04]  /*0080*/  SHF.R.S32.HI R5, RZ, 0x1f, R0 ;  /* 0x0000001fff057819 */ /* 0x000fc80000011400 */
[----:B------:R-:W-:-:S04]  /*0090*/  LEA.HI R5, R5, R0, RZ, 0x7 ;  /* 0x0000000005057211 */ /* 0x000fc800078f38ff */
[----:B------:R-:W-:Y:S02]  /*00a0*/  SHF.R.S32.HI R0, RZ, 0x7, R5 ;  /* 0x00000007ff007819 */ /* 0x000fe40000011405 */
[----:B------:R-:W1:Y:S03]  /*00b0*/  S2R R5, SR_CTAID.X ;  /* 0x0000000000057919 */ /* 0x000e660000002500 */
[----:B------:R-:W-:-:S05]  /*00c0*/  IMAD.SHL.U32 R0, R0, 0x8, RZ ;  /* 0x0000000800007824 */ /* 0x000fca00078e00ff */
[-C--:B------:R-:W-:Y:S02]  /*00d0*/  IABS R9, R0.reuse ;  /* 0x0000000000097213 */ /* 0x080fe40000000000 */
[----:B------:R-:W-:Y:S02]  /*00e0*/  IABS R12, R0 ;  /* 0x00000000000c7213 */ /* 0x000fe40000000000 */
[----:B------:R-:W2:Y:S08]  /*00f0*/  I2F.RP R4, R9 ;  /* 0x0000000900047306 */ /* 0x000eb00000209400 */
[----:B--2---:R-:W2:Y:S01]  /*0100*/  MUFU.RCP R4, R4 ;  /* 0x0000000400047308 */ /* 0x004ea20000001000 */
[----:B-1----:R-:W-:Y:S01]  /*0110*/  IABS R10, R5 ;  /* 0x00000005000a7213 */ /* 0x002fe20000000000 */
[----:B--2---:R-:W-:-:S02]  /*0120*/  VIADD R6, R4, 0xffffffe ;  /* 0x0ffffffe04067836 */ /* 0x004fc40000000000 */
[----:B------:R-:W-:-:S04]  /*0130*/  IMAD.MOV R4, RZ, RZ, -R12 ;  /* 0x000000ffff047224 */ /* 0x000fc800078e0a0c */
[----:B------:R1:W2:Y:S02]  /*0140*/  F2I.FTZ.U32.TRUNC.NTZ R7, R6 ;  /* 0x0000000600077305 */ /* 0x0002a4000021f000 */
[----:B-1----:R-:W-:Y:S02]  /*0150*/  IMAD.MOV.U32 R6, RZ, RZ, RZ ;  /* 0x000000ffff067224 */ /* 0x002fe400078e00ff */
[----:B--2---:R-:W-:-:S04]  /*0160*/  IMAD.MOV R8, RZ, RZ, -R7 ;  /* 0x000000ffff087224 */ /* 0x004fc800078e0a07 */
[----:B------:R-:W-:Y:S02]  /*0170*/  IMAD R11, R8, R9, RZ ;  /* 0x00000009080b7224 */ /* 0x000fe400078e02ff */
[----:B------:R-:W-:Y:S02]  /*0180*/  IMAD.MOV.U32 R8, RZ, RZ, R10 ;  /* 0x000000ffff087224 */ /* 0x000fe400078e000a */
[----:B------:R-:W-:-:S06]  /*0190*/  IMAD.HI.U32 R7, R7, R11, R6 ;  /* 0x0000000b07077227 */ /* 0x000fcc00078e0006 */
[----:B------:R-:W-:-:S04]  /*01a0*/  IMAD.HI.U32 R7, R7, R8, RZ ;  /* 0x0000000807077227 */ /* 0x000fc800078e00ff */
[----:B------:R-:W-:-:S05]  /*01b0*/  IMAD R4, R7, R4, R8 ;  /* 0x0000000407047224 */ /* 0x000fca00078e0208 */
[----:B------:R-:W-:-:S13]  /*01c0*/  ISETP.GT.U32.AND P1, PT, R9, R4, PT ;  /* 0x000000040900720c */ /* 0x000fda0003f24070 */
[----:B------:R-:W-:Y:S02]  /*01d0*/  @!P1 IMAD.IADD R4, R4, 0x1, -R9 ;  /* 0x0000000104049824 */ /* 0x000fe400078e0a09 */
[----:B------:R-:W-:Y:S01]  /*01e0*/  @!P1 VIADD R7, R7, 0x1 ;  /* 0x0000000107079836 */ /* 0x000fe20000000000 */
[----:B------:R-:W-:Y:S02]  /*01f0*/  ISETP.NE.AND P1, PT, R0, RZ, PT ;  /* 0x000000ff0000720c */ /* 0x000fe40003f25270 */
[----:B------:R-:W-:Y:S02]  /*0200*/  ISETP.GE.U32.AND P0, PT, R4, R9, PT ;  /* 0x000000090400720c */ /* 0x000fe40003f06070 */
[----:B------:R-:W-:-:S04]  /*0210*/  LOP3.LUT R4, R5, R0, RZ, 0x3c, !PT ;  /* 0x0000000005047212 */ /* 0x000fc800078e3cff */
[----:B------:R-:W-:Y:S01]  /*0220*/  ISETP.GE.AND P2, PT, R4, RZ, PT ;  /* 0x000000ff0400720c */ /* 0x000fe20003f46270 */
[----:B------:R-:W-:-:S06]  /*0230*/  VIADD R4, R2, 0x1f ;  /* 0x0000001f02047836 */ /* 0x000fcc0000000000 */
[----:B------:R-:W-:-:S04]  /*0240*/  @P0 VIADD R7, R7, 0x1 ;  /* 0x0000000107070836 */ /* 0x000fc80000000000 */
[----:B------:R-:W-:Y:S01]  /*0250*/  IMAD.MOV.U32 R6, RZ, RZ, R7 ;  /* 0x000000ffff067224 */ /* 0x000fe200078e0007 */
[----:B------:R-:W-:-:S03]  /*0260*/  SHF.R.S32.HI R7, RZ, 0x1f, R4 ;  /* 0x0000001fff077819 */ /* 0x000fc60000011404 */
[----:B------:R-:W-:Y:S01]  /*0270*/  @!P2 IMAD.MOV R6, RZ, RZ, -R6 ;  /* 0x000000ffff06a224 */ /* 0x000fe200078e0a06 */
[----:B------:R-:W-:Y:S02]  /*0280*/  @!P1 LOP3.LUT R6, RZ, R0, RZ, 0x33, !PT ;  /* 0x00000000ff069212 */ /* 0x000fe400078e33ff */
[----:B------:R-:W-:-:S03]  /*0290*/  LEA.HI R7, R7, R4, RZ, 0x5 ;  /* 0x0000000407077211 */ /* 0x000fc600078f28ff */
[----:B------:R-:W-:Y:S02]  /*02a0*/  IMAD.SHL.U32 R4, R6, 0x8, RZ ;  /* 0x0000000806047824 */ /* 0x000fe400078e00ff */
[----:B------:R-:W-:-:S03]  /*02b0*/  IMAD.MOV R6, RZ, RZ, -R6 ;  /* 0x000000ffff067224 */ /* 0x000fc600078e0a06 */
[----:B------:R-:W-:Y:S01]  /*02c0*/  LEA.HI.SX32 R7, R7, -R4, 0x1b ;  /* 0x8000000407077211 */ /* 0x000fe200078fdaff */
[----:B------:R-:W-:Y:S02]  /*02d0*/  IMAD R15, R0, R6, R5 ;  /* 0x00000006000f7224 */ /* 0x000fe400078e0205 */
[----:B------:R-:W-:Y:S01]  /*02e0*/  IMAD.MOV.U32 R6, RZ, RZ, RZ ;  /* 0x000000ffff067224 */ /* 0x000fe200078e00ff */
[----:B------:R-:W-:Y:S02]  /*02f0*/  VIMNMX R8, PT, PT, R7, 0x8, PT ;  /* 0x0000000807087848 */ /* 0x000fe40003fe0100 */
[----:B------:R-:W-:Y:S02]  /*0300*/  IABS R13, R15 ;  /* 0x0000000f000d7213 */ /* 0x000fe40000000000 */
[----:B------:R-:W-:-:S04]  /*0310*/  IABS R11, R8 ;  /* 0x00000008000b7213 */ /* 0x000fc80000000000 */
[----:B------:R-:W1:Y:S08]  /*0320*/  I2F.RP R9, R11 ;  /* 0x0000000b00097306 */ /* 0x000e700000209400 */
[----:B-1----:R-:W1:Y:S02]  /*0330*/  MUFU.RCP R9, R9 ;  /* 0x0000000900097308 */ /* 0x002e640000001000 */
[----:B-1----:R-:W-:-:S06]  /*0340*/  VIADD R7, R9, 0xffffffe ;  /* 0x0ffffffe09077836 */ /* 0x002fcc0000000000 */
[----:B------:R-:W1:Y:S02]  /*0350*/  F2I.FTZ.U32.TRUNC.NTZ R7, R7 ;  /* 0x0000000700077305 */ /* 0x000e64000021f000 */
[----:B-1----:R-:W-:-:S04]  /*0360*/  IMAD.MOV R10, RZ, RZ, -R7 ;  /* 0x000000ffff0a7224 */ /* 0x002fc800078e0a07 */
[----:B------:R-:W-:-:S04]  /*0370*/  IMAD.MOV.U32 R0, RZ, RZ, R10 ;  /* 0x000000ffff007224 */ /* 0x000fc800078e000a */
[----:B------:R-:W-:Y:S01]  /*0380*/  IMAD R5, R0, R11, RZ ;  /* 0x0000000b00057224 */ /* 0x000fe200078e02ff */
[----:B------:R-:W-:-:S03]  /*0390*/  IABS R0, R8 ;  /* 0x0000000800007213 */ /* 0x000fc60000000000 */
[----:B------:R-:W-:Y:S02]  /*03a0*/  IMAD.HI.U32 R6, R7, R5, R6 ;  /* 0x0000000507067227 */ /* 0x000fe400078e0006 */
[----:B------:R-:W1:Y:S02]  /*03b0*/  S2R R7, SR_TID.X ;  /* 0x0000000000077919 */ /* 0x000e640000002100 */
[----:B------:R-:W-:Y:S02]  /*03c0*/  IMAD.MOV R0, RZ, RZ, -R0 ;  /* 0x000000ffff007224 */ /* 0x000fe400078e0a00 */
[----:B------:R-:W-:-:S04]  /*03d0*/  IMAD.HI.U32 R6, R6, R13, RZ ;  /* 0x0000000d06067227 */ /* 0x000fc800078e00ff */
[----:B------:R-:W-:-:S05]  /*03e0*/  IMAD R0, R6, R0, R13 ;  /* 0x0000000006007224 */ /* 0x000fca00078e020d */
[----:B------:R-:W-:-:S13]  /*03f0*/  ISETP.GT.U32.AND P1, PT, R11, R0, PT ;  /* 0x000000000b00720c */ /* 0x000fda0003f24070 */
[----:B------:R-:W-:Y:S02]  /*0400*/  @!P1 IMAD.IADD R0, R0, 0x1, -R11 ;  /* 0x0000000100009824 */ /* 0x000fe400078e0a0b */
[----:B------:R-:W-:Y:S01]  /*0410*/  @!P1 VIADD R6, R6, 0x1 ;  /* 0x0000000106069836 */ /* 0x000fe20000000000 */
[----:B------:R-:W-:Y:S02]  /*0420*/  ISETP.NE.AND P1, PT, R8, RZ, PT ;  /* 0x000000ff0800720c */ /* 0x000fe40003f25270 */
[----:B------:R-:W-:Y:S02]  /*0430*/  ISETP.GE.U32.AND P0, PT, R0, R11, PT ;  /* 0x0000000b0000720c */ /* 0x000fe40003f06070 */
[----:B------:R-:W-:Y:S02]  /*0440*/  LOP3.LUT R0, R15, R8, RZ, 0x3c, !PT ;  /* 0x000000080f007212 */ /* 0x000fe400078e3cff */
[----:B-1----:R-:W-:Y:S02]  /*0450*/  SHF.R.U32.HI R28, RZ, 0x5, R7 ;  /* 0x00000005ff1c7819 */ /* 0x002fe40000011607 */
[----:B------:R-:W-:-:S02]  /*0460*/  ISETP.GE.AND P2, PT, R0, RZ, PT ;  /* 0x000000ff0000720c */ /* 0x000fc40003f46270 */
[----:B------:R-:W-:Y:S02]  /*0470*/  LOP3.LUT R0, R7, 0x1f, RZ, 0xc0, !PT ;  /* 0x0000001f07007812 */ /* 0x000fe400078ec0ff */
[----:B------:R-:W-:-:S03]  /*0480*/  SGXT.U32 R28, R28, 0x1 ;  /* 0x000000011c1c781a */ /* 0x000fc60000000000 */
[----:B------:R-:W-:Y:S01]  /*0490*/  @P0 VIADD R6, R6, 0x1 ;  /* 0x0000000106060836 */ /* 0x000fe20000000000 */
[----:B------:R-:W-:-:S05]  /*04a0*/  LOP3.LUT R25, R28, 0x7e, RZ, 0xfc, !PT ;  /* 0x0000007e1c197812 */ /* 0x000fca00078efcff */
[----:B------:R-:W-:Y:S01]  /*04b0*/  @!P2 IMAD.MOV R6, RZ, RZ, -R6 ;  /* 0x000000ffff06a224 */ /* 0x000fe200078e0a06 */
[----:B------:R-:W-:-:S05]  /*04c0*/  @!P1 LOP3.LUT R6, RZ, R8, RZ, 0x33, !PT ;  /* 0x00000008ff069212 */ /* 0x000fca00078e33ff */
[----:B------:R-:W-:Y:S02]  /*04d0*/  IMAD.MOV R5, RZ, RZ, -R6 ;  /* 0x000000ffff057224 */ /* 0x000fe400078e0a06 */
[----:B------:R-:W-:Y:S02]  /*04e0*/  IMAD.SHL.U32 R26, R6, 0x80, RZ ;  /* 0x00000080061a7824 */ /* 0x000fe400078e00ff */
[----:B------:R-:W-:-:S04]  /*04f0*/  IMAD R5, R8, R5, R15 ;  /* 0x0000000508057224 */ /* 0x000fc800078e020f */
[----:B------:R-:W-:-:S04]  /*0500*/  IMAD.IADD R5, R4, 0x1, R5 ;  /* 0x0000000104057824 */ /* 0x000fc800078e0205 */
[----:B------:R-:W-:Y:S01]  /*0510*/  IMAD R16, R5, 0x20, R0 ;  /* 0x0000002005107824 */ /* 0x000fe200078e0200 */
[----:B------:R-:W-:-:S04]  /*0520*/  LOP3.LUT R0, R7, 0x20, RZ, 0xc0, !PT ;  /* 0x0000002007007812 */ /* 0x000fc800078ec0ff */
[----:B------:R1:W-:Y:S04]  /*0530*/  STL [R1+0x10a4], R16 ;  /* 0x0010a41001007387 */ /* 0x0003e80000100800 */
[----:B------:R1:W-:Y:S01]  /*0540*/  STL [R1+0x1d4], R26 ;  /* 0x0001d41a01007387 */ /* 0x0003e20000100800 */
[----:B0-----:R-:W-:Y:S05]  /*0550*/  BRA.U UP0, `(.L_x_0) ;  /* 0x00000005000c7547 */ /* 0x001fea000b800000 */
[----:B------:R-:W-:Y:S01]  /*0560*/  IMAD.SHL.U32 R0, R0, 0x20, RZ ;  /* 0x0000002000007824 */ /* 0x000fe200078e00ff */
[----:B------:R0:W-:Y:S04]  /*0570*/  STL [R1+0x250], RZ ;  /* 0x000250ff01007387 */ /* 0x0001e80000100800 */
[----:B------:R0:W-:Y:S04]  /*0580*/  STL [R1+0x10a8], R0 ;  /* 0x0010a80001007387 */ /* 0x0001e80000100800 */
[----:B------:R0:W-:Y:S04]  /*0590*/  STL [R1+0x254], RZ ;  /* 0x000254ff01007387 */ /* 0x0001e80000100800 */
        /* <DEDUP_REMOVED lines=61> */
[----:B------:R0:W-:Y:S01]  /*0970*/  STL [R1+0x13c], RZ ;  /* 0x00013cff01007387 */ /* 0x0001e20000100800 */
[----:B------:R-:W-:Y:S05]  /*0980*/  BRA `(.L_x_1) ;  /* 0x0000031c009c7947 */ /* 0x000fea0003800000 */
.L_x_0:
[----:B------:R-:W-:Y:S01]  /*0990*/  IABS R0, R2 ;  /* 0x0000000200007213 */ /* 0x000fe20000000000 */
[C---:B------:R-:W-:Y:S01]  /*09a0*/  VIADD R10, R26.reuse, 0x7f ;  /* 0x0000007f1a0a7836 */ /* 0x040fe20000000000 */
[----:B------:R-:W-:Y:S01]  /*09b0*/  IABS R14, R3 ;  /* 0x00000003000e7213 */ /* 0x000fe20000000000 */
[----:B------:R-:W-:Y:S01]  /*09c0*/  VIADD R12, R26, 0x7d ;  /* 0x0000007d1a0c7836 */ /* 0x000fe20000000000 */
[----:B------:R-:W0:Y:S01]  /*09d0*/  I2F.RP R8, R0 ;  /* 0x0000000000087306 */ /* 0x000e220000209400 */
[----:B------:R-:W-:Y:S01]  /*09e0*/  ISETP.NE.AND P4, PT, R2, RZ, PT ;  /* 0x000000ff0200720c */ /* 0x000fe20003f85270 */
[----:B------:R-:W-:Y:S01]  /*09f0*/  VIADD R20, R26, 0x76 ;  /* 0x000000761a147836 */ /* 0x000fe20000000000 */
[----:B------:R-:W-:Y:S01]  /*0a00*/  ISETP.GE.AND P1, PT, R10, RZ, PT ;  /* 0x000000ff0a00720c */ /* 0x000fe20003f26270 */
[----:B------:R-:W-:Y:S01]  /*0a10*/  VIADD R27, R26, 0x5 ;  /* 0x000000051a1b7836 */ /* 0x000fe20000000000 */
[----:B------:R-:W2:Y:S03]  /*0a20*/  LDCU UR5, c[0x0][0x3a8] ;  /* 0x00007500ff0577ac */ /* 0x000ea60008000800 */
[----:B------:R-:W3:Y:S01]  /*0a30*/  I2F.RP R9, R14 ;  /* 0x0000000e00097306 */ /* 0x000ee20000209400 */
[----:B------:R-:W4:Y:S01]  /*0a40*/  LDCU UR4, c[0x0][0x3a4] ;  /* 0x00007480ff0477ac */ /* 0x000f220008000800 */
[----:B------:R-:W5:Y:S06]  /*0a50*/  LDCU.128 UR12, c[0x0][0x380] ;  /* 0x00007000ff0c77ac */ /* 0x000f6c0008000c00 */
[----:B0-----:R-:W0:Y:S01]  /*0a60*/  MUFU.RCP R8, R8 ;  /* 0x0000000800087308 */ /* 0x001e220000001000 */
[----:B------:R-:W1:Y:S07]  /*0a70*/  LDCU UR9, c[0x0][0x3a0] ;  /* 0x00007400ff0977ac */ /* 0x000e6e0008000800 */
[----:B---3--:R-:W3:Y:S01]  /*0a80*/  MUFU.RCP R9, R9 ;  /* 0x0000000900097308 */ /* 0x008ee20000001000 */
[----:B0-----:R-:W-:Y:S01]  /*0a90*/  VIADD R6, R8, 0xffffffe ;  /* 0x0ffffffe08067836 */ /* 0x001fe20000000000 */
[----:B------:R-:W-:-:S06]  /*0aa0*/  IABS R8, R16 ;  /* 0x0000001000087213 */ /* 0x000fcc0000000000 */
[----:B------:R0:W1:Y:S01]  /*0ab0*/  F2I.FTZ.U32.TRUNC.NTZ R7, R6 ;  /* 0x0000000600077305 */ /* 0x000062000021f000 */
[----:B---3--:R-:W-:-:S07]  /*0ac0*/  VIADD R4, R9, 0xffffffe ;  /* 0x0ffffffe09047836 */ /* 0x008fce0000000000 */
[----:B------:R3:W2:Y:S01]  /*0ad0*/  F2I.FTZ.U32.TRUNC.NTZ R5, R4 ;  /* 0x0000000400057305 */ /* 0x0006a2000021f000 */
[----:B0-----:R-:W-:Y:S02]  /*0ae0*/  IMAD.MOV.U32 R6, RZ, RZ, RZ ;  /* 0x000000ffff067224 */ /* 0x001fe400078e00ff */
[----:B-1----:R-:W-:Y:S02]  /*0af0*/  IMAD.MOV R11, RZ, RZ, -R7 ;  /* 0x000000ffff0b7224 */ /* 0x002fe400078e0a07 */
[----:B---3--:R-:W-:Y:S02]  /*0b00*/  IMAD.MOV.U32 R4, RZ, RZ, RZ ;  /* 0x000000ffff047224 */ /* 0x008fe400078e00ff */
[----:B------:R-:W-:-:S04]  /*0b10*/  IMAD R11, R11, R0, RZ ;  /* 0x000000000b0b7224 */ /* 0x000fc800078e02ff */
[----:B------:R-:W-:Y:S01]  /*0b20*/  IMAD.HI.U32 R7, R7, R11, R6 ;  /* 0x0000000b07077227 */ /* 0x000fe200078e0006 */
[----:B------:R-:W-:Y:S02]  /*0b30*/  IABS R6, R10 ;  /* 0x0000000a00067213 */ /* 0x000fe40000000000 */
[----:B------:R-:W-:Y:S01]  /*0b40*/  IABS R11, R26 ;  /* 0x0000001a000b7213 */ /* 0x000fe20000000000 */
[----:B--2---:R-:W-:Y:S02]  /*0b50*/  IMAD.MOV R9, RZ, RZ, -R5 ;  /* 0x000000ffff097224 */ /* 0x004fe400078e0a05 */
[----:B------:R-:W-:-:S04]  /*0b60*/  IMAD.HI.U32 R7, R7, R8, RZ ;  /* 0x0000000807077227 */ /* 0x000fc800078e00ff */
[----:B------:R-:W-:Y:S02]  /*0b70*/  IMAD R9, R9, R14, RZ ;  /* 0x0000000e09097224 */ /* 0x000fe400078e02ff */
[----:B------:R-:W-:Y:S02]  /*0b80*/  IMAD.MOV R7, RZ, RZ, -R7 ;  /* 0x000000ffff077224 */ /* 0x000fe400078e0a07 */
[----:B------:R-:W-:-:S04]  /*0b90*/  IMAD.HI.U32 R4, R5, R9, R4 ;  /* 0x0000000905047227 */ /* 0x000fc800078e0004 */
[----:B------:R-:W-:Y:S02]  /*0ba0*/  IMAD R7, R0, R7, R8 ;  /* 0x0000000700077224 */ /* 0x000fe400078e0208 */
[----:B------:R-:W-:Y:S02]  /*0bb0*/  IMAD.MOV.U32 R9, RZ, RZ, R6 ;  /* 0x000000ffff097224 */ /* 0x000fe400078e0006 */
[----:B------:R-:W-:Y:S01]  /*0bc0*/  IMAD.HI.U32 R6, R4, R11, RZ ;  /* 0x0000000b04067227 */ /* 0x000fe200078e00ff */
[----:B------:R-:W-:-:S03]  /*0bd0*/  ISETP.GT.U32.AND P0, PT, R0, R7, PT ;  /* 0x000000070000720c */ /* 0x000fc60003f04070 */
[----:B------:R-:W-:Y:S02]  /*0be0*/  IMAD.MOV R6, RZ, RZ, -R6 ;  /* 0x000000ffff067224 */ /* 0x000fe400078e0a06 */
[----:B------:R-:W-:-:S04]  /*0bf0*/  IMAD.HI.U32 R5, R4, R9, RZ ;  /* 0x0000000904057227 */ /* 0x000fc800078e00ff */
[C---:B------:R-:W-:Y:S01]  /*0c00*/  IMAD R18, R14.reuse, R6, R11 ;  /* 0x000000060e127224 */ /* 0x040fe200078e020b */
[----:B------:R-:W-:Y:S01]  /*0c10*/  IABS R11, R12 ;  /* 0x0000000c000b7213 */ /* 0x000fe20000000000 */
[----:B------:R-:W-:Y:S02]  /*0c20*/  IMAD.MOV R5, RZ, RZ, -R5 ;  /* 0x000000ffff057224 */ /* 0x000fe400078e0a05 */
[----:B------:R-:W-:Y:S01]  /*0c30*/  @!P0 IMAD.IADD R7, R7, 0x1, -R0 ;  /* 0x0000000107078824 */ /* 0x000fe200078e0a00 */
[----:B------:R-:W-:Y:S01]  /*0c40*/  ISETP.GT.U32.AND P5, PT, R14, R18, PT ;  /* 0x000000120e00720c */ /* 0x000fe20003fa4070 */
[----:B------:R-:W-:Y:S01]  /*0c50*/  VIADD R6, R26, 0x7e ;  /* 0x0000007e1a067836 */ /* 0x000fe20000000000 */
[----:B------:R-:W-:Y:S01]  /*0c60*/  ISETP.GE.AND P0, PT, R16, RZ, PT ;  /* 0x000000ff1000720c */ /* 0x000fe20003f06270 */
[----:B------:R-:W-:Y:S01]  /*0c70*/  IMAD R5, R14, R5, R9 ;  /* 0x000000050e057224 */ /* 0x000fe200078e0209 */
[----:B------:R-:W-:Y:S01]  /*0c80*/  ISETP.GT.U32.AND P2, PT, R0, R7, PT ;  /* 0x000000070000720c */ /* 0x000fe20003f44070 */
[----:B------:R-:W-:Y:S01]  /*0c90*/  IMAD.HI.U32 R8, R4, R11, RZ ;  /* 0x0000000b04087227 */ /* 0x000fe200078e00ff */
[----:B------:R-:W-:-:S02]  /*0ca0*/  IABS R9, R6 ;  /* 0x0000000600097213 */ /* 0x000fc40000000000 */
[----:B------:R-:W-:Y:S01]  /*0cb0*/  ISETP.GT.U32.AND P3, PT, R14, R5, PT ;  /* 0x000000050e00720c */ /* 0x000fe20003f64070 */
[----:B------:R-:W-:Y:S01]  /*0cc0*/  IMAD.MOV R8, RZ, RZ, -R8 ;  /* 0x000000ffff087224 */ /* 0x000fe200078e0a08 */
[----:B------:R-:W-:Y:S01]  /*0cd0*/  ISETP.GE.AND P6, PT, R6, RZ, PT ;  /* 0x000000ff0600720c */ /* 0x000fe20003fc6270 */
[----:B------:R-:W-:-:S04]  /*0ce0*/  IMAD.HI.U32 R6, R4, R9, RZ ;  /* 0x0000000904067227 */ /* 0x000fc800078e00ff */
[----:B------:R-:W-:Y:S02]  /*0cf0*/  @!P5 IMAD.IADD R18, R18, 0x1, -R14 ;  /* 0x000000011212d824 */ /* 0x000fe400078e0a0e */
[----:B------:R-:W-:Y:S01]  /*0d00*/  @!P2 IMAD.IADD R7, R7, 0x1, -R0 ;  /* 0x000000010707a824 */ /* 0x000fe200078e0a00 */
[----:B------:R-:W-:Y:S01]  /*0d10*/  ISETP.GE.AND P2, PT, R12, RZ, PT ;  /* 0x000000ff0c00720c */ /* 0x000fe20003f46270 */
[----:B------:R-:W-:Y:S01]  /*0d20*/  IMAD.MOV R6, RZ, RZ, -R6 ;  /* 0x000000ffff067224 */ /* 0x000fe200078e0a06 */
[C---:B------:R-:W-:Y:S01]  /*0d30*/  ISETP.GT.U32.AND P5, PT, R14.reuse, R18, PT ;  /* 0x000000120e00720c */ /* 0x040fe20003fa4070 */
[----:B------:R-:W-:Y:S02]  /*0d40*/  IMAD.MOV.U32 R0, RZ, RZ, R7 ;  /* 0x000000ffff007224 */ /* 0x000fe400078e0007 */
[----:B------:R-:W-:Y:S02]  /*0d50*/  IMAD R9, R14, R6, R9 ;  /* 0x000000060e097224 */ /* 0x000fe400078e0209 */
[----:B------:R-:W-:-:S02]  /*0d60*/  @!P3 IMAD.IADD R5, R5, 0x1, -R14 ;  /* 0x000000010505b824 */ /* 0x000fc400078e0a0e */
[----:B------:R-:W-:Y:S01]  /*0d70*/  @!P0 IMAD.MOV R0, RZ, RZ, -R0 ;  /* 0x000000ffff008224 */ /* 0x000fe200078e0a00 */
[C---:B------:R-:W-:Y:S01]  /*0d80*/  ISETP.GT.U32.AND P0, PT, R14.reuse, R9, PT ;  /* 0x000000090e00720c */ /* 0x040fe20003f04070 */
[C---:B------:R-:W-:Y:S01]  /*0d90*/  IMAD R11, R14.reuse, R8, R11 ;  /* 0x000000080e0b7224 */ /* 0x040fe200078e020b */
[----:B------:R-:W-:Y:S01]  /*0da0*/  ISETP.GT.U32.AND P3, PT, R14, R5, PT ;  /* 0x000000050e00720c */ /* 0x000fe20003f64070 */
[----:B------:R-:W-:Y:S01]  /*0db0*/  VIADD R6, R26, 0x7b ;  /* 0x0000007b1a067836 */ /* 0x000fe20000000000 */
[----:B------:R-:W-:Y:S01]  /*0dc0*/  @!P4 LOP3.LUT R0, RZ, R2, RZ, 0x33, !PT ;  /* 0x00000002ff00c212 */ /* 0x000fe200078e33ff */
[----:B------:R-:W-:Y:S01]  /*0dd0*/  @!P5 IMAD.IADD R18, R18, 0x1, -R14 ;  /* 0x000000011212d824 */ /* 0x000fe200078e0a0e */
[C---:B------:R-:W-:Y:S01]  /*0de0*/  ISETP.GE.AND P5, PT, R26.reuse, RZ, PT ;  /* 0x000000ff1a00720c */ /* 0x040fe20003fa6270 */
[----:B------:R-:W-:Y:S01]  /*0df0*/  VIADD R2, R26, 0x7c ;  /* 0x0000007c1a027836 */ /* 0x000fe20000000000 */
[----:B------:R-:W-:Y:S01]  /*0e00*/  ISETP.GT.U32.AND P4, PT, R14, R11, PT ;  /* 0x0000000b0e00720c */ /* 0x000fe20003f84070 */
[----:B------:R-:W-:Y:S01]  /*0e10*/  STL [R1+0x119c], R0 ;  /* 0x00119c0001007387 */ /* 0x000fe20000100800 */
[----:B------:R-:W-:-:S02]  /*0e20*/  IABS R17, R6 ;  /* 0x0000000600117213 */ /* 0x000fc40000000000 */
[----:B------:R-:W-:Y:S01]  /*0e30*/  IABS R7, R2 ;  /* 0x0000000200077213 */ /* 0x000fe20000000000 */
[--C-:B------:R-:W-:Y:S01]  /*0e40*/  @!P0 IMAD.IADD R9, R9, 0x1, -R14.reuse ;  /* 0x0000000109098824 */ /* 0x100fe200078e0a0e */
[----:B------:R-:W-:Y:S01]  /*0e50*/  ISETP.GE.AND P0, PT, R6, RZ, PT ;  /* 0x000000ff0600720c */ /* 0x000fe20003f06270 */
[----:B------:R-:W-:Y:S01]  /*0e60*/  @!P3 IMAD.IADD R5, R5, 0x1, -R14 ;  /* 0x000000010505b824 */ /* 0x000fe200078e0a0e */
[----:B------:R-:W-:Y:S01]  /*0e70*/  ISETP.GE.AND P3, PT, R2, RZ, PT ;  /* 0x000000ff0200720c */ /* 0x000fe20003f66270 */
[----:B------:R-:W-:-:S04]  /*0e80*/  IMAD.HI.U32 R2, R4, R7, RZ ;  /* 0x0000000704027227 */ /* 0x000fc800078e00ff */
[----:B------:R-:W-:Y:S01]  /*0e90*/  @!P5 IMAD.MOV R18, RZ, RZ, -R18 ;  /* 0x000000ffff12d224 */ /* 0x000fe200078e0a12 */
[C---:B------:R-:W-:Y:S01]  /*0ea0*/  ISETP.GT.U32.AND P5, PT, R14.reuse, R9, PT ;  /* 0x000000090e00720c */ /* 0x040fe20003fa4070 */
[----:B------:R-:W-:Y:S02]  /*0eb0*/  IMAD.MOV R2, RZ, RZ, -R2 ;  /* 0x000000ffff027224 */ /* 0x000fe400078e0a02 */
[----:B------:R-:W-:Y:S02]  /*0ec0*/  @!P4 IMAD.IADD R11, R11, 0x1, -R14 ;  /* 0x000000010b0bc824 */ /* 0x000fe400078e0a0e */
[----:B------:R-:W-:Y:S02]  /*0ed0*/  IMAD.MOV.U32 R10, RZ, RZ, R5 ;  /* 0x000000ffff0a7224 */ /* 0x000fe400078e0005 */
[C---:B------:R-:W-:Y:S01]  /*0ee0*/  IMAD R7, R14.reuse, R2, R7 ;  /* 0x000000020e077224 */ /* 0x040fe200078e0207 */
[----:B------:R-:W-:Y:S01]  /*0ef0*/  ISETP.GT.U32.AND P4, PT, R14, R11, PT ;  /* 0x0000000b0e00720c */ /* 0x000fe20003f84070 */
[----:B------:R-:W-:-:S04]  /*0f00*/  IMAD.HI.U32 R6, R4, R17, RZ ;  /* 0x0000001104067227 */ /* 0x000fc800078e00ff */
[----:B------:R-:W-:Y:S02]  /*0f10*/  @!P1 IMAD.MOV R10, RZ, RZ, -R10 ;  /* 0x000000ffff0a9224 */ /* 0x000fe400078e0a0a */
[----:B------:R-:W-:Y:S01]  /*0f20*/  @!P5 IMAD.IADD R9, R9, 0x1, -R14 ;  /* 0x000000010909d824 */ /* 0x000fe200078e0a0e */
[----:B------:R-:W-:Y:S01]  /*0f30*/  ISETP.GT.U32.AND P5, PT, R14, R7, PT ;  /* 0x000000070e00720c */ /* 0x000fe20003fa4070 */
[----:B------:R-:W-:Y:S01]  /*0f40*/  IMAD.MOV R6, RZ, RZ, -R6 ;  /* 0x000000ffff067224 */ /* 0x000fe200078e0a06 */
[----:B------:R0:W-:Y:S01]  /*0f50*/  STL [R1+0x1e4], R10 ;  /* 0x0001e40a01007387 */ /* 0x0001e20000100800 */
[----:B------:R-:W-:Y:S02]  /*0f60*/  VIADD R5, R26, 0x7a ;  /* 0x0000007a1a057836 */ /* 0x000fe40000000000 */
[----:B------:R-:W-:Y:S02]  /*0f70*/  IMAD R17, R14, R6, R17 ;  /* 0x000000060e117224 */ /* 0x000fe400078e0211 */
[C---:B------:R-:W-:Y:S01]  /*0f80*/  VIADD R2, R26.reuse, 0x79 ;  /* 0x000000791a027836 */ /* 0x040fe20000000000 */
[----:B------:R-:W-:Y:S01]  /*0f90*/  IABS R13, R5 ;  /* 0x00000005000d7213 */ /* 0x000fe20000000000 */
[--C-:B------:R-:W-:Y:S01]  /*0fa0*/  @!P4 IMAD.IADD R11, R11, 0x1, -R14.reuse ;  /* 0x000000010b0bc824 */ /* 0x100fe200078e0a0e */
[----:B------:R-:W-:Y:S01]  /*0fb0*/  ISETP.GE.AND P1, PT, R5, RZ, PT ;  /* 0x000000ff0500720c */ /* 0x000fe20003f26270 */
[----:B------:R-:W-:Y:S01]  /*0fc0*/  VIADD R6, R26, 0x78 ;  /* 0x000000781a067836 */ /* 0x000fe20000000000 */
[----:B------:R-:W-:Y:S01]  /*0fd0*/  IABS R8, R2 ;  /* 0x0000000200087213 */ /* 0x000fe20000000000 */
[----:B0-----:R-:W-:Y:S01]  /*0fe0*/  IMAD.MOV.U32 R10, RZ, RZ, R9 ;  /* 0x000000ffff0a7224 */ /* 0x001fe200078e0009 */
[----:B------:R-:W-:Y:S01]  /*0ff0*/  ISETP.GE.AND P4, PT, R2, RZ, PT ;  /* 0x000000ff0200720c */ /* 0x000fe20003f86270 */
[----:B------:R-:W-:-:S02]  /*1000*/  @!P5 IMAD.IADD R7, R7, 0x1, -R14 ;  /* 0x000000010707d824 */ /* 0x000fc400078e0a0e */
[----:B------:R-:W-:Y:S01]  /*1010*/  @!P6 IMAD.MOV R10, RZ, RZ, -R10 ;  /* 0x000000ffff0ae224 */ /* 0x000fe200078e0a0a */
[----:B------:R-:W-:Y:S01]  /*1020*/  ISETP.GT.U32.AND P6, PT, R14, R17, PT ;  /* 0x000000110e00720c */ /* 0x000fe20003fc4070 */
[----:B------:R-:W-:Y:S01]  /*1030*/  IMAD.HI.U32 R2, R4, R13, RZ ;  /* 0x0000000d04027227 */ /* 0x000fe200078e00ff */
[----:B------:R-:W-:Y:S02]  /*1040*/  ISETP.GT.U32.AND P5, PT, R14, R7, PT ;  /* 0x000000070e00720c */ /* 0x000fe40003fa4070 */
[----:B------:R0:W-:Y:S01]  /*1050*/  STL [R1+0x1e0], R10 ;  /* 0x0001e00a01007387 */ /* 0x0001e20000100800 */
[----:B------:R-:W-:Y:S02]  /*1060*/  IMAD.MOV.U32 R9, RZ, RZ, R8 ;  /* 0x000000ffff097224 */ /* 0x000fe400078e0008 */
[----:B------:R-:W-:Y:S02]  /*1070*/  IMAD.MOV R12, RZ, RZ, -R2 ;  /* 0x000000ffff0c7224 */ /* 0x000fe400078e0a02 */
[----:B------:R-:W-:-:S04]  /*1080*/  IMAD.HI.U32 R2, R4, R9, RZ ;  /* 0x0000000904027227 */ /* 0x000fc800078e00ff */
[----:B------:R-:W-:Y:S02]  /*1090*/  VIADD R5, R26, 0x77 ;  /* 0x000000771a057836 */ /* 0x000fe40000000000 */
[----:B------:R-:W-:Y:S01]  /*10a0*/  IMAD.MOV.U32 R0, RZ, RZ, R11 ;  /* 0x000000ffff007224 */ /* 0x000fe200078e000b */
[----:B------:R-:W-:Y:S01]  /*10b0*/  IABS R11, R6 ;  /* 0x00000006000b7213 */ /* 0x000fe20000000000 */
[----:B------:R-:W-:Y:S01]  /*10c0*/  @!P6 IMAD.IADD R17, R17, 0x1, -R14 ;  /* 0x000000011111e824 */ /* 0x000fe200078e0a0e */
[----:B------:R-:W-:Y:S01]  /*10d0*/  IABS R15, R5 ;  /* 0x00000005000f7213 */ /* 0x000fe20000000000 */
[----:B------:R-:W-:Y:S02]  /*10e0*/  IMAD.MOV R2, RZ, RZ, -R2 ;  /* 0x000000ffff027224 */ /* 0x000fe400078e0a02 */
[C---:B------:R-:W-:Y:S01]  /*10f0*/  IMAD R12, R14.reuse, R12, R13 ;  /* 0x0000000c0e0c7224 */ /* 0x040fe200078e020d */
[C---:B------:R-:W-:Y:S01]  /*1100*/  ISETP.GT.U32.AND P6, PT, R14.reuse, R17, PT ;  /* 0x000000110e00720c */ /* 0x040fe20003fc4070 */
[----:B------:R-:W-:Y:S01]  /*1110*/  IMAD R9, R14, R2, R9 ;  /* 0x000000020e097224 */ /* 0x000fe200078e0209 */
[----:B------:R-:W-:Y:S01]  /*1120*/  IABS R13, R20 ;  /* 0x00000014000d7213 */ /* 0x000fe20000000000 */
[----:B------:R-:W-:-:S04]  /*1130*/  IMAD.HI.U32 R2, R4, R11, RZ ;  /* 0x0000000b04027227 */ /* 0x000fc800078e00ff */
[----:B------:R-:W-:Y:S01]  /*1140*/  @!P2 IMAD.MOV R0, RZ, RZ, -R0 ;  /* 0x000000ffff00a224 */ /* 0x000fe200078e0a00 */
[----:B------:R-:W-:Y:S01]  /*1150*/  ISETP.GE.AND P2, PT, R6, RZ, PT ;  /* 0x000000ff0600720c */ /* 0x000fe20003f46270 */
[----:B------:R-:W-:Y:S01]  /*1160*/  @!P5 IMAD.IADD R7, R7, 0x1, -R14 ;  /* 0x000000010707d824 */ /* 0x000fe200078e0a0e */
[----:B------:R-:W-:Y:S01]  /*1170*/  ISETP.GT.U32.AND P5, PT, R14, R12, PT ;  /* 0x0000000c0e00720c */ /* 0x000fe20003fa4070 */
[----:B------:R-:W-:Y:S01]  /*1180*/  IMAD.HI.U32 R6, R4, R15, RZ ;  /* 0x0000000f04067227 */ /* 0x000fe200078e00ff */
[----:B------:R1:W-:Y:S03]  /*1190*/  STL [R1+0x1d8], R0 ;  /* 0x0001d80001007387 */ /* 0x0003e60000100800 */
[----:B------:R-:W-:Y:S02]  /*11a0*/  IMAD.MOV R2, RZ, RZ, -R2 ;  /* 0x000000ffff027224 */ /* 0x000fe400078e0a02 */
[----:B------:R-:W-:-:S02]  /*11b0*/  IMAD.MOV R6, RZ, RZ, -R6 ;  /* 0x000000ffff067224 */ /* 0x000fc400078e0a06 */
[C---:B------:R-:W-:Y:S02]  /*11c0*/  IMAD R11, R14.reuse, R2, R11 ;  /* 0x000000020e0b7224 */ /* 0x040fe400078e020b */
[C---:B0-----:R-:W-:Y:S02]  /*11d0*/  IMAD R10, R14.reuse, R6, R15 ;  /* 0x000000060e0a7224 */ /* 0x041fe400078e020f */
[----:B-1----:R-:W-:Y:S02]  /*11e0*/  IMAD.MOV.U32 R0, RZ, RZ, R7 ;  /* 0x000000ffff007224 */ /* 0x002fe400078e0007 */
[----:B------:R-:W-:Y:S01]  /*11f0*/  @!P6 IMAD.IADD R17, R17, 0x1, -R14 ;  /* 0x000000011111e824 */ /* 0x000fe200078e0a0e */
[C---:B------:R-:W-:Y:S01]  /*1200*/  ISETP.GT.U32.AND P6, PT, R14.reuse, R11, PT ;  /* 0x0000000b0e00720c */ /* 0x040fe20003fc4070 */
[----:B------:R-:W-:Y:S01]  /*1210*/  @!P3 IMAD.MOV R0, RZ, RZ, -R0 ;  /* 0x000000ffff00b224 */ /* 0x000fe200078e0a00 */
[----:B------:R-:W-:Y:S01]  /*1220*/  ISETP.GT.U32.AND P3, PT, R14, R9, PT ;  /* 0x000000090e00720c */ /* 0x000fe20003f64070 */
[----:B------:R-:W-:Y:S01]  /*1230*/  @!P5 IMAD.IADD R12, R12, 0x1, -R14 ;  /* 0x000000010c0cd824 */ /* 0x000fe200078e0a0e */
[----:B------:R-:W-:Y:S01]  /*1240*/  ISETP.GT.U32.AND P5, PT, R14, R10, PT ;  /* 0x0000000a0e00720c */ /* 0x000fe20003fa4070 */
[----:B------:R-:W-:Y:S01]  /*1250*/  IMAD.HI.U32 R2, R4, R13, RZ ;  /* 0x0000000d04027227 */ /* 0x000fe200078e00ff */
[----:B------:R0:W-:Y:S03]  /*1260*/  STL [R1+0x1d0], R0 ;  /* 0x0001d00001007387 */ /* 0x0001e60000100800 */
[----:B------:R-:W-:-:S02]  /*1270*/  IMAD.MOV R2, RZ, RZ, -R2 ;  /* 0x000000ffff027224 */ /* 0x000fc400078e0a02 */
[----:B------:R-:W-:Y:S02]  /*1280*/  VIADD R15, R26, 0x75 ;  /* 0x000000751a0f7836 */ /* 0x000fe40000000000 */
[C---:B------:R-:W-:Y:S02]  /*1290*/  IMAD R2, R14.reuse, R2, R13 ;  /* 0x000000020e027224 */ /* 0x040fe400078e020d */
[--C-:B------:R-:W-:Y:S01]  /*12a0*/  @!P6 IMAD.IADD R11, R11, 0x1, -R14.reuse ;  /* 0x000000010b0be824 */ /* 0x100fe200078e0a0e */
[----:B------:R-:W-:Y:S01]  /*12b0*/  IABS R13, R15 ;  /* 0x0000000f000d7213 */ /* 0x000fe20000000000 */
[--C-:B------:R-:W-:Y:S01]  /*12c0*/  @!P3 IMAD.IADD R9, R9, 0x1, -R14.reuse ;  /* 0x000000010909b824 */ /* 0x100fe200078e0a0e */
[----:B------:R-:W-:Y:S01]  /*12d0*/  ISETP.GT.U32.AND P3, PT, R14, R12, PT ;  /* 0x0000000c0e00720c */ /* 0x000fe20003f64070 */
[----:B------:R-:W-:Y:S01]  /*12e0*/  @!P5 IMAD.IADD R10, R10, 0x1, -R14 ;  /* 0x000000010a0ad824 */ /* 0x000fe200078e0a0e */
[----:B------:R-:W-:Y:S01]  /*12f0*/  ISETP.GT.U32.AND P5, PT, R14, R11, PT ;  /* 0x0000000b0e00720c */ /* 0x000fe20003fa4070 */
[----:B------:R-:W-:Y:S01]  /*1300*/  IMAD.HI.U32 R6, R4, R13, RZ ;  /* 0x0000000d04067227 */ /* 0x000fe200078e00ff */
[----:B------:R-:W-:-:S03]  /*1310*/  ISETP.GT.U32.AND P6, PT, R14, R9, PT ;  /* 0x000000090e00720c */ /* 0x000fc60003fc4070 */
[----:B0-----:R-:W-:Y:S02]  /*1320*/  IMAD.MOV.U32 R0, RZ, RZ, R17 ;  /* 0x000000ffff007224 */ /* 0x001fe400078e0011 */
[----:B------:R-:W-:Y:S02]  /*1330*/  IMAD.MOV R6, RZ, RZ, -R6 ;  /* 0x000000ffff067224 */ /* 0x000fe400078e0a06 */
[----:B------:R-:W-:Y:S01]  /*1340*/  @!P0 IMAD.MOV R0, RZ, RZ, -R0 ;  /* 0x000000ffff008224 */ /* 0x000fe200078e0a00 */
[C---:B------:R-:W-:Y:S01]  /*1350*/  ISETP.GT.U32.AND P0, PT, R14.reuse, R10, PT ;  /* 0x0000000a0e00720c */ /* 0x040fe20003f04070 */
[----:B------:R-:W-:Y:S02]  /*1360*/  IMAD R13, R14, R6, R13 ;  /* 0x000000060e0d7224 */ /* 0x000fe400078e020d */
[--C-:B------:R-:W-:Y:S01]  /*1370*/  @!P3 IMAD.IADD R12, R12, 0x1, -R14.reuse ;  /* 0x000000010c0cb824 */ /* 0x100fe200078e0a0e */
[C---:B------:R-:W-:Y:S01]  /*1380*/  ISETP.GT.U32.AND P3, PT, R14.reuse, R2, PT ;  /* 0x000000020e00720c */ /* 0x040fe20003f64070 */
[--C-:B------:R-:W-:Y:S01]  /*1390*/  @!P5 IMAD.IADD R11, R11, 0x1, -R14.reuse ;  /* 0x000000010b0bd824 */ /* 0x100fe200078e0a0e */
[----:B------:R-:W-:Y:S01]  /*13a0*/  ISETP.GT.U32.AND P5, PT, R14, R13, PT ;  /* 0x0000000d0e00720c */ /* 0x000fe20003fa4070 */
[C---:B------:R-:W-:Y:S01]  /*13b0*/  VIADD R7, R26.reuse, 0x73 ;  /* 0x000000731a077836 */ /* 0x040fe20000000000 */
[----:B------:R0:W-:Y:S01]  /*13c0*/  STL [R1+0x1cc], R0 ;  /* 0x0001cc0001007387 */ /* 0x0001e20000100800 */
[--C-:B------:R-:W-:Y:S01]  /*13d0*/  @!P6 IMAD.IADD R9, R9, 0x1, -R14.reuse ;  /* 0x000000010909e824 */ /* 0x100fe200078e0a0e */
[----:B------:R-:W-:Y:S01]  /*13e0*/  ISETP.GE.AND P6, PT, R5, RZ, PT ;  /* 0x000000ff0500720c */ /* 0x000fe20003fc6270 */
[----:B------:R-:W-:Y:S01]  /*13f0*/  VIADD R5, R26, 0x72 ;  /* 0x000000721a057836 */ /* 0x000fe20000000000 */
[----:B------:R-:W-:Y:S01]  /*1400*/  IABS R17, R7 ;  /* 0x0000000700117213 */ /* 0x000fe20000000000 */
[----:B------:R-:W-:Y:S01]  /*1410*/  @!P0 IMAD.IADD R10, R10, 0x1, -R14 ;  /* 0x000000010a0a8824 */ /* 0x000fe200078e0a0e */
[----:B------:R-:W-:Y:S01]  /*1420*/  ISETP.GE.AND P0, PT, R20, RZ, PT ;  /* 0x000000ff1400720c */ /* 0x000fe20003f06270 */
[----:B------:R-:W-:Y:S01]  /*1430*/  IMAD.MOV.U32 R21, RZ, RZ, R12 ;  /* 0x000000ffff157224 */ /* 0x000fe200078e000c */
[----:B------:R-:W-:Y:S01]  /*1440*/  IABS R20, R5 ;  /* 0x0000000500147213 */ /* 0x000fe20000000000 */
[----:B------:R-:W-:-:S04]  /*1450*/  IMAD.HI.U32 R6, R4, R17, RZ ;  /* 0x0000001104067227 */ /* 0x000fc800078e00ff */
[----:B0-----:R-:W-:Y:S02]  /*1460*/  IMAD.MOV.U32 R0, RZ, RZ, R9 ;  /* 0x000000ffff007224 */ /* 0x001fe400078e0009 */
[--C-:B------:R-:W-:Y:S01]  /*1470*/  @!P3 IMAD.IADD R2, R2, 0x1, -R14.reuse ;  /* 0x000000010202b824 */ /* 0x100fe200078e0a0e */
[----:B------:R-:W-:Y:S01]  /*1480*/  ISETP.GE.AND P3, PT, R15, RZ, PT ;  /* 0x000000ff0f00720c */ /* 0x000fe20003f66270 */
[----:B------:R-:W-:Y:S02]  /*1490*/  @!P5 IMAD.IADD R13, R13, 0x1, -R14 ;  /* 0x000000010d0dd824 */ /* 0x000fe400078e0a0e */
[----:B------:R-:W-:Y:S02]  /*14a0*/  VIADD R8, R26, 0x74 ;  /* 0x000000741a087836 */ /* 0x000fe40000000000 */
[----:B------:R-:W-:Y:S01]  /*14b0*/  @!P1 IMAD.MOV R21, RZ, RZ, -R21 ;  /* 0x000000ffff159224 */ /* 0x000fe200078e0a15 */
[C---:B------:R-:W-:Y:S01]  /*14c0*/  ISETP.GT.U32.AND P1, PT, R14.reuse, R2, PT ;  /* 0x000000020e00720c */ /* 0x040fe20003f24070 */
[----:B------:R-:W-:Y:S01]  /*14d0*/  IMAD.MOV.U32 R15, RZ, RZ, R20 ;  /* 0x000000ffff0f7224 */ /* 0x000fe200078e0014 */
[----:B------:R-:W-:Y:S01]  /*14e0*/  IABS R19, R8 ;  /* 0x0000000800137213 */ /* 0x000fe20000000000 */
[----:B------:R-:W-:Y:S01]  /*14f0*/  @!P4 IMAD.MOV R0, RZ, RZ, -R0 ;  /* 0x000000ffff00c224 */ /* 0x000fe200078e0a00 */
[----:B------:R-:W-:Y:S01]  /*1500*/  ISETP.GT.U32.AND P4, PT, R14, R13, PT ;  /* 0x0000000d0e00720c */ /* 0x000fe20003f84070 */
[----:B------:R-:W-:Y:S01]  /*1510*/  IMAD.MOV R6, RZ, RZ, -R6 ;  /* 0x000000ffff067224 */ /* 0x000fe200078e0a06 */
[----:B------:R-:W-:Y:S01]  /*1520*/  STL [R1+0x1c8], R21 ;  /* 0x0001c81501007387 */ /* 0x000fe20000100800 */
[----:B------:R-:W-:-:S03]  /*1530*/  IMAD.HI.U32 R12, R4, R15, RZ ;  /* 0x0000000f040c7227 */ /* 0x000fc600078e00ff */
[----:B------:R0:W-:Y:S01]  /*1540*/  STL [R1+0x1c4], R0 ;  /* 0x0001c40001007387 */ /* 0x0001e20000100800 */
[----:B------:R-:W-:Y:S02]  /*1550*/  IMAD R17, R14, R6, R17 ;  /* 0x000000060e117224 */ /* 0x000fe400078e0211 */
[----:B------:R-:W-:Y:S02]  /*1560*/  IMAD.MOV R9, RZ, RZ, -R12 ;  /* 0x000000ffff097224 */ /* 0x000fe400078e0a0c */
[----:B------:R-:W-:-:S04]  /*1570*/  IMAD.HI.U32 R16, R4, R19, RZ ;  /* 0x0000001304107227 */ /* 0x000fc800078e00ff */
[C---:B------:R-:W-:Y:S02]  /*1580*/  IMAD R15, R14.reuse, R9, R15 ;  /* 0x000000090e0f7224 */ /* 0x040fe400078e020f */
[----:B0-----:R-:W-:Y:S02]  /*1590*/  IMAD.MOV.U32 R0, RZ, RZ, R10 ;  /* 0x000000ffff007224 */ /* 0x001fe400078e000a */
[----:B------:R-:W-:Y:S02]  /*15a0*/  IMAD.MOV R16, RZ, RZ, -R16 ;  /* 0x000000ffff107224 */ /* 0x000fe400078e0a10 */
[----:B------:R-:W-:Y:S01]  /*15b0*/  @!P6 IMAD.MOV R0, RZ, RZ, -R0 ;  /* 0x000000ffff00e224 */ /* 0x000fe200078e0a00 */
[C---:B------:R-:W-:Y:S01]  /*15c0*/  ISETP.GT.U32.AND P6, PT, R14.reuse, R17, PT ;  /* 0x000000110e00720c */ /* 0x040fe20003fc4070 */
[----:B------:R-:W-:Y:S01]  /*15d0*/  @!P4 IMAD.IADD R13, R13, 0x1, -R14 ;  /* 0x000000010d0dc824 */ /* 0x000fe200078e0a0e */
[C---:B------:R-:W-:Y:S01]  /*15e0*/  ISETP.GT.U32.AND P4, PT, R14.reuse, R15, PT ;  /* 0x0000000f0e00720c */ /* 0x040fe20003f84070 */
[----:B------:R-:W-:-:S02]  /*15f0*/  IMAD R19, R14, R16, R19 ;  /* 0x000000100e137224 */ /* 0x000fc400078e0213 */
[----:B------:R-:W-:Y:S01]  /*1600*/  @!P2 IMAD.MOV R11, RZ, RZ, -R11 ;  /* 0x000000ffff0ba224 */ /* 0x000fe200078e0a0b */
[----:B------:R-:W-:Y:S01]  /*1610*/  ISETP.GE.AND P2, PT, R8, RZ, PT ;  /* 0x000000ff0800720c */ /* 0x000fe20003f46270 */
[--C-:B------:R-:W-:Y:S01]  /*1620*/  @!P1 IMAD.IADD R2, R2, 0x1, -R14.reuse ;  /* 0x0000000102029824 */ /* 0x100fe200078e0a0e */
[----:B------:R-:W-:Y:S01]  /*1630*/  ISETP.GT.U32.AND P5, PT, R14, R19, PT ;  /* 0x000000130e00720c */ /* 0x000fe20003fa4070 */
[C---:B------:R-:W-:Y:S01]  /*1640*/  VIADD R6, R26.reuse, 0x71 ;  /* 0x000000711a067836 */ /* 0x040fe20000000000 */
[----:B------:R-:W-:Y:S01]  /*1650*/  STL [R1+0x1c0], R11 ;  /* 0x0001c00b01007387 */ /* 0x000fe20000100800 */
[----:B------:R-:W-:Y:S01]  /*1660*/  ISETP.GE.AND P1, PT, R7, RZ, PT ;  /* 0x000000ff0700720c */ /* 0x000fe20003f26270 */
[C---:B------:R-:W-:Y:S02]  /*1670*/  VIADD R7, R26.reuse, 0x70 ;  /* 0x000000701a077836 */ /* 0x040fe40000000000 */
[----:B------:R0:W-:Y:S01]  /*1680*/  STL [R1+0x1bc], R0 ;  /* 0x0001bc0001007387 */ /* 0x0001e20000100800 */
[--C-:B------:R-:W-:Y:S01]  /*1690*/  @!P6 IMAD.IADD R17, R17, 0x1, -R14.reuse ;  /* 0x000000011111e824 */ /* 0x100fe200078e0a0e */
[----:B------:R-:W-:Y:S01]  /*16a0*/  IABS R12, R6 ;  /* 0x00000006000c7213 */ /* 0x000fe20000000000 */
[----:B------:R-:W-:Y:S01]  /*16b0*/  @!P4 IMAD.IADD R15, R15, 0x1, -R14 ;  /* 0x000000010f0fc824 */ /* 0x000fe200078e0a0e */
[----:B------:R-:W-:Y:S01]  /*16c0*/  IABS R9, R7 ;  /* 0x0000000700097213 */ /* 0x000fe20000000000 */
[----:B------:R-:W-:-:S02]  /*16d0*/  VIADD R8, R26, 0x6f ;  /* 0x0000006f1a087836 */ /* 0x000fc40000000000 */
[----:B------:R-:W-:Y:S01]  /*16e0*/  @!P5 IMAD.IADD R19, R19, 0x1, -R14 ;  /* 0x000000011313d824 */ /* 0x000fe200078e0a0e */
[----:B------:R-:W-:Y:S01]  /*16f0*/  ISETP.GT.U32.AND P4, PT, R14, R15, PT ;  /* 0x0000000f0e00720c */ /* 0x000fe20003f84070 */
[----:B------:R-:W-:Y:S01]  /*1700*/  IMAD.HI.U32 R10, R4, R9, RZ ;  /* 0x00000009040a7227 */ /* 0x000fe200078e00ff */
[----:B------:R-:W-:Y:S02]  /*1710*/  ISETP.GE.AND P5, PT, R5, RZ, PT ;  /* 0x000000ff0500720c */ /* 0x000fe40003fa6270 */
[C---:B------:R-:W-:Y:S01]  /*1720*/  ISETP.GT.U32.AND P6, PT, R14.reuse, R19, PT ;  /* 0x000000130e00720c */ /* 0x040fe20003fc4070 */
[----:B0-----:R-:W-:Y:S01]  /*1730*/  IMAD.MOV.U32 R0, RZ, RZ, R2 ;  /* 0x000000ffff007224 */ /* 0x001fe200078e0002 */
[----:B------:R-:W-:Y:S01]  /*1740*/  IABS R16, R8 ;  /* 0x0000000800107213 */ /* 0x000fe20000000000 */
[----:B------:R-:W-:Y:S02]  /*1750*/  IMAD.MOV R10, RZ, RZ, -R10 ;  /* 0x000000ffff0a7224 */ /* 0x000fe400078e0a0a */
[----:B------:R-:W-:Y:S01]  /*1760*/  @!P0 IMAD.MOV R0, RZ, RZ, -R0 ;  /* 0x000000ffff008224 */ /* 0x000fe200078e0a00 */
[----:B------:R-:W-:Y:S01]  /*1770*/  ISETP.GT.U32.AND P0, PT, R14, R17, PT ;  /* 0x000000110e00720c */ /* 0x000fe20003f04070 */
[----:B------:R-:W-:-:S03]  /*1780*/  IMAD.HI.U32 R5, R4, R12, RZ ;  /* 0x0000000c04057227 */ /* 0x000fc600078e00ff */
[----:B------:R0:W-:Y:S01]  /*1790*/  STL [R1+0x1b8], R0 ;  /* 0x0001b80001007387 */ /* 0x0001e20000100800 */
[----:B------:R-:W-:Y:S02]  /*17a0*/  IMAD.MOV R5, RZ, RZ, -R5 ;  /* 0x000000ffff057224 */ /* 0x000fe400078e0a05 */
[----:B------:R-:W-:Y:S02]  /*17b0*/  @!P4 IMAD.IADD R15, R15, 0x1, -R14 ;  /* 0x000000010f0fc824 */ /* 0x000fe400078e0a0e */
[----:B------:R-:W-:Y:S02]  /*17c0*/  IMAD R12, R14, R5, R12 ;  /* 0x000000050e0c7224 */ /* 0x000fe400078e020c */
[--C-:B------:R-:W-:Y:S02]  /*17d0*/  @!P6 IMAD.IADD R19, R19, 0x1, -R14.reuse ;  /* 0x000000011313e824 */ /* 0x100fe400078e0a0e */
[----:B------:R-:W-:Y:S01]  /*17e0*/  @!P0 IMAD.IADD R17, R17, 0x1, -R14 ;  /* 0x0000000111118824 */ /* 0x000fe200078e0a0e */
[----:B------:R-:W-:Y:S01]  /*17f0*/  ISETP.GE.AND P0, PT, R6, RZ, PT ;  /* 0x000000ff0600720c */ /* 0x000fe20003f06270 */
[C---:B------:R-:W-:Y:S01]  /*1800*/  IMAD R6, R14.reuse, R10, R9 ;  /* 0x0000000a0e067224 */ /* 0x040fe200078e0209 */
[----:B------:R-:W-:Y:S01]  /*1810*/  ISETP.GT.U32.AND P6, PT, R14, R12, PT ;  /* 0x0000000c0e00720c */ /* 0x000fe20003fc4070 */
[----:B------:R-:W-:-:S02]  /*1820*/  VIADD R10, R26, 0x6d ;  /* 0x0000006d1a0a7836 */ /* 0x000fc40000000000 */
[----:B------:R-:W-:Y:S01]  /*1830*/  IMAD.MOV.U32 R21, RZ, RZ, R13 ;  /* 0x000000ffff157224 */ /* 0x000fe200078e000d */
[----:B------:R-:W-:Y:S01]  /*1840*/  ISETP.GT.U32.AND P4, PT, R14, R6, PT ;  /* 0x000000060e00720c */ /* 0x000fe20003f84070 */
[----:B------:R-:W-:Y:S01]  /*1850*/  VIADD R2, R26, 0x6e ;  /* 0x0000006e1a027836 */ /* 0x000fe20000000000 */
[----:B------:R-:W-:Y:S01]  /*1860*/  IABS R11, R10 ;  /* 0x0000000a000b7213 */ /* 0x000fe20000000000 */
[----:B------:R-:W-:Y:S02]  /*1870*/  @!P3 IMAD.MOV R21, RZ, RZ, -R21 ;  /* 0x000000ffff15b224 */ /* 0x000fe400078e0a15 */
[----:B0-----:R-:W-:Y:S01]  /*1880*/  IMAD.MOV.U32 R0, RZ, RZ, R19 ;  /* 0x000000ffff007224 */ /* 0x001fe200078e0013 */
[----:B------:R-:W-:Y:S01]  /*1890*/  IABS R5, R2 ;  /* 0x0000000200057213 */ /* 0x000fe20000000000 */
[----:B------:R-:W-:Y:S01]  /*18a0*/  IMAD.HI.U32 R13, R4, R11, RZ ;  /* 0x0000000b040d7227 */ /* 0x000fe200078e00ff */
[----:B------:R-:W-:Y:S03]  /*18b0*/  STL [R1+0x1b4], R21 ;  /* 0x0001b41501007387 */ /* 0x000fe60000100800 */
[--C-:B------:R-:W-:Y:S01]  /*18c0*/  @!P6 IMAD.IADD R12, R12, 0x1, -R14.reuse ;  /* 0x000000010c0ce824 */ /* 0x100fe200078e0a0e */
[----:B------:R-:W-:Y:S01]  /*18d0*/  ISETP.GE.AND P6, PT, R7, RZ, PT ;  /* 0x000000ff0700720c */ /* 0x000fe20003fc6270 */
[----:B------:R-:W-:-:S02]  /*18e0*/  @!P4 IMAD.IADD R6, R6, 0x1, -R14 ;  /* 0x000000010606c824 */ /* 0x000fc400078e0a0e */
[----:B------:R-:W-:Y:S01]  /*18f0*/  IMAD.HI.U32 R20, R4, R16, RZ ;  /* 0x0000001004147227 */ /* 0x000fe200078e00ff */
[C---:B------:R-:W-:Y:S02]  /*1900*/  ISETP.GT.U32.AND P4, PT, R14.reuse, R12, PT ;  /* 0x0000000c0e00720c */ /* 0x040fe40003f84070 */
[----:B------:R-:W-:Y:S01]  /*1910*/  ISETP.GT.U32.AND P3, PT, R14, R6, PT ;  /* 0x000000060e00720c */ /* 0x000fe20003f64070 */
[----:B------:R-:W-:Y:S02]  /*1920*/  IMAD.MOV R13, RZ, RZ, -R13 ;  /* 0x000000ffff0d7224 */ /* 0x000fe400078e0a0d */
[----:B------:R-:W-:Y:S02]  /*1930*/  @!P2 IMAD.MOV R0, RZ, RZ, -R0 ;  /* 0x000000ffff00a224 */ /* 0x000fe400078e0a00 */
[----:B------:R-:W-:-:S03]  /*1940*/  IMAD.HI.U32 R9, R4, R5, RZ ;  /* 0x0000000504097227 */ /* 0x000fc600078e00ff */
[----:B------:R0:W-:Y:S01]  /*1950*/  STL [R1+0x1b0], R0 ;  /* 0x0001b00001007387 */ /* 0x0001e20000100800 */
[----:B------:R-:W-:Y:S02]  /*1960*/  IMAD.MOV R20, RZ, RZ, -R20 ;  /* 0x000000ffff147224 */ /* 0x000fe400078e0a14 */
[C---:B------:R-:W-:Y:S02]  /*1970*/  IMAD R11, R14.reuse, R13, R11 ;  /* 0x0000000d0e0b7224 */ /* 0x040fe400078e020b */
[----:B------:R-:W-:Y:S02]  /*1980*/  IMAD.MOV R9, RZ, RZ, -R9 ;  /* 0x000000ffff097224 */ /* 0x000fe400078e0a09 */
[----:B------:R-:W-:Y:S02]  /*1990*/  IMAD R16, R14, R20, R16 ;  /* 0x000000140e107224 */ /* 0x000fe400078e0210 */
[----:B------:R-:W-:Y:S01]  /*19a0*/  @!P3 IMAD.IADD R6, R6, 0x1, -R14 ;  /* 0x000000010606b824 */ /* 0x000fe200078e0a0e */
[C---:B------:R-:W-:Y:S01]  /*19b0*/  ISETP.GT.U32.AND P3, PT, R14.reuse, R11, PT ;  /* 0x0000000b0e00720c */ /* 0x040fe20003f64070 */
[----:B0-----:R-:W-:Y:S01]  /*19c0*/  IMAD.MOV.U32 R0, RZ, RZ, R15 ;  /* 0x000000ffff007224 */ /* 0x001fe200078e000f */
[----:B------:R-:W-:Y:S01]  /*19d0*/  ISETP.GT.U32.AND P2, PT, R14, R16, PT ;  /* 0x000000100e00720c */ /* 0x000fe20003f44070 */
[----:B------:R-:W-:Y:S01]  /*19e0*/  @!P1 IMAD.MOV R17, RZ, RZ, -R17 ;  /* 0x000000ffff119224 */ /* 0x000fe200078e0a11 */
[----:B------:R-:W-:Y:S01]  /*19f0*/  ISETP.GE.AND P1, PT, R8, RZ, PT ;  /* 0x000000ff0800720c */ /* 0x000fe20003f26270 */
[----:B------:R-:W-:-:S02]  /*1a00*/  @!P5 IMAD.MOV R0, RZ, RZ, -R0 ;  /* 0x000000ffff00d224 */ /* 0x000fc400078e0a00 */
[----:B------:R-:W-:Y:S01]  /*1a10*/  IMAD R5, R14, R9, R5 ;  /* 0x000000090e057224 */ /* 0x000fe200078e0205 */
[----:B------:R-:W-:Y:S01]  /*1a20*/  STL [R1+0x1ac], R17 ;  /* 0x0001ac1101007387 */ /* 0x000fe20000100800 */
[--C-:B------:R-:W-:Y:S01]  /*1a30*/  @!P4 IMAD.IADD R12, R12, 0x1, -R14.reuse ;  /* 0x000000010c0cc824 */ /* 0x100fe200078e0a0e */
[----:B------:R-:W-:Y:S01]  /*1a40*/  ISETP.GE.AND P4, PT, R2, RZ, PT ;  /* 0x000000ff0200720c */ /* 0x000fe20003f86270 */
[----:B------:R-:W-:Y:S01]  /*1a50*/  VIADD R2, R26, 0x6b ;  /* 0x0000006b1a027836 */ /* 0x000fe20000000000 */
[----:B------:R0:W-:Y:S01]  /*1a60*/  STL [R1+0x1a8], R0 ;  /* 0x0001a80001007387 */ /* 0x0001e20000100800 */
[----:B------:R-:W-:Y:S01]  /*1a70*/  ISETP.GT.U32.AND P5, PT, R14, R5, PT ;  /* 0x000000050e00720c */ /* 0x000fe20003fa4070 */
[----:B------:R-:W-:Y:S02]  /*1a80*/  VIADD R7, R26, 0x6c ;  /* 0x0000006c1a077836 */ /* 0x000fe40000000000 */
[--C-:B------:R-:W-:Y:S01]  /*1a90*/  @!P3 IMAD.IADD R11, R11, 0x1, -R14.reuse ;  /* 0x000000010b0bb824 */ /* 0x100fe200078e0a0e */
[----:B------:R-:W-:Y:S01]  /*1aa0*/  IABS R13, R2 ;  /* 0x00000002000d7213 */ /* 0x000fe20000000000 */
[----:B------:R-:W-:Y:S01]  /*1ab0*/  @!P2 IMAD.IADD R16, R16, 0x1, -R14 ;  /* 0x000000011010a824 */ /* 0x000fe200078e0a0e */
[----:B------:R-:W-:Y:S01]  /*1ac0*/  IABS R9, R7 ;  /* 0x0000000700097213 */ /* 0x000fe20000000000 */
[----:B------:R-:W-:Y:S01]  /*1ad0*/  VIADD R20, R26, 0x59 ;  /* 0x000000591a147836 */ /* 0x000fe20000000000 */
[----:B------:R-:W-:Y:S01]  /*1ae0*/  ISETP.GT.U32.AND P3, PT, R14, R11, PT ;  /* 0x0000000b0e00720c */ /* 0x000fe20003f64070 */
[----:B0-----:R-:W-:Y:S01]  /*1af0*/  IMAD.MOV.U32 R0, RZ, RZ, R12 ;  /* 0x000000ffff007224 */ /* 0x001fe200078e000c */
[----:B------:R-:W-:Y:S01]  /*1b00*/  ISETP.GE.AND P2, PT, R10, RZ, PT ;  /* 0x000000ff0a00720c */ /* 0x000fe20003f46270 */
[----:B------:R-:W-:-:S04]  /*1b10*/  IMAD.HI.U32 R8, R4, R9, RZ ;  /* 0x0000000904087227 */ /* 0x000fc800078e00ff */
[----:B------:R-:W-:Y:S02]  /*1b20*/  @!P0 IMAD.MOV R0, RZ, RZ, -R0 ;  /* 0x000000ffff008224 */ /* 0x000fe400078e0a00 */
[----:B------:R-:W-:Y:S01]  /*1b30*/  @!P5 IMAD.IADD R5, R5, 0x1, -R14 ;  /* 0x000000010505d824 */ /* 0x000fe200078e0a0e */
[----:B------:R-:W-:Y:S01]  /*1b40*/  ISETP.GT.U32.AND P5, PT, R14, R16, PT ;  /* 0x000000100e00720c */ /* 0x000fe20003fa4070 */
[----:B------:R-:W-:Y:S01]  /*1b50*/  IMAD.MOV R8, RZ, RZ, -R8 ;  /* 0x000000ffff087224 */ /* 0x000fe200078e0a08 */
[----:B------:R0:W-:Y:S01]  /*1b60*/  STL [R1+0x1a4], R0 ;  /* 0x0001a40001007387 */ /* 0x0001e20000100800 */
[----:B------:R-:W-:Y:S01]  /*1b70*/  VIADD R10, R26, 0x6a ;  /* 0x0000006a1a0a7836 */ /* 0x000fe20000000000 */
[C---:B------:R-:W-:Y:S01]  /*1b80*/  ISETP.GT.U32.AND P0, PT, R14.reuse, R5, PT ;  /* 0x000000050e00720c */ /* 0x040fe20003f04070 */
[----:B------:R-:W-:Y:S02]  /*1b90*/  IMAD R9, R14, R8, R9 ;  /* 0x000000080e097224 */ /* 0x000fe400078e0209 */
[----:B------:R-:W-:Y:S01]  /*1ba0*/  @!P3 IMAD.IADD R11, R11, 0x1, -R14 ;  /* 0x000000010b0bb824 */ /* 0x000fe200078e0a0e */
[----:B------:R-:W-:Y:S01]  /*1bb0*/  IABS R12, R10 ;  /* 0x0000000a000c7213 */ /* 0x000fe20000000000 */
[----:B------:R-:W-:-:S02]  /*1bc0*/  VIADD R21, R26, 0x58 ;  /* 0x000000581a157836 */ /* 0x000fc40000000000 */
[----:B0-----:R-:W-:Y:S02]  /*1bd0*/  IMAD.MOV.U32 R0, RZ, RZ, R6 ;  /* 0x000000ffff007224 */ /* 0x001fe400078e0006 */
[----:B------:R-:W-:-:S04]  /*1be0*/  IMAD.HI.U32 R6, R4, R13, RZ ;  /* 0x0000000d04067227 */ /* 0x000fc800078e00ff */
[----:B------:R-:W-:Y:S02]  /*1bf0*/  IMAD.MOV R6, RZ, RZ, -R6 ;  /* 0x000000ffff067224 */ /* 0x000fe400078e0a06 */
[----:B------:R-:W-:Y:S01]  /*1c00*/  @!P6 IMAD.MOV R0, RZ, RZ, -R0 ;  /* 0x000000ffff00e224 */ /* 0x000fe200078e0a00 */
[----:B------:R-:W-:Y:S01]  /*1c10*/  ISETP.GE.AND P6, PT, R7, RZ, PT ;  /* 0x000000ff0700720c */ /* 0x000fe20003fc6270 */
[----:B------:R-:W-:Y:S02]  /*1c20*/  IMAD R13, R14, R6, R13 ;  /* 0x000000060e0d7224 */ /* 0x000fe400078e020d */
[----:B------:R-:W-:Y:S01]  /*1c30*/  @!P5 IMAD.IADD R16, R16, 0x1, -R14 ;  /* 0x000000011010d824 */ /* 0x000fe200078e0a0e */
[C---:B------:R-:W-:Y:S01]  /*1c40*/  ISETP.GT.U32.AND P5, PT, R14.reuse, R9, PT ;  /* 0x000000090e00720c */ /* 0x040fe20003fa4070 */
[----:B------:R0:W-:Y:S01]  /*1c50*/  STL [R1+0x1a0], R0 ;  /* 0x0001a00001007387 */ /* 0x0001e20000100800 */
[----:B------:R-:W-:Y:S01]  /*1c60*/  ISETP.GT.U32.AND P3, PT, R14, R13, PT ;  /* 0x0000000d0e00720c */ /* 0x000fe20003f64070 */
[----:B------:R-:W-:-:S02]  /*1c70*/  VIADD R6, R26, 0x69 ;  /* 0x000000691a067836 */ /* 0x000fc40000000000 */
[----:B------:R-:W-:-:S04]  /*1c80*/  IMAD.HI.U32 R15, R4, R12, RZ ;  /* 0x0000000c040f7227 */ /* 0x000fc800078e00ff */
[----:B------:R-:W-:Y:S01]  /*1c90*/  @!P0 IMAD.IADD R5, R5, 0x1, -R14 ;  /* 0x0000000105058824 */ /* 0x000fe200078e0a0e */
[----:B------:R-:W-:Y:S01]  /*1ca0*/  ISETP.GE.AND P0, PT, R2, RZ, PT ;  /* 0x000000ff0200720c */ /* 0x000fe20003f06270 */
[----:B0-----:R-:W-:Y:S01]  /*1cb0*/  IMAD.MOV.U32 R0, RZ, RZ, R16 ;  /* 0x000000ffff007224 */ /* 0x001fe200078e0010 */
[----:B------:R-:W-:Y:S01]  /*1cc0*/  IABS R2, R6 ;  /* 0x0000000600027213 */ /* 0x000fe20000000000 */
[----:B------:R-:W-:Y:S02]  /*1cd0*/  IMAD.MOV R15, RZ, RZ, -R15 ;  /* 0x000000ffff0f7224 */ /* 0x000fe400078e0a0f */
[----:B------:R-:W-:Y:S02]  /*1ce0*/  @!P1 IMAD.MOV R0, RZ, RZ, -R0 ;  /* 0x000000ffff009224 */ /* 0x000fe400078e0a00 */
[--C-:B------:R-:W-:Y:S02]  /*1cf0*/  @!P3 IMAD.IADD R13, R13, 0x1, -R14.reuse ;  /* 0x000000010d0db824 */ /* 0x100fe400078e0a0e */
[----:B------:R-:W-:Y:S01]  /*1d00*/  @!P5 IMAD.IADD R9, R9, 0x1, -R14 ;  /* 0x000000010909d824 */ /* 0x000fe200078e0a0e */
[----:B------:R0:W-:Y:S01]  /*1d10*/  STL [R1+0x19c], R0 ;  /* 0x00019c0001007387 */ /* 0x0001e20000100800 */
[----:B------:R-:W-:Y:S01]  /*1d20*/  IMAD R12, R14, R15, R12 ;  /* 0x0000000f0e0c7224 */ /* 0x000fe200078e020c */
[----:B------:R-:W-:Y:S01]  /*1d30*/  ISETP.GE.AND P5, PT, R10, RZ, PT ;  /* 0x000000ff0a00720c */ /* 0x000fe20003fa6270 */
[----:B------:R-:W-:Y:S01]  /*1d40*/  IMAD.MOV.U32 R16, RZ, RZ, R5 ;  /* 0x000000ffff107224 */ /* 0x000fe200078e0005 */
[----:B------:R-:W-:Y:S01]  /*1d50*/  ISETP.GT.U32.AND P3, PT, R14, R13, PT ;  /* 0x0000000d0e00720c */ /* 0x000fe20003f64070 */
[----:B------:R-:W-:Y:S01]  /*1d60*/  IMAD.HI.U32 R10, R4, R2, RZ ;  /* 0x00000002040a7227 */ /* 0x000fe200078e00ff */
[----:B------:R-:W-:-:S03]  /*1d70*/  ISETP.GT.U32.AND P1, PT, R14, R9, PT ;  /* 0x000000090e00720c */ /* 0x000fc60003f24070 */
[----:B------:R-:W-:Y:S02]  /*1d80*/  VIADD R7, R26, 0x68 ;  /* 0x000000681a077836 */ /* 0x000fe40000000000 */
[----:B0-----:R-:W-:Y:S02]  /*1d90*/  IMAD.MOV.U32 R0, RZ, RZ, R11 ;  /* 0x000000ffff007224 */ /* 0x001fe400078e000b */
[----:B------:R-:W-:Y:S01]  /*1da0*/  @!P4 IMAD.MOV R16, RZ, RZ, -R16 ;  /* 0x000000ffff10c224 */ /* 0x000fe200078e0a10 */
[----:B------:R-:W-:Y:S01]  /*1db0*/  ISETP.GT.U32.AND P4, PT, R14, R12, PT ;  /* 0x0000000c0e00720c */ /* 0x000fe20003f84070 */
[----:B------:R-:W-:Y:S01]  /*1dc0*/  @!P2 IMAD.MOV R0, RZ, RZ, -R0 ;  /* 0x000000ffff00a224 */ /* 0x000fe200078e0a00 */
[----:B------:R-:W-:Y:S01]  /*1dd0*/  ISETP.GE.AND P2, PT, R6, RZ, PT ;  /* 0x000000ff0600720c */ /* 0x000fe20003f46270 */
[----:B------:R-:W-:Y:S01]  /*1de0*/  IMAD.MOV R6, RZ, RZ, -R10 ;  /* 0x000000ffff067224 */ /* 0x000fe200078e0a0a */
[----:B------:R-:W-:Y:S01]  /*1df0*/  IABS R8, R7 ;  /* 0x0000000700087213 */ /* 0x000fe20000000000 */
[----:B------:R-:W-:Y:S01]  /*1e00*/  @!P3 IMAD.IADD R13, R13, 0x1, -R14 ;  /* 0x000000010d0db824 */ /* 0x000fe200078e0a0e */
[----:B------:R-:W-:Y:S01]  /*1e10*/  STL [R1+0x198], R16 ;  /* 0x0001981001007387 */ /* 0x000fe20000100800 */
[----:B------:R-:W-:-:S02]  /*1e20*/  IMAD R2, R14, R6, R2 ;  /* 0x000000060e027224 */ /* 0x000fc400078e0202 */
[----:B------:R-:W-:Y:S01]  /*1e30*/  IMAD.HI.U32 R5, R4, R8, RZ ;  /* 0x0000000804057227 */ /* 0x000fe200078e00ff */
[----:B------:R0:W-:Y:S02]  /*1e40*/  STL [R1+0x194], R0 ;  /* 0x0001940001007387 */ /* 0x0001e40000100800 */
[----:B------:R-:W-:Y:S01]  /*1e50*/  ISETP.GT.U32.AND P3, PT, R14, R2, PT ;  /* 0x000000020e00720c */ /* 0x000fe20003f64070 */
[----:B------:R-:W-:Y:S02]  /*1e60*/  IMAD.MOV R5, RZ, RZ, -R5 ;  /* 0x000000ffff057224 */ /* 0x000fe400078e0a05 */
[--C-:B------:R-:W-:Y:S01]  /*1e70*/  @!P1 IMAD.IADD R9, R9, 0x1, -R14.reuse ;  /* 0x0000000109099824 */ /* 0x100fe200078e0a0e */
[----:B------:R-:W-:Y:S01]  /*1e80*/  ISETP.GE.AND P1, PT, R7, RZ, PT ;  /* 0x000000ff0700720c */ /* 0x000fe20003f26270 */
[----:B------:R-:W-:Y:S02]  /*1e90*/  @!P4 IMAD.IADD R12, R12, 0x1, -R14 ;  /* 0x000000010c0cc824 */ /* 0x000fe400078e0a0e */
[----:B------:R-:W-:-:S02]  /*1ea0*/  IMAD R8, R14, R5, R8 ;  /* 0x000000050e087224 */ /* 0x000fc400078e0208 */
[----:B------:R-:W-:Y:S01]  /*1eb0*/  IMAD.MOV.U32 R15, RZ, RZ, R9 ;  /* 0x000000ffff0f7224 */ /* 0x000fe200078e0009 */
[----:B------:R-:W-:Y:S01]  /*1ec0*/  ISETP.GT.U32.AND P4, PT, R14, R12, PT ;  /* 0x0000000c0e00720c */ /* 0x000fe20003f84070 */
[----:B------:R-:W-:Y:S02]  /*1ed0*/  VIADD R6, R26, 0x66 ;  /* 0x000000661a067836 */ /* 0x000fe40000000000 */
[----:B------:R-:W-:Y:S01]  /*1ee0*/  @!P6 IMAD.MOV R15, RZ, RZ, -R15 ;  /* 0x000000ffff0fe224 */ /* 0x000fe200078e0a0f */
[----:B------:R-:W-:Y:S01]  /*1ef0*/  ISETP.GT.U32.AND P6, PT, R14, R8, PT ;  /* 0x000000080e00720c */ /* 0x000fe20003fc4070 */
[----:B------:R-:W-:Y:S01]  /*1f00*/  @!P3 IMAD.IADD R2, R2, 0x1, -R14 ;  /* 0x000000010202b824 */ /* 0x000fe200078e0a0e */
[----:B------:R-:W-:Y:S01]  /*1f10*/  IABS R11, R6 ;  /* 0x00000006000b7213 */ /* 0x000fe20000000000 */
[----:B0-----:R-:W-:Y:S01]  /*1f20*/  IMAD.MOV.U32 R0, RZ, RZ, R13 ;  /* 0x000000ffff007224 */ /* 0x001fe200078e000d */
[----:B------:R-:W-:Y:S01]  /*1f30*/  STL [R1+0x190], R15 ;  /* 0x0001900f01007387 */ /* 0x000fe20000100800 */
[----:B------:R-:W-:Y:S01]  /*1f40*/  VIADD R10, R26, 0x67 ;  /* 0x000000671a0a7836 */ /* 0x000fe20000000000 */
[----:B------:R-:W-:Y:S01]  /*1f50*/  ISETP.GT.U32.AND P3, PT, R14, R2, PT ;  /* 0x000000020e00720c */ /* 0x000fe20003f64070 */
[----:B------:R-:W-:-:S02]  /*1f60*/  @!P0 IMAD.MOV R0, RZ, RZ, -R0 ;  /* 0x000000ffff008224 */ /* 0x000fc400078e0a00 */
[--C-:B------:R-:W-:Y:S01]  /*1f70*/  @!P4 IMAD.IADD R12, R12, 0x1, -R14.reuse ;  /* 0x000000010c0cc824 */ /* 0x100fe200078e0a0e */
[----:B------:R-:W-:Y:S01]  /*1f80*/  IABS R7, R10 ;  /* 0x0000000a00077213 */ /* 0x000fe20000000000 */
[----:B------:R-:W-:Y:S01]  /*1f90*/  VIADD R5, R26, 0x65 ;  /* 0x000000651a057836 */ /* 0x000fe20000000000 */
[----:B------:R-:W-:Y:S01]  /*1fa0*/  ISETP.GE.AND P0, PT, R10, RZ, PT ;  /* 0x000000ff0a00720c */ /* 0x000fe20003f06270 */
[----:B------:R-:W-:Y:S01]  /*1fb0*/  IMAD.MOV.U32 R10, RZ, RZ, R11 ;  /* 0x000000ffff0a7224 */ /* 0x000fe200078e000b */
[----:B------:R0:W-:Y:S01]  /*1fc0*/  STL [R1+0x18c], R0 ;  /* 0x00018c0001007387 */ /* 0x0001e20000100800 */
[----:B------:R-:W-:Y:S01]  /*1fd0*/  @!P6 IMAD.IADD R8, R8, 0x1, -R14 ;  /* 0x000000010808e824 */ /* 0x000fe200078e0a0e */
[----:B------:R-:W-:Y:S01]  /*1fe0*/  ISETP.GE.AND P4, PT, R6, RZ, PT ;  /* 0x000000ff0600720c */ /* 0x000fe20003f86270 */
[----:B------:R-:W-:Y:S01]  /*1ff0*/  IMAD.HI.U32 R13, R4, R7, RZ ;  /* 0x00000007040d7227 */ /* 0x000fe200078e00ff */
[----:B------:R-:W-:Y:S02]  /*2000*/  IABS R9, R5 ;  /* 0x0000000500097213 */ /* 0x000fe40000000000 */
[----:B------:R-:W-:Y:S01]  /*2010*/  ISETP.GT.U32.AND P6, PT, R14, R8, PT ;  /* 0x000000080e00720c */ /* 0x000fe20003fc4070 */
[----:B------:R-:W-:-:S04]  /*2020*/  IMAD.HI.U32 R6, R4, R10, RZ ;  /* 0x0000000a04067227 */ /* 0x000fc800078e00ff */
[----:B0-----:R-:W-:Y:S02]  /*2030*/  IMAD.MOV.U32 R0, RZ, RZ, R12 ;  /* 0x000000ffff007224 */ /* 0x001fe400078e000c */
[----:B------:R-:W-:Y:S02]  /*2040*/  IMAD.MOV R13, RZ, RZ, -R13 ;  /* 0x000000ffff0d7224 */ /* 0x000fe400078e0a0d */
[----:B------:R-:W-:Y:S01]  /*2050*/  @!P5 IMAD.MOV R0, RZ, RZ, -R0 ;  /* 0x000000ffff00d224 */ /* 0x000fe200078e0a00 */
[----:B------:R-:W-:Y:S01]  /*2060*/  ISETP.GE.AND P5, PT, R5, RZ, PT ;  /* 0x000000ff0500720c */ /* 0x000fe20003fa6270 */
[----:B------:R-:W-:Y:S02]  /*2070*/  IMAD.MOV R6, RZ, RZ, -R6 ;  /* 0x000000ffff067224 */ /* 0x000fe400078e0a06 */
[----:B------:R-:W-:Y:S01]  /*2080*/  @!P3 IMAD.IADD R2, R2, 0x1, -R14 ;  /* 0x000000010202b824 */ /* 0x000fe200078e0a0e */
[----:B------:R0:W-:Y:S01]  /*2090*/  STL [R1+0x188], R0 ;  /* 0x0001880001007387 */ /* 0x0001e20000100800 */
[----:B------:R-:W-:-:S02]  /*20a0*/  IMAD R7, R14, R13, R7 ;  /* 0x0000000d0e077224 */ /* 0x000fc400078e0207 */
[----:B------:R-:W-:Y:S02]  /*20b0*/  IMAD R10, R14, R6, R10 ;  /* 0x000000060e0a7224 */ /* 0x000fe400078e020a */
[----:B------:R-:W-:Y:S01]  /*20c0*/  IMAD.HI.U32 R11, R4, R9, RZ ;  /* 0x00000009040b7227 */ /* 0x000fe200078e00ff */
[----:B------:R-:W-:-:S03]  /*20d0*/  ISETP.GT.U32.AND P3, PT, R14, R7, PT ;  /* 0x000000070e00720c */ /* 0x000fc60003f64070 */
[----:B------:R-:W-:Y:S02]  /*20e0*/  IMAD.MOV R11, RZ, RZ, -R11 ;  /* 0x000000ffff0b7224 */ /* 0x000fe400078e0a0b */
[----:B0-----:R-:W-:Y:S02]  /*20f0*/  IMAD.MOV.U32 R0, RZ, RZ, R2 ;  /* 0x000000ffff007224 */ /* 0x001fe400078e0002 */
[----:B------:R-:W-:Y:S02]  /*2100*/  @!P6 IMAD.IADD R8, R8, 0x1, -R14 ;  /* 0x000000010808e824 */ /* 0x000fe400078e0a0e */
[----:B------:R-:W-:Y:S01]  /*2110*/  @!P2 IMAD.MOV R0, RZ, RZ, -R0 ;  /* 0x000000ffff00a224 */ /* 0x000fe200078e0a00 */
[C---:B------:R-:W-:Y:S01]  /*2120*/  ISETP.GT.U32.AND P2, PT, R14.reuse, R10, PT ;  /* 0x0000000a0e00720c */ /* 0x040fe20003f44070 */
[----:B------:R-:W-:Y:S02]  /*2130*/  IMAD R9, R14, R11, R9 ;  /* 0x0000000b0e097224 */ /* 0x000fe400078e0209 */
[----:B------:R-:W-:Y:S01]  /*2140*/  @!P3 IMAD.IADD R7, R7, 0x1, -R14 ;  /* 0x000000010707b824 */ /* 0x000fe200078e0a0e */
[----:B------:R0:W-:Y:S01]  /*2150*/  STL [R1+0x184], R0 ;  /* 0x0001840001007387 */ /* 0x0001e20000100800 */
[----:B------:R-:W-:-:S02]  /*2160*/  VIADD R16, R26, 0x64 ;  /* 0x000000641a107836 */ /* 0x000fc40000000000 */
[----:B------:R-:W-:Y:S01]  /*2170*/  VIADD R13, R26, 0x63 ;  /* 0x000000631a0d7836 */ /* 0x000fe20000000000 */
[----:B------:R-:W-:Y:S01]  /*2180*/  ISETP.GT.U32.AND P3, PT, R14, R7, PT ;  /* 0x000000070e00720c */ /* 0x000fe20003f64070 */
[----:B------:R-:W-:Y:S01]  /*2190*/  VIADD R5, R26, 0x62 ;  /* 0x000000621a057836 */ /* 0x000fe20000000000 */
[----:B------:R-:W-:Y:S01]  /*21a0*/  ISETP.GE.AND P6, PT, R16, RZ, PT ;  /* 0x000000ff1000720c */ /* 0x000fe20003fc6270 */
[----:B------:R-:W-:Y:S01]  /*21b0*/  VIADD R11, R26, 0x61 ;  /* 0x000000611a0b7836 */ /* 0x000fe20000000000 */
[----:B------:R-:W-:Y:S01]  /*21c0*/  IABS R16, R16 ;  /* 0x0000001000107213 */ /* 0x000fe20000000000 */
[----:B------:R-:W-:Y:S01]  /*21d0*/  @!P2 IMAD.IADD R10, R10, 0x1, -R14 ;  /* 0x000000010a0aa824 */ /* 0x000fe200078e0a0e */
[----:B------:R-:W-:Y:S01]  /*21e0*/  IABS R15, R13 ;  /* 0x0000000d000f7213 */ /* 0x000fe20000000000 */
[----:B0-----:R-:W-:Y:S01]  /*21f0*/  IMAD.MOV.U32 R0, RZ, RZ, R8 ;  /* 0x000000ffff007224 */ /* 0x001fe200078e0008 */
[----:B------:R-:W-:Y:S01]  /*2200*/  IABS R6, R5 ;  /* 0x0000000500067213 */ /* 0x000fe20000000000 */
[----:B------:R-:W-:Y:S01]  /*2210*/  IMAD.HI.U32 R17, R4, R16, RZ ;  /* 0x0000001004117227 */ /* 0x000fe200078e00ff */
[----:B------:R-:W-:-:S02]  /*2220*/  ISETP.GT.U32.AND P2, PT, R14, R10, PT ;  /* 0x0000000a0e00720c */ /* 0x000fc40003f44070 */
[----:B------:R-:W-:Y:S01]  /*2230*/  IABS R2, R11 ;  /* 0x0000000b00027213 */ /* 0x000fe20000000000 */
[----:B------:R-:W-:Y:S01]  /*2240*/  @!P1 IMAD.MOV R0, RZ, RZ, -R0 ;  /* 0x000000ffff009224 */ /* 0x000fe200078e0a00 */
[----:B------:R-:W-:Y:S01]  /*2250*/  ISETP.GT.U32.AND P1, PT, R14, R9, PT ;  /* 0x000000090e00720c */ /* 0x000fe20003f24070 */
[----:B------:R-:W-:Y:S02]  /*2260*/  IMAD.MOV R17, RZ, RZ, -R17 ;  /* 0x000000ffff117224 */ /* 0x000fe400078e0a11 */
[----:B------:R-:W-:Y:S01]  /*2270*/  IMAD.HI.U32 R12, R4, R15, RZ ;  /* 0x0000000f040c7227 */ /* 0x000fe200078e00ff */
[----:B------:R0:W-:Y:S03]  /*2280*/  STL [R1+0x180], R0 ;  /* 0x0001800001007387 */ /* 0x0001e60000100800 */
[--C-:B------:R-:W-:Y:S01]  /*2290*/  @!P3 IMAD.IADD R7, R7, 0x1, -R14.reuse ;  /* 0x000000010707b824 */ /* 0x100fe200078e0a0e */
[----:B------:R-:W-:Y:S01]  /*22a0*/  ISETP.GE.AND P3, PT, R13, RZ, PT ;  /* 0x000000ff0d00720c */ /* 0x000fe20003f66270 */
[----:B------:R-:W-:-:S02]  /*22b0*/  @!P2 IMAD.IADD R10, R10, 0x1, -R14 ;  /* 0x000000010a0aa824 */ /* 0x000fc400078e0a0e */
[----:B------:R-:W-:-:S04]  /*22c0*/  IMAD.HI.U32 R8, R4, R6, RZ ;  /* 0x0000000604087227 */ /* 0x000fc800078e00ff */
[----:B------:R-:W-:Y:S02]  /*22d0*/  @!P1 IMAD.IADD R9, R9, 0x1, -R14 ;  /* 0x0000000109099824 */ /* 0x000fe400078e0a0e */
[C---:B------:R-:W-:Y:S02]  /*22e0*/  IMAD R13, R14.reuse, R17, R16 ;  /* 0x000000110e0d7224 */ /* 0x040fe400078e0210 */
[----:B------:R-:W-:Y:S01]  /*22f0*/  IMAD.MOV R12, RZ, RZ, -R12 ;  /* 0x000000ffff0c7224 */ /* 0x000fe200078e0a0c */
[C---:B------:R-:W-:Y:S01]  /*2300*/  ISETP.GT.U32.AND P1, PT, R14.reuse, R9, PT ;  /* 0x000000090e00720c */ /* 0x040fe20003f24070 */
[----:B0-----:R-:W-:Y:S01]  /*2310*/  IMAD.MOV.U32 R0, RZ, RZ, R10 ;  /* 0x000000ffff007224 */ /* 0x001fe200078e000a */
[----:B------:R-:W-:Y:S01]  /*2320*/  ISETP.GT.U32.AND P2, PT, R14, R13, PT ;  /* 0x0000000d0e00720c */ /* 0x000fe20003f44070 */
[----:B------:R-:W-:Y:S02]  /*2330*/  IMAD.MOV.U32 R19, RZ, RZ, R7 ;  /* 0x000000ffff137224 */ /* 0x000fe400078e0007 */
[----:B------:R-:W-:-:S02]  /*2340*/  IMAD.MOV R8, RZ, RZ, -R8 ;  /* 0x000000ffff087224 */ /* 0x000fc400078e0a08 */
[----:B------:R-:W-:Y:S02]  /*2350*/  IMAD R15, R14, R12, R15 ;  /* 0x0000000c0e0f7224 */ /* 0x000fe400078e020f */
[----:B------:R-:W-:-:S04]  /*2360*/  IMAD.HI.U32 R12, R4, R2, RZ ;  /* 0x00000002040c7227 */ /* 0x000fc800078e00ff */
[----:B------:R-:W-:Y:S01]  /*2370*/  @!P4 IMAD.MOV R0, RZ, RZ, -R0 ;  /* 0x000000ffff00c224 */ /* 0x000fe200078e0a00 */
[----:B------:R-:W-:Y:S01]  /*2380*/  ISETP.GE.AND P4, PT, R5, RZ, PT ;  /* 0x000000ff0500720c */ /* 0x000fe20003f86270 */
[----:B------:R-:W-:Y:S01]  /*2390*/  @!P0 IMAD.MOV R19, RZ, RZ, -R19 ;  /* 0x000000ffff138224 */ /* 0x000fe200078e0a13 */
[C---:B------:R-:W-:Y:S01]  /*23a0*/  ISETP.GT.U32.AND P0, PT, R14.reuse, R15, PT ;  /* 0x0000000f0e00720c */ /* 0x040fe20003f04070 */
[C---:B------:R-:W-:Y:S02]  /*23b0*/  IMAD R5, R14.reuse, R8, R6 ;  /* 0x000000080e057224 */ /* 0x040fe400078e0206 */
[----:B------:R-:W-:Y:S01]  /*23c0*/  IMAD.MOV R7, RZ, RZ, -R12 ;  /* 0x000000ffff077224 */ /* 0x000fe200078e0a0c */
[----:B------:R-:W-:Y:S01]  /*23d0*/  STL [R1+0x17c], R19 ;  /* 0x00017c1301007387 */ /* 0x000fe20000100800 */
[----:B------:R-:W-:Y:S01]  /*23e0*/  @!P1 IMAD.IADD R9, R9, 0x1, -R14 ;  /* 0x0000000109099824 */ /* 0x000fe200078e0a0e */
[C---:B------:R-:W-:Y:S01]  /*23f0*/  ISETP.GT.U32.AND P1, PT, R14.reuse, R5, PT ;  /* 0x000000050e00720c */ /* 0x040fe20003f24070 */
[----:B------:R-:W-:Y:S01]  /*2400*/  IMAD R2, R14, R7, R2 ;  /* 0x000000070e027224 */ /* 0x000fe200078e0202 */
[----:B------:R0:W-:Y:S01]  /*2410*/  STL [R1+0x178], R0 ;  /* 0x0001780001007387 */ /* 0x0001e20000100800 */
[----:B------:R-:W-:-:S02]  /*2420*/  @!P2 IMAD.IADD R13, R13, 0x1, -R14 ;  /* 0x000000010d0da824 */ /* 0x000fc400078e0a0e */
[----:B------:R-:W-:Y:S02]  /*2430*/  VIADD R6, R26, 0x60 ;  /* 0x000000601a067836 */ /* 0x000fe40000000000 */
[--C-:B------:R-:W-:Y:S01]  /*2440*/  @!P0 IMAD.IADD R15, R15, 0x1, -R14.reuse ;  /* 0x000000010f0f8824 */ /* 0x100fe200078e0a0e */
[----:B------:R-:W-:Y:S01]  /*2450*/  ISETP.GT.U32.AND P2, PT, R14, R13, PT ;  /* 0x0000000d0e00720c */ /* 0x000fe20003f44070 */
[C---:B------:R-:W-:Y:S01]  /*2460*/  VIADD R7, R26.reuse, 0x5f ;  /* 0x0000005f1a077836 */ /* 0x040fe20000000000 */
[----:B------:R-:W-:Y:S01]  /*2470*/  IABS R12, R6 ;  /* 0x00000006000c7213 */ /* 0x000fe20000000000 */
[----:B------:R-:W-:Y:S01]  /*2480*/  VIADD R8, R26, 0x5e ;  /* 0x0000005e1a087836 */ /* 0x000fe20000000000 */
[C---:B------:R-:W-:Y:S01]  /*2490*/  ISETP.GT.U32.AND P0, PT, R14.reuse, R15, PT ;  /* 0x0000000f0e00720c */ /* 0x040fe20003f04070 */
[----:B0-----:R-:W-:Y:S01]  /*24a0*/  IMAD.MOV.U32 R0, RZ, RZ, R9 ;  /* 0x000000ffff007224 */ /* 0x001fe200078e0009 */
[----:B------:R-:W-:Y:S01]  /*24b0*/  IABS R9, R7 ;  /* 0x0000000700097213 */ /* 0x000fe20000000000 */
[----:B------:R-:W-:Y:S01]  /*24c0*/  @!P1 IMAD.IADD R5, R5, 0x1, -R14 ;  /* 0x0000000105059824 */ /* 0x000fe200078e0a0e */
[----:B------:R-:W-:Y:S01]  /*24d0*/  IABS R10, R8 ;  /* 0x00000008000a7213 */ /* 0x000fe20000000000 */
[----:B------:R-:W-:Y:S01]  /*24e0*/  @!P5 IMAD.MOV R0, RZ, RZ, -R0 ;  /* 0x000000ffff00d224 */ /* 0x000fe200078e0a00 */
[----:B------:R-:W-:Y:S01]  /*24f0*/  ISETP.GT.U32.AND P5, PT, R14, R2, PT ;  /* 0x000000020e00720c */ /* 0x000fe20003fa4070 */
[----:B------:R-:W-:Y:S01]  /*2500*/  IMAD.HI.U32 R16, R4, R12, RZ ;  /* 0x0000000c04107227 */ /* 0x000fe200078e00ff */
[----:B------:R-:W-:-:S02]  /*2510*/  ISETP.GT.U32.AND P1, PT, R14, R5, PT ;  /* 0x000000050e00720c */ /* 0x000fc40003f24070 */
[----:B------:R0:W-:Y:S01]  /*2520*/  STL [R1+0x174], R0 ;  /* 0x0001740001007387 */ /* 0x0001e20000100800 */
[----:B------:R-:W-:Y:S01]  /*2530*/  @!P2 IMAD.IADD R13, R13, 0x1, -R14 ;  /* 0x000000010d0da824 */ /* 0x000fe200078e0a0e */
[----:B------:R-:W-:Y:S01]  /*2540*/  ISETP.GE.AND P2, PT, R11, RZ, PT ;  /* 0x000000ff0b00720c */ /* 0x000fe20003f46270 */
[----:B------:R-:W-:Y:S02]  /*2550*/  IMAD.MOV R16, RZ, RZ, -R16 ;  /* 0x000000ffff107224 */ /* 0x000fe400078e0a10 */
[----:B------:R-:W-:-:S04]  /*2560*/  IMAD.HI.U32 R11, R4, R9, RZ ;  /* 0x00000009040b7227 */ /* 0x000fc800078e00ff */
[----:B------:R-:W-:Y:S02]  /*2570*/  @!P5 IMAD.IADD R2, R2, 0x1, -R14 ;  /* 0x000000010202d824 */ /* 0x000fe400078e0a0e */
[C---:B------:R-:W-:Y:S02]  /*2580*/  IMAD R12, R14.reuse, R16, R12 ;  /* 0x000000100e0c7224 */ /* 0x040fe400078e020c */
[----:B------:R-:W-:Y:S01]  /*2590*/  IMAD.MOV R11, RZ, RZ, -R11 ;  /* 0x000000ffff0b7224 */ /* 0x000fe200078e0a0b */
[----:B------:R-:W-:Y:S01]  /*25a0*/  ISETP.GT.U32.AND P5, PT, R14, R2, PT ;  /* 0x000000020e00720c */ /* 0x000fe20003fa4070 */
[--C-:B------:R-:W-:Y:S01]  /*25b0*/  @!P1 IMAD.IADD R5, R5, 0x1, -R14.reuse ;  /* 0x0000000105059824 */ /* 0x100fe200078e0a0e */
[----:B------:R-:W-:Y:S01]  /*25c0*/  ISETP.GE.AND P1, PT, R8, RZ, PT ;  /* 0x000000ff0800720c */ /* 0x000fe20003f26270 */
[----:B------:R-:W-:Y:S01]  /*25d0*/  @!P0 IMAD.IADD R15, R15, 0x1, -R14 ;  /* 0x000000010f0f8824 */ /* 0x000fe200078e0a0e */
[C---:B------:R-:W-:Y:S01]  /*25e0*/  ISETP.GT.U32.AND P0, PT, R14.reuse, R12, PT ;  /* 0x0000000c0e00720c */ /* 0x040fe20003f04070 */
[----:B------:R-:W-:-:S02]  /*25f0*/  IMAD R8, R14, R11, R9 ;  /* 0x0000000b0e087224 */ /* 0x000fc400078e0209 */
[----:B------:R-:W-:Y:S02]  /*2600*/  IMAD.MOV.U32 R17, RZ, RZ, R13 ;  /* 0x000000ffff117224 */ /* 0x000fe400078e000d */
[----:B0-----:R-:W-:Y:S02]  /*2610*/  IMAD.MOV.U32 R0, RZ, RZ, R15 ;  /* 0x000000ffff007224 */ /* 0x001fe400078e000f */
[----:B------:R-:W-:Y:S01]  /*2620*/  @!P6 IMAD.MOV R17, RZ, RZ, -R17 ;  /* 0x000000ffff11e224 */ /* 0x000fe200078e0a11 */
[----:B------:R-:W-:Y:S01]  /*2630*/  ISETP.GE.AND P6, PT, R6, RZ, PT ;  /* 0x000000ff0600720c */ /* 0x000fe20003fc6270 */
[--C-:B------:R-:W-:Y:S01]  /*2640*/  @!P5 IMAD.IADD R2, R2, 0x1, -R14.reuse ;  /* 0x000000010202d824 */ /* 0x100fe200078e0a0e */
[----:B------:R-:W-:Y:S01]  /*2650*/  ISETP.GT.U32.AND P5, PT, R14, R8, PT ;  /* 0x000000080e00720c */ /* 0x000fe20003fa4070 */
[----:B------:R-:W-:Y:S01]  /*2660*/  VIADD R6, R26, 0x5d ;  /* 0x0000005d1a067836 */ /* 0x000fe20000000000 */
[----:B------:R-:W-:Y:S01]  /*2670*/  STL [R1+0x170], R17 ;  /* 0x0001701101007387 */ /* 0x000fe20000100800 */
[----:B------:R-:W-:-:S02]  /*2680*/  @!P0 IMAD.IADD R12, R12, 0x1, -R14 ;  /* 0x000000010c0c8824 */ /* 0x000fc400078e0a0e */
[----:B------:R-:W-:Y:S01]  /*2690*/  IMAD.HI.U32 R13, R4, R10, RZ ;  /* 0x0000000a040d7227 */ /* 0x000fe200078e00ff */
[----:B------:R-:W-:Y:S02]  /*26a0*/  IABS R9, R6 ;  /* 0x0000000600097213 */ /* 0x000fe40000000000 */
[----:B------:R-:W-:Y:S01]  /*26b0*/  ISETP.GT.U32.AND P0, PT, R14, R12, PT ;  /* 0x0000000c0e00720c */ /* 0x000fe20003f04070 */
[----:B------:R-:W-:Y:S02]  /*26c0*/  IMAD.MOV.U32 R15, RZ, RZ, R5 ;  /* 0x000000ffff0f7224 */ /* 0x000fe400078e0005 */
[----:B------:R-:W-:Y:S02]  /*26d0*/  VIADD R5, R26, 0x5c ;  /* 0x0000005c1a057836 */ /* 0x000fe40000000000 */
[----:B------:R-:W-:Y:S02]  /*26e0*/  @!P5 IMAD.IADD R8, R8, 0x1, -R14 ;  /* 0x000000010808d824 */ /* 0x000fe400078e0a0e */
[----:B------:R-:W-:Y:S01]  /*26f0*/  @!P3 IMAD.MOV R0, RZ, RZ, -R0 ;  /* 0x000000ffff00b224 */ /* 0x000fe200078e0a00 */
[----:B------:R-:W-:Y:S01]  /*2700*/  ISETP.GE.AND P3, PT, R7, RZ, PT ;  /* 0x000000ff0700720c */ /* 0x000fe20003f66270 */
[----:B------:R-:W-:Y:S01]  /*2710*/  IMAD.MOV R13, RZ, RZ, -R13 ;  /* 0x000000ffff0d7224 */ /* 0x000fe200078e0a0d */
[----:B------:R-:W-:Y:S01]  /*2720*/  ISETP.GT.U32.AND P5, PT, R14, R8, PT ;  /* 0x000000080e00720c */ /* 0x000fe20003fa4070 */
[----:B------:R-:W-:Y:S01]  /*2730*/  IMAD.HI.U32 R7, R4, R9, RZ ;  /* 0x0000000904077227 */ /* 0x000fe200078e00ff */
[----:B------:R-:W-:Y:S01]  /*2740*/  IABS R22, R5 ;  /* 0x0000000500167213 */ /* 0x000fe20000000000 */
[----:B------:R0:W-:Y:S02]  /*2750*/  STL [R1+0x16c], R0 ;  /* 0x00016c0001007387 */ /* 0x0001e40000100800 */
[----:B------:R-:W-:-:S02]  /*2760*/  IMAD R10, R14, R13, R10 ;  /* 0x0000000d0e0a7224 */ /* 0x000fc400078e020a */
[----:B------:R-:W-:Y:S02]  /*2770*/  IMAD.MOV R7, RZ, RZ, -R7 ;  /* 0x000000ffff077224 */ /* 0x000fe400078e0a07 */
[----:B------:R-:W-:Y:S01]  /*2780*/  @!P0 IMAD.IADD R12, R12, 0x1, -R14 ;  /* 0x000000010c0c8824 */ /* 0x000fe200078e0a0e */
[C---:B------:R-:W-:Y:S01]  /*2790*/  ISETP.GT.U32.AND P0, PT, R14.reuse, R10, PT ;  /* 0x0000000a0e00720c */ /* 0x040fe20003f04070 */
[----:B------:R-:W-:Y:S02]  /*27a0*/  IMAD R9, R14, R7, R9 ;  /* 0x000000070e097224 */ /* 0x000fe400078e0209 */
[----:B0-----:R-:W-:Y:S02]  /*27b0*/  IMAD.MOV.U32 R0, RZ, RZ, R2 ;  /* 0x000000ffff007224 */ /* 0x001fe400078e0002 */
[----:B------:R-:W-:-:S04]  /*27c0*/  IMAD.HI.U32 R2, R4, R22, RZ ;  /* 0x0000001604027227 */ /* 0x000fc800078e00ff */
[----:B------:R-:W-:Y:S02]  /*27d0*/  IMAD.MOV R2, RZ, RZ, -R2 ;  /* 0x000000ffff027224 */ /* 0x000fe400078e0a02 */
[----:B------:R-:W-:Y:S01]  /*27e0*/  @!P5 IMAD.IADD R8, R8, 0x1, -R14 ;  /* 0x000000010808d824 */ /* 0x000fe200078e0a0e */
[C---:B------:R-:W-:Y:S01]  /*27f0*/  ISETP.GT.U32.AND P5, PT, R14.reuse, R9, PT ;  /* 0x000000090e00720c */ /* 0x040fe20003fa4070 */
[C---:B------:R-:W-:Y:S02]  /*2800*/  IMAD R22, R14.reuse, R2, R22 ;  /* 0x000000020e167224 */ /* 0x040fe400078e0216 */
[----:B------:R-:W-:Y:S02]  /*2810*/  IMAD.MOV.U32 R13, RZ, RZ, R12 ;  /* 0x000000ffff0d7224 */ /* 0x000fe400078e000c */
[----:B------:R-:W-:Y:S01]  /*2820*/  @!P2 IMAD.MOV R0, RZ, RZ, -R0 ;  /* 0x000000ffff00a224 */ /* 0x000fe200078e0a00 */
[----:B------:R-:W-:Y:S01]  /*2830*/  ISETP.GE.AND P2, PT, R5, RZ, PT ;  /* 0x000000ff0500720c */ /* 0x000fe20003f46270 */
[----:B------:R-:W-:Y:S01]  /*2840*/  @!P6 IMAD.MOV R13, RZ, RZ, -R13 ;  /* 0x000000ffff0de224 */ /* 0x000fe200078e0a0d */
[----:B------:R-:W-:Y:S01]  /*2850*/  ISETP.GT.U32.AND P6, PT, R14, R22, PT ;  /* 0x000000160e00720c */ /* 0x000fe20003fc4070 */
[----:B------:R-:W-:-:S02]  /*2860*/  @!P0 IMAD.IADD R10, R10, 0x1, -R14 ;  /* 0x000000010a0a8824 */ /* 0x000fc400078e0a0e */
[----:B------:R-:W-:Y:S02]  /*2870*/  VIADD R5, R26, 0x5b ;  /* 0x0000005b1a057836 */ /* 0x000fe40000000000 */
[----:B------:R-:W-:Y:S01]  /*2880*/  @!P4 IMAD.MOV R15, RZ, RZ, -R15 ;  /* 0x000000ffff0fc224 */ /* 0x000fe200078e0a0f */
[----:B------:R-:W-:Y:S01]  /*2890*/  ISETP.GT.U32.AND P0, PT, R14, R10, PT ;  /* 0x0000000a0e00720c */ /* 0x000fe20003f04070 */
[--C-:B------:R-:W-:Y:S01]  /*28a0*/  @!P5 IMAD.IADD R9, R9, 0x1, -R14.reuse ;  /* 0x000000010909d824 */ /* 0x100fe200078e0a0e */
[----:B------:R-:W-:Y:S01]  /*28b0*/  ISETP.GE.AND P4, PT, R6, RZ, PT ;  /* 0x000000ff0600720c */ /* 0x000fe20003f86270 */
[----:B------:R-:W-:Y:S01]  /*28c0*/  VIADD R6, R26, 0x5a ;  /* 0x0000005a1a067836 */ /* 0x000fe20000000000 */
[----:B------:R-:W-:Y:S01]  /*28d0*/  IABS R11, R5 ;  /* 0x00000005000b7213 */ /* 0x000fe20000000000 */
[----:B------:R0:W-:Y:S01]  /*28e0*/  STL [R1+0x168], R15 ;  /* 0x0001680f01007387 */ /* 0x0001e20000100800 */
[----:B------:R-:W-:Y:S01]  /*28f0*/  ISETP.GT.U32.AND P5, PT, R14, R9, PT ;  /* 0x000000090e00720c */ /* 0x000fe20003fa4070 */
[----:B------:R-:W-:Y:S01]  /*2900*/  @!P6 IMAD.IADD R22, R22, 0x1, -R14 ;  /* 0x000000011616e824 */ /* 0x000fe200078e0a0e */
[----:B------:R-:W-:Y:S01]  /*2910*/  IABS R16, R6 ;  /* 0x0000000600107213 */ /* 0x000fe20000000000 */
[----:B------:R-:W-:Y:S01]  /*2920*/  IMAD.HI.U32 R7, R4, R11, RZ ;  /* 0x0000000b04077227 */ /* 0x000fe200078e00ff */
[----:B------:R1:W-:Y:S02]  /*2930*/  STL [R1+0x164], R0 ;  /* 0x0001640001007387 */ /* 0x0003e40000100800 */
[----:B------:R-:W-:Y:S01]  /*2940*/  ISETP.GT.U32.AND P6, PT, R14, R22, PT ;  /* 0x000000160e00720c */ /* 0x000fe20003fc4070 */
[----:B------:R-:W-:Y:S01]  /*2950*/  IMAD.MOV R7, RZ, RZ, -R7 ;  /* 0x000000ffff077224 */ /* 0x000fe200078e0a07 */
[----:B------:R-:W-:Y:S01]  /*2960*/  STL [R1+0x160], R13 ;  /* 0x0001600d01007387 */ /* 0x000fe20000100800 */
[----:B------:R-:W-:Y:S01]  /*2970*/  IMAD.HI.U32 R2, R4, R16, RZ ;  /* 0x0000001004027227 */ /* 0x000fe200078e00ff */
[----:B0-----:R-:W-:-:S03]  /*2980*/  IABS R15, R21 ;  /* 0x00000015000f7213 */ /* 0x001fc60000000000 */
[----:B------:R-:W-:Y:S01]  /*2990*/  @!P0 IMAD.IADD R10, R10, 0x1, -R14 ;  /* 0x000000010a0a8824 */ /* 0x000fe200078e0a0e */
[----:B------:R-:W-:Y:S01]  /*29a0*/  ISETP.GE.AND P0, PT, R6, RZ, PT ;  /* 0x000000ff0600720c */ /* 0x000fe20003f06270 */
[C---:B------:R-:W-:Y:S01]  /*29b0*/  IMAD R11, R14.reuse, R7, R11 ;  /* 0x000000070e0b7224 */ /* 0x040fe200078e020b */
[----:B------:R-:W-:Y:S01]  /*29c0*/  IABS R6, R20 ;  /* 0x0000001400067213 */ /* 0x000fe20000000000 */
[----:B-1----:R-:W-:Y:S02]  /*29d0*/  IMAD.MOV.U32 R0, RZ, RZ, R8 ;  /* 0x000000ffff007224 */ /* 0x002fe400078e0008 */
[----:B------:R-:W-:Y:S02]  /*29e0*/  IMAD.MOV R2, RZ, RZ, -R2 ;  /* 0x000000ffff027224 */ /* 0x000fe400078e0a02 */
[----:B------:R-:W-:Y:S01]  /*29f0*/  @!P5 IMAD.IADD R9, R9, 0x1, -R14 ;  /* 0x000000010909d824 */ /* 0x000fe200078e0a0e */
[C---:B------:R-:W-:Y:S01]  /*2a00*/  ISETP.GT.U32.AND P5, PT, R14.reuse, R11, PT ;  /* 0x0000000b0e00720c */ /* 0x040fe20003fa4070 */
[----:B------:R-:W-:Y:S01]  /*2a10*/  @!P3 IMAD.MOV R0, RZ, RZ, -R0 ;  /* 0x000000ffff00b224 */ /* 0x000fe200078e0a00 */
[----:B------:R-:W-:Y:S01]  /*2a20*/  ISETP.GE.AND P3, PT, R5, RZ, PT ;  /* 0x000000ff0500720c */ /* 0x000fe20003f66270 */
[----:B------:R-:W-:-:S02]  /*2a30*/  IMAD R16, R14, R2, R16 ;  /* 0x000000020e107224 */ /* 0x000fc400078e0210 */
[----:B------:R-:W-:Y:S01]  /*2a40*/  IMAD.HI.U32 R8, R4, R6, RZ ;  /* 0x0000000604087227 */ /* 0x000fe200078e00ff */
[----:B------:R0:W-:Y:S03]  /*2a50*/  STL [R1+0x15c], R0 ;  /* 0x00015c0001007387 */ /* 0x0001e60000100800 */
[----:B------:R-:W-:Y:S02]  /*2a60*/  IMAD.MOV R8, RZ, RZ, -R8 ;  /* 0x000000ffff087224 */ /* 0x000fe400078e0a08 */
[----:B------:R-:W-:Y:S01]  /*2a70*/  @!P6 IMAD.IADD R22, R22, 0x1, -R14 ;  /* 0x000000011616e824 */ /* 0x000fe200078e0a0e */
[----:B------:R-:W-:Y:S01]  /*2a80*/  ISETP.GT.U32.AND P6, PT, R14, R16, PT ;  /* 0x000000100e00720c */ /* 0x000fe20003fc4070 */
[----:B------:R-:W-:-:S04]  /*2a90*/  IMAD.HI.U32 R24, R4, R15, RZ ;  /* 0x0000000f04187227 */ /* 0x000fc800078e00ff */
[----:B0-----:R-:W-:Y:S02]  /*2aa0*/  IMAD.MOV.U32 R0, RZ, RZ, R10 ;  /* 0x000000ffff007224 */ /* 0x001fe400078e000a */
[----:B------:R-:W-:Y:S02]  /*2ab0*/  VIADD R2, R26, 0x57 ;  /* 0x000000571a027836 */ /* 0x000fe40000000000 */
[----:B------:R-:W-:Y:S02]  /*2ac0*/  IMAD R6, R14, R8, R6 ;  /* 0x000000080e067224 */ /* 0x000fe400078e0206 */
[----:B------:R-:W-:Y:S01]  /*2ad0*/  @!P1 IMAD.MOV R0, RZ, RZ, -R0 ;  /* 0x000000ffff009224 */ /* 0x000fe200078e0a00 */
[----:B------:R-:W-:Y:S01]  /*2ae0*/  IABS R17, R2 ;  /* 0x0000000200117213 */ /* 0x000fe20000000000 */
[----:B------:R-:W-:Y:S02]  /*2af0*/  VIADD R19, R26, 0x56 ;  /* 0x000000561a137836 */ /* 0x000fe40000000000 */
[----:B------:R-:W-:Y:S01]  /*2b00*/  IMAD.MOV R24, RZ, RZ, -R24 ;  /* 0x000000ffff187224 */ /* 0x000fe200078e0a18 */
[----:B------:R0:W-:Y:S01]  /*2b10*/  STL [R1+0x158], R0 ;  /* 0x0001580001007387 */ /* 0x0001e20000100800 */
[----:B------:R-:W-:Y:S01]  /*2b20*/  @!P5 IMAD.IADD R11, R11, 0x1, -R14 ;  /* 0x000000010b0bd824 */ /* 0x000fe200078e0a0e */
[C---:B------:R-:W-:Y:S01]  /*2b30*/  ISETP.GT.U32.AND P5, PT, R14.reuse, R6, PT ;  /* 0x000000060e00720c */ /* 0x040fe20003fa4070 */
[----:B------:R-:W-:Y:S01]  /*2b40*/  IMAD R15, R14, R24, R15 ;  /* 0x000000180e0f7224 */ /* 0x000fe200078e020f */
[----:B------:R-:W-:Y:S01]  /*2b50*/  IABS R7, R19 ;  /* 0x0000001300077213 */ /* 0x000fe20000000000 */
[----:B------:R-:W-:Y:S01]  /*2b60*/  IMAD.HI.U32 R23, R4, R17, RZ ;  /* 0x0000001104177227 */ /* 0x000fe200078e00ff */
[----:B------:R-:W-:-:S03]  /*2b70*/  ISETP.GT.U32.AND P1, PT, R14, R11, PT ;  /* 0x0000000b0e00720c */ /* 0x000fc60003f24070 */
[----:B------:R-:W-:Y:S01]  /*2b80*/  @!P6 IMAD.IADD R16, R16, 0x1, -R14 ;  /* 0x000000011010e824 */ /* 0x000fe200078e0a0e */
[----:B------:R-:W-:Y:S01]  /*2b90*/  ISETP.GT.U32.AND P6, PT, R14, R15, PT ;  /* 0x0000000f0e00720c */ /* 0x000fe20003fc4070 */
[----:B0-----:R-:W-:Y:S02]  /*2ba0*/  IMAD.MOV.U32 R0, RZ, RZ, R9 ;  /* 0x000000ffff007224 */ /* 0x001fe400078e0009 */
[----:B------:R-:W-:-:S04]  /*2bb0*/  IMAD.HI.U32 R8, R4, R7, RZ ;  /* 0x0000000704087227 */ /* 0x000fc800078e00ff */
[----:B------:R-:W-:Y:S02]  /*2bc0*/  @!P4 IMAD.MOV R0, RZ, RZ, -R0 ;  /* 0x000000ffff00c224 */ /* 0x000fe400078e0a00 */
[----:B------:R-:W-:Y:S02]  /*2bd0*/  IMAD.MOV R23, RZ, RZ, -R23 ;  /* 0x000000ffff177224 */ /* 0x000fe400078e0a17 */
[----:B------:R-:W-:Y:S01]  /*2be0*/  VIADD R12, R26, 0x55 ;  /* 0x000000551a0c7836 */ /* 0x000fe20000000000 */
[----:B------:R0:W-:Y:S01]  /*2bf0*/  STL [R1+0x154], R0 ;  /* 0x0001540001007387 */ /* 0x0001e20000100800 */
[----:B------:R-:W-:Y:S02]  /*2c00*/  IMAD.MOV R24, RZ, RZ, -R8 ;  /* 0x000000ffff187224 */ /* 0x000fe400078e0a08 */
[----:B------:R-:W-:Y:S01]  /*2c10*/  IMAD R8, R14, R23, R17 ;  /* 0x000000170e087224 */ /* 0x000fe200078e0211 */
[----:B------:R-:W-:Y:S01]  /*2c20*/  IABS R5, R12 ;  /* 0x0000000c00057213 */ /* 0x000fe20000000000 */
[----:B------:R-:W-:Y:S01]  /*2c30*/  @!P5 IMAD.IADD R6, R6, 0x1, -R14 ;  /* 0x000000010606d824 */ /* 0x000fe200078e0a0e */
[C---:B------:R-:W-:Y:S01]  /*2c40*/  ISETP.GT.U32.AND P5, PT, R14.reuse, R16, PT ;  /* 0x000000100e00720c */ /* 0x040fe20003fa4070 */
[----:B------:R-:W-:-:S02]  /*2c50*/  IMAD R7, R14, R24, R7 ;  /* 0x000000180e077224 */ /* 0x000fc400078e0207 */
[----:B------:R-:W-:Y:S01]  /*2c60*/  IMAD.HI.U32 R13, R4, R5, RZ ;  /* 0x00000005040d7227 */ /* 0x000fe200078e00ff */
[----:B------:R-:W-:-:S03]  /*2c70*/  ISETP.GT.U32.AND P4, PT, R14, R6, PT ;  /* 0x000000060e00720c */ /* 0x000fc60003f84070 */
[----:B0-----:R-:W-:Y:S02]  /*2c80*/  IMAD.MOV.U32 R0, RZ, RZ, R22 ;  /* 0x000000ffff007224 */ /* 0x001fe400078e0016 */
[----:B------:R-:W-:Y:S02]  /*2c90*/  @!P6 IMAD.IADD R15, R15, 0x1, -R14 ;  /* 0x000000010f0fe824 */ /* 0x000fe400078e0a0e */
[----:B------:R-:W-:Y:S01]  /*2ca0*/  @!P2 IMAD.MOV R0, RZ, RZ, -R0 ;  /* 0x000000ffff00a224 */ /* 0x000fe200078e0a00 */
[C---:B------:R-:W-:Y:S01]  /*2cb0*/  ISETP.GT.U32.AND P2, PT, R14.reuse, R8, PT ;  /* 0x000000080e00720c */ /* 0x040fe20003f44070 */
[----:B------:R-:W-:Y:S01]  /*2cc0*/  @!P1 IMAD.IADD R11, R11, 0x1, -R14 ;  /* 0x000000010b0b9824 */ /* 0x000fe200078e0a0e */
[C---:B------:R-:W-:Y:S01]  /*2cd0*/  ISETP.GT.U32.AND P1, PT, R14.reuse, R7, PT ;  /* 0x000000070e00720c */ /* 0x040fe20003f24070 */
[----:B------:R-:W-:Y:S01]  /*2ce0*/  IMAD.MOV R17, RZ, RZ, -R13 ;  /* 0x000000ffff117224 */ /* 0x000fe200078e0a0d */
[----:B------:R-:W-:Y:S01]  /*2cf0*/  ISETP.GT.U32.AND P6, PT, R14, R15, PT ;  /* 0x0000000f0e00720c */ /* 0x000fe20003fc4070 */
[----:B------:R-:W-:Y:S01]  /*2d00*/  VIADD R10, R26, 0x53 ;  /* 0x000000531a0a7836 */ /* 0x000fe20000000000 */
[----:B------:R0:W-:Y:S01]  /*2d10*/  STL [R1+0x150], R0 ;  /* 0x0001500001007387 */ /* 0x0001e20000100800 */
[----:B------:R-:W-:-:S02]  /*2d20*/  IMAD R5, R14, R17, R5 ;  /* 0x000000110e057224 */ /* 0x000fc400078e0205 */
[----:B------:R-:W-:Y:S01]  /*2d30*/  VIADD R13, R26, 0x54 ;  /* 0x000000541a0d7836 */ /* 0x000fe20000000000 */
[----:B------:R-:W-:Y:S01]  /*2d40*/  IABS R9, R10 ;  /* 0x0000000a00097213 */ /* 0x000fe20000000000 */
[----:B------:R-:W-:Y:S02]  /*2d50*/  IMAD.MOV.U32 R23, RZ, RZ, R11 ;  /* 0x000000ffff177224 */ /* 0x000fe400078e000b */
[--C-:B------:R-:W-:Y:S01]  /*2d60*/  @!P2 IMAD.IADD R8, R8, 0x1, -R14.reuse ;  /* 0x000000010808a824 */ /* 0x100fe200078e0a0e */
[----:B------:R-:W-:Y:S01]  /*2d70*/  IABS R17, R13 ;  /* 0x0000000d00117213 */ /* 0x000fe20000000000 */
[--C-:B------:R-:W-:Y:S01]  /*2d80*/  @!P5 IMAD.IADD R16, R16, 0x1, -R14.reuse ;  /* 0x000000011010d824 */ /* 0x100fe200078e0a0e */
[----:B------:R-:W-:Y:S01]  /*2d90*/  ISETP.GE.AND P5, PT, R20, RZ, PT ;  /* 0x000000ff1400720c */ /* 0x000fe20003fa6270 */
[--C-:B------:R-:W-:Y:S01]  /*2da0*/  @!P4 IMAD.IADD R6, R6, 0x1, -R14.reuse ;  /* 0x000000010606c824 */ /* 0x100fe200078e0a0e */
[C---:B------:R-:W-:Y:S01]  /*2db0*/  ISETP.GT.U32.AND P4, PT, R14.reuse, R5, PT ;  /* 0x000000050e00720c */ /* 0x040fe20003f84070 */
[----:B------:R-:W-:Y:S01]  /*2dc0*/  @!P3 IMAD.MOV R23, RZ, RZ, -R23 ;  /* 0x000000ffff17b224 */ /* 0x000fe200078e0a17 */
[----:B------:R-:W-:Y:S01]  /*2dd0*/  ISETP.GT.U32.AND P3, PT, R14, R8, PT ;  /* 0x000000080e00720c */ /* 0x000fe20003f64070 */
[----:B------:R-:W-:Y:S01]  /*2de0*/  @!P1 IMAD.IADD R7, R7, 0x1, -R14 ;  /* 0x0000000107079824 */ /* 0x000fe200078e0a0e */
[----:B------:R-:W-:Y:S01]  /*2df0*/  ISETP.GE.AND P2, PT, R2, RZ, PT ;  /* 0x000000ff0200720c */ /* 0x000fe20003f46270 */
[----:B0-----:R-:W-:Y:S01]  /*2e00*/  IMAD.MOV.U32 R0, RZ, RZ, R16 ;  /* 0x000000ffff007224 */ /* 0x001fe200078e0010 */
[----:B------:R-:W-:Y:S01]  /*2e10*/  STL [R1+0x14c], R23 ;  /* 0x00014c1701007387 */ /* 0x000fe20000100800 */
[----:B------:R-:W-:Y:S01]  /*2e20*/  IMAD.HI.U32 R20, R4, R9, RZ ;  /* 0x0000000904147227 */ /* 0x000fe200078e00ff */
[----:B------:R-:W-:-:S03]  /*2e30*/  ISETP.GE.AND P1, PT, R19, RZ, PT ;  /* 0x000000ff1300720c */ /* 0x000fc60003f26270 */
[----:B------:R-:W-:Y:S01]  /*2e40*/  @!P6 IMAD.IADD R15, R15, 0x1, -R14 ;  /* 0x000000010f0fe824 */ /* 0x000fe200078e0a0e */
[----:B------:R-:W-:Y:S01]  /*2e50*/  ISETP.GE.AND P6, PT, R21, RZ, PT ;  /* 0x000000ff1500720c */ /* 0x000fe20003fc6270 */
[----:B------:R-:W-:Y:S01]  /*2e60*/  @!P0 IMAD.MOV R0, RZ, RZ, -R0 ;  /* 0x000000ffff008224 */ /* 0x000fe200078e0a00 */
[----:B------:R-:W-:Y:S01]  /*2e70*/  ISETP.GT.U32.AND P0, PT, R14, R7, PT ;  /* 0x000000070e00720c */ /* 0x000fe20003f04070 */
[----:B------:R-:W-:-:S03]  /*2e80*/  IMAD.HI.U32 R22, R4, R17, RZ ;  /* 0x0000001104167227 */ /* 0x000fc600078e00ff */
[----:B------:R0:W-:Y:S01]  /*2e90*/  STL [R1+0x148], R0 ;  /* 0x0001480001007387 */ /* 0x0001e20000100800 */
[----:B------:R-:W-:Y:S02]  /*2ea0*/  IMAD.MOV R20, RZ, RZ, -R20 ;  /* 0x000000ffff147224 */ /* 0x000fe400078e0a14 */
[----:B------:R-:W-:Y:S02]  /*2eb0*/  IMAD.MOV R22, RZ, RZ, -R22 ;  /* 0x000000ffff167224 */ /* 0x000fe400078e0a16 */
[C---:B------:R-:W-:Y:S02]  /*2ec0*/  IMAD R9, R14.reuse, R20, R9 ;  /* 0x000000140e097224 */ /* 0x040fe400078e0209 */
[----:B------:R-:W-:Y:S02]  /*2ed0*/  @!P4 IMAD.IADD R5, R5, 0x1, -R14 ;  /* 0x000000010505c824 */ /* 0x000fe400078e0a0e */
[----:B------:R-:W-:Y:S02]  /*2ee0*/  IMAD.MOV.U32 R16, RZ, RZ, R6 ;  /* 0x000000ffff107224 */ /* 0x000fe400078e0006 */
[----:B0-----:R-:W-:Y:S01]  /*2ef0*/  IMAD.MOV.U32 R0, RZ, RZ, R15 ;  /* 0x000000ffff007224 */ /* 0x001fe200078e000f */
[C---:B------:R-:W-:Y:S01]  /*2f00*/  ISETP.GT.U32.AND P4, PT, R14.reuse, R5, PT ;  /* 0x000000050e00720c */ /* 0x040fe20003f84070 */
[----:B------:R-:W-:-:S02]  /*2f10*/  IMAD R2, R14, R22, R17 ;  /* 0x000000160e027224 */ /* 0x000fc400078e0211 */
[----:B------:R-:W-:Y:S01]  /*2f20*/  @!P3 IMAD.IADD R8, R8, 0x1, -R14 ;  /* 0x000000010808b824 */ /* 0x000fe200078e0a0e */
[----:B------:R-:W-:Y:S01]  /*2f30*/  ISETP.GT.U32.AND P3, PT, R14, R9, PT ;  /* 0x000000090e00720c */ /* 0x000fe20003f64070 */
[----:B------:R-:W-:Y:S02]  /*2f40*/  VIADD R11, R26, 0x52 ;  /* 0x000000521a0b7836 */ /* 0x000fe40000000000 */
[----:B------:R-:W-:Y:S01]  /*2f50*/  @!P5 IMAD.MOV R16, RZ, RZ, -R16 ;  /* 0x000000ffff10d224 */ /* 0x000fe200078e0a10 */
[----:B------:R-:W-:Y:S01]  /*2f60*/  ISETP.GT.U32.AND P5, PT, R14, R2, PT ;  /* 0x000000020e00720c */ /* 0x000fe20003fa4070 */
[----:B------:R-:W-:Y:S01]  /*2f70*/  @!P6 IMAD.MOV R0, RZ, RZ, -R0 ;  /* 0x000000ffff00e224 */ /* 0x000fe200078e0a00 */
[----:B------:R-:W-:Y:S01]  /*2f80*/  ISETP.GE.AND P6, PT, R12, RZ, PT ;  /* 0x000000ff0c00720c */ /* 0x000fe20003fc6270 */
[----:B------:R-:W-:Y:S01]  /*2f90*/  @!P0 IMAD.IADD R7, R7, 0x1, -R14 ;  /* 0x0000000107078824 */ /* 0x000fe200078e0a0e */
[----:B------:R-:W-:Y:S01]  /*2fa0*/  IABS R12, R11 ;  /* 0x0000000b000c7213 */ /* 0x000fe20000000000 */
[----:B------:R-:W-:Y:S01]  /*2fb0*/  STL [R1+0x144], R16 ;  /* 0x0001441001007387 */ /* 0x000fe20000100800 */
[----:B------:R-:W-:Y:S01]  /*2fc0*/  IMAD.MOV.U32 R15, RZ, RZ, R8 ;  /* 0x000000ffff0f7224 */ /* 0x000fe200078e0008 */
[----:B------:R-:W-:Y:S01]  /*2fd0*/  ISETP.GE.AND P0, PT, R13, RZ, PT ;  /* 0x000000ff0d00720c */ /* 0x000fe20003f06270 */
[----:B------:R-:W-:Y:S01]  /*2fe0*/  VIADD R6, R26, 0x51 ;  /* 0x000000511a067836 */ /* 0x000fe20000000000 */
[----:B------:R0:W-:Y:S01]  /*2ff0*/  STL [R1+0x140], R0 ;  /* 0x0001400001007387 */ /* 0x0001e20000100800 */
[----:B------:R-:W-:-:S03]  /*3000*/  IMAD.HI.U32 R13, R4, R12, RZ ;  /* 0x0000000c040d7227 */ /* 0x000fc600078e00ff */
[----:B------:R-:W-:Y:S01]  /*3010*/  IABS R17, R6 ;  /* 0x0000000600117213 */ /* 0x000fe20000000000 */
[----:B------:R-:W-:Y:S02]  /*3020*/  @!P2 IMAD.MOV R15, RZ, RZ, -R15 ;  /* 0x000000ffff0fa224 */ /* 0x000fe400078e0a0f */
[--C-:B------:R-:W-:Y:S02]  /*3030*/  @!P3 IMAD.IADD R9, R9, 0x1, -R14.reuse ;  /* 0x000000010909b824 */ /* 0x100fe400078e0a0e */
[----:B------:R-:W-:Y:S01]  /*3040*/  @!P4 IMAD.IADD R5, R5, 0x1, -R14 ;  /* 0x000000010505c824 */ /* 0x000fe200078e0a0e */
[----:B------:R1:W-:Y:S01]  /*3050*/  STL [R1+0x13c], R15 ;  /* 0x00013c0f01007387 */ /* 0x0003e20000100800 */
[----:B0-----:R-:W-:Y:S01]  /*3060*/  IMAD.MOV.U32 R0, RZ, RZ, R7 ;  /* 0x000000ffff007224 */ /* 0x001fe200078e0007 */
[----:B------:R-:W-:Y:S01]  /*3070*/  ISETP.GE.AND P4, PT, R10, RZ, PT ;  /* 0x000000ff0a00720c */ /* 0x000fe20003f86270 */
[----:B------:R-:W-:Y:S01]  /*3080*/  IMAD.MOV R13, RZ, RZ, -R13 ;  /* 0x000000ffff0d7224 */ /* 0x000fe200078e0a0d */
[----:B------:R-:W-:Y:S01]  /*3090*/  ISETP.GT.U32.AND P3, PT, R14, R9, PT ;  /* 0x000000090e00720c */ /* 0x000fe20003f64070 */
[----:B------:R-:W-:Y:S01]  /*30a0*/  @!P1 IMAD.MOV R0, RZ, RZ, -R0 ;  /* 0x000000ffff009224 */ /* 0x000fe200078e0a00 */
[----:B------:R-:W-:Y:S01]  /*30b0*/  ISETP.GE.AND P1, PT, R6, RZ, PT ;  /* 0x000000ff0600720c */ /* 0x000fe20003f26270 */
[----:B------:R-:W-:Y:S01]  /*30c0*/  @!P5 IMAD.IADD R2, R2, 0x1, -R14 ;  /* 0x000000010202d824 */ /* 0x000fe200078e0a0e */
[----:B------:R-:W-:Y:S01]  /*30d0*/  ISETP.GE.AND P5, PT, R11, RZ, PT ;  /* 0x000000ff0b00720c */ /* 0x000fe20003fa6270 */
[----:B------:R-:W-:Y:S01]  /*30e0*/  IMAD R13, R14, R13, R12 ;  /* 0x0000000d0e0d7224 */ /* 0x000fe200078e020c */
[----:B------:R0:W-:Y:S01]  /*30f0*/  STL [R1+0x138], R0 ;  /* 0x0001380001007387 */ /* 0x0001e20000100800 */
[----:B------:R-:W-:Y:S01]  /*3100*/  IMAD.HI.U32 R10, R4, R17, RZ ;  /* 0x00000011040a7227 */ /* 0x000fe200078e00ff */
[----:B------:R-:W-:-:S03]  /*3110*/  ISETP.GT.U32.AND P2, PT, R14, R2, PT ;  /* 0x000000020e00720c */ /* 0x000fc60003f44070 */
[----:B------:R-:W-:Y:S02]  /*3120*/  IMAD.MOV R10, RZ, RZ, -R10 ;  /* 0x000000ffff0a7224 */ /* 0x000fe400078e0a0a */
[----:B-1----:R-:W-:Y:S02]  /*3130*/  VIADD R15, R26, 0x50 ;  /* 0x000000501a0f7836 */ /* 0x002fe40000000000 */
[C---:B------:R-:W-:Y:S02]  /*3140*/  IMAD R17, R14.reuse, R10, R17 ;  /* 0x0000000a0e117224 */ /* 0x040fe400078e0211 */
[----:B0-----:R-:W-:Y:S02]  /*3150*/  IMAD.MOV.U32 R0, RZ, RZ, R5 ;  /* 0x000000ffff007224 */ /* 0x001fe400078e0005 */
[----:B------:R-:W-:Y:S01]  /*3160*/  @!P3 IMAD.IADD R9, R9, 0x1, -R14 ;  /* 0x000000010909b824 */ /* 0x000fe200078e0a0e */
[C---:B------:R-:W-:Y:S01]  /*3170*/  ISETP.GT.U32.AND P3, PT, R14.reuse, R17, PT ;  /* 0x000000110e00720c */ /* 0x040fe20003f64070 */
[----:B------:R-:W-:Y:S01]  /*3180*/  @!P6 IMAD.MOV R0, RZ, RZ, -R0 ;  /* 0x000000ffff00e224 */ /* 0x000fe200078e0a00 */
[----:B------:R-:W-:Y:S01]  /*3190*/  ISETP.GT.U32.AND P6, PT, R14, R13, PT ;  /* 0x0000000d0e00720c */ /* 0x000fe20003fc4070 */
[----:B------:R-:W-:Y:S01]  /*31a0*/  @!P2 IMAD.IADD R2, R2, 0x1, -R14 ;  /* 0x000000010202a824 */ /* 0x000fe200078e0a0e */
[----:B------:R-:W-:Y:S01]  /*31b0*/  ISETP.GE.AND P2, PT, R15, RZ, PT ;  /* 0x000000ff0f00720c */ /* 0x000fe20003f46270 */
[C---:B------:R-:W-:Y:S01]  /*31c0*/  VIADD R5, R26.reuse, 0x4f ;  /* 0x0000004f1a057836 */ /* 0x040fe20000000000 */
[----:B------:R-:W-:Y:S01]  /*31d0*/  IABS R15, R15 ;  /* 0x0000000f000f7213 */ /* 0x000fe20000000000 */
[----:B------:R0:W-:Y:S01]  /*31e0*/  STL [R1+0x134], R0 ;  /* 0x0001340001007387 */ /* 0x0001e20000100800 */
[----:B------:R-:W-:-:S02]  /*31f0*/  VIADD R7, R26, 0x4e ;  /* 0x0000004e1a077836 */ /* 0x000fc40000000000 */
[----:B------:R-:W-:Y:S01]  /*3200*/  IABS R6, R5 ;  /* 0x0000000500067213 */ /* 0x000fe20000000000 */
[----:B------:R-:W-:Y:S02]  /*3210*/  IMAD.HI.U32 R8, R4, R15, RZ ;  /* 0x0000000f04087227 */ /* 0x000fe400078e00ff */
[----:B------:R-:W-:Y:S02]  /*3220*/  IABS R11, R7 ;  /* 0x00000007000b7213 */ /* 0x000fe40000000000 */
[----:B------:R-:W-:Y:S02]  /*3230*/  @!P6 IMAD.IADD R13, R13, 0x1, -R14 ;  /* 0x000000010d0de824 */ /* 0x000fe400078e0a0e */
[----:B0-----:R-:W-:Y:S02]  /*3240*/  IMAD.MOV.U32 R0, RZ, RZ, R2 ;  /* 0x000000ffff007224 */ /* 0x001fe400078e0002 */
[----:B------:R-:W-:Y:S01]  /*3250*/  @!P3 IMAD.IADD R17, R17, 0x1, -R14 ;  /* 0x000000011111b824 */ /* 0x000fe200078e0a0e */
[----:B------:R-:W-:Y:S01]  /*3260*/  ISETP.GT.U32.AND P6, PT, R14, R13, PT ;  /* 0x0000000d0e00720c */ /* 0x000fe20003fc4070 */
[----:B------:R-:W-:-:S02]  /*3270*/  IMAD.MOV R8, RZ, RZ, -R8 ;  /* 0x000000ffff087224 */ /* 0x000fc400078e0a08 */
[----:B------:R-:W-:Y:S01]  /*3280*/  IMAD.MOV.U32 R2, RZ, RZ, R6 ;  /* 0x000000ffff027224 */ /* 0x000fe200078e0006 */
[C---:B------:R-:W-:Y:S01]  /*3290*/  ISETP.GT.U32.AND P3, PT, R14.reuse, R17, PT ;  /* 0x000000110e00720c */ /* 0x040fe20003f64070 */
[----:B------:R-:W-:Y:S01]  /*32a0*/  @!P0 IMAD.MOV R0, RZ, RZ, -R0 ;  /* 0x000000ffff008224 */ /* 0x000fe200078e0a00 */
[----:B------:R-:W-:Y:S01]  /*32b0*/  ISETP.GE.AND P0, PT, R5, RZ, PT ;  /* 0x000000ff0500720c */ /* 0x000fe20003f06270 */
[----:B------:R-:W-:Y:S02]  /*32c0*/  IMAD R15, R14, R8, R15 ;  /* 0x000000080e0f7224 */ /* 0x000fe400078e020f */
[----:B------:R-:W-:Y:S01]  /*32d0*/  IMAD.HI.U32 R6, R4, R2, RZ ;  /* 0x0000000204067227 */ /* 0x000fe200078e00ff */
[----:B------:R0:W-:Y:S03]  /*32e0*/  STL [R1+0x130], R0 ;  /* 0x0001300001007387 */ /* 0x0001e60000100800 */
[----:B------:R-:W-:Y:S01]  /*32f0*/  @!P6 IMAD.IADD R13, R13, 0x1, -R14 ;  /* 0x000000010d0de824 */ /* 0x000fe200078e0a0e */
[----:B------:R-:W-:Y:S01]  /*3300*/  ISETP.GT.U32.AND P6, PT, R14, R15, PT ;  /* 0x0000000f0e00720c */ /* 0x000fe20003fc4070 */
[----:B------:R-:W-:-:S02]  /*3310*/  IMAD.MOV R6, RZ, RZ, -R6 ;  /* 0x000000ffff067224 */ /* 0x000fc400078e0a06 */
[----:B------:R-:W-:-:S04]  /*3320*/  IMAD.HI.U32 R5, R4, R11, RZ ;  /* 0x0000000b04057227 */ /* 0x000fc800078e00ff */
[----:B0-----:R-:W-:Y:S02]  /*3330*/  IMAD.MOV.U32 R0, RZ, RZ, R9 ;  /* 0x000000ffff007224 */ /* 0x001fe400078e0009 */
[C---:B------:R-:W-:Y:S02]  /*3340*/  IMAD R2, R14.reuse, R6, R2 ;  /* 0x000000060e027224 */ /* 0x040fe400078e0202 */
[----:B------:R-:W-:Y:S01]  /*3350*/  @!P4 IMAD.MOV R0, RZ, RZ, -R0 ;  /* 0x000000ffff00c224 */ /* 0x000fe200078e0a00 */
[----:B------:R-:W-:Y:S01]  /*3360*/  ISETP.GE.AND P4, PT, R7, RZ, PT ;  /* 0x000000ff0700720c */ /* 0x000fe20003f86270 */
[----:B------:R-:W-:Y:S02]  /*3370*/  IMAD.MOV R7, RZ, RZ, -R5 ;  /* 0x000000ffff077224 */ /* 0x000fe400078e0a05 */
[----:B------:R-:W-:Y:S01]  /*3380*/  @!P3 IMAD.IADD R17, R17, 0x1, -R14 ;  /* 0x000000011111b824 */ /* 0x000fe200078e0a0e */
[----:B------:R-:W-:Y:S01]  /*3390*/  ISETP.GT.U32.AND P3, PT, R14, R2, PT ;  /* 0x000000020e00720c */ /* 0x000fe20003f64070 */
[----:B------:R-:W-:Y:S01]  /*33a0*/  VIADD R5, R26, 0x4d ;  /* 0x0000004d1a057836 */ /* 0x000fe20000000000 */
[----:B------:R0:W-:Y:S01]  /*33b0*/  STL [R1+0x12c], R0 ;  /* 0x00012c0001007387 */ /* 0x0001e20000100800 */
[----:B------:R-:W-:-:S02]  /*33c0*/  IMAD R11, R14, R7, R11 ;  /* 0x000000070e0b7224 */ /* 0x000fc400078e020b */
[----:B------:R-:W-:Y:S01]  /*33d0*/  @!P6 IMAD.IADD R15, R15, 0x1, -R14 ;  /* 0x000000010f0fe824 */ /* 0x000fe200078e0a0e */
[----:B------:R-:W-:Y:S01]  /*33e0*/  IABS R8, R5 ;  /* 0x0000000500087213 */ /* 0x000fe20000000000 */
[----:B------:R-:W-:Y:S01]  /*33f0*/  VIADD R12, R26, 0x4c ;  /* 0x0000004c1a0c7836 */ /* 0x000fe20000000000 */
[----:B------:R-:W-:Y:S01]  /*3400*/  ISETP.GT.U32.AND P6, PT, R14, R11, PT ;  /* 0x0000000b0e00720c */ /* 0x000fe20003fc4070 */
[C---:B------:R-:W-:Y:S02]  /*3410*/  VIADD R9, R26.reuse, 0x4b ;  /* 0x0000004b1a097836 */ /* 0x040fe40000000000 */
[----:B------:R-:W-:Y:S01]  /*3420*/  VIADD R6, R26, 0x4a ;  /* 0x0000004a1a067836 */ /* 0x000fe20000000000 */
[----:B------:R-:W-:Y:S01]  /*3430*/  IABS R16, R12 ;  /* 0x0000000c00107213 */ /* 0x000fe20000000000 */
[----:B0-----:R-:W-:Y:S01]  /*3440*/  IMAD.MOV.U32 R0, RZ, RZ, R13 ;  /* 0x000000ffff007224 */ /* 0x001fe200078e000d */
[----:B------:R-:W-:Y:S01]  /*3450*/  IABS R10, R9 ;  /* 0x00000009000a7213 */ /* 0x000fe20000000000 */
[----:B------:R-:W-:Y:S01]  /*3460*/  IMAD.HI.U32 R13, R4, R8, RZ ;  /* 0x00000008040d7227 */ /* 0x000fe200078e00ff */
[----:B------:R-:W-:-:S03]  /*3470*/  IABS R7, R6 ;  /* 0x0000000600077213 */ /* 0x000fc60000000000 */
[----:B------:R-:W-:Y:S01]  /*3480*/  @!P5 IMAD.MOV R0, RZ, RZ, -R0 ;  /* 0x000000ffff00d224 */ /* 0x000fe200078e0a00 */
[----:B------:R-:W-:Y:S01]  /*3490*/  ISETP.GT.U32.AND P5, PT, R14, R15, PT ;  /* 0x0000000f0e00720c */ /* 0x000fe20003fa4070 */
[--C-:B------:R-:W-:Y:S02]  /*34a0*/  @!P3 IMAD.IADD R2, R2, 0x1, -R14.reuse ;  /* 0x000000010202b824 */ /* 0x100fe400078e0a0e */
[----:B------:R-:W-:Y:S01]  /*34b0*/  IMAD.MOV R13, RZ, RZ, -R13 ;  /* 0x000000ffff0d7224 */ /* 0x000fe200078e0a0d */
[----:B------:R0:W-:Y:S01]  /*34c0*/  STL [R1+0x128], R0 ;  /* 0x0001280001007387 */ /* 0x0001e20000100800 */
[----:B------:R-:W-:Y:S01]  /*34d0*/  @!P6 IMAD.IADD R11, R11, 0x1, -R14 ;  /* 0x000000010b0be824 */ /* 0x000fe200078e0a0e */
[----:B------:R-:W-:-:S04]  /*34e0*/  ISETP.GT.U32.AND P3, PT, R14, R2, PT ;  /* 0x000000020e00720c */ /* 0x000fc80003f64070 */
[----:B------:R-:W-:-:S03]  /*34f0*/  ISETP.GT.U32.AND P6, PT, R14, R11, PT ;  /* 0x0000000b0e00720c */ /* 0x000fc60003fc4070 */
[----:B------:R-:W-:Y:S02]  /*3500*/  @!P5 IMAD.IADD R15, R15, 0x1, -R14 ;  /* 0x000000010f0fd824 */ /* 0x000fe400078e0a0e */
[----:B0-----:R-:W-:Y:S02]  /*3510*/  IMAD.MOV.U32 R0, RZ, RZ, R17 ;  /* 0x000000ffff007224 */ /* 0x001fe400078e0011 */
[----:B------:R-:W-:-:S04]  /*3520*/  IMAD.HI.U32 R17, R4, R16, RZ ;  /* 0x0000001004117227 */ /* 0x000fc800078e00ff */
[----:B------:R-:W-:Y:S01]  /*3530*/  @!P1 IMAD.MOV R0, RZ, RZ, -R0 ;  /* 0x000000ffff009224 */ /* 0x000fe200078e0a00 */
[----:B------:R-:W-:Y:S01]  /*3540*/  ISETP.GE.AND P1, PT, R5, RZ, PT ;  /* 0x000000ff0500720c */ /* 0x000fe20003f26270 */
[----:B------:R-:W-:Y:S02]  /*3550*/  IMAD R5, R14, R13, R8 ;  /* 0x0000000d0e057224 */ /* 0x000fe400078e0208 */
[----:B------:R-:W-:Y:S01]  /*3560*/  IMAD.HI.U32 R8, R4, R10, RZ ;  /* 0x0000000a04087227 */ /* 0x000fe200078e00ff */
[----:B------:R0:W-:Y:S02]  /*3570*/  STL [R1+0x124], R0 ;  /* 0x0001240001007387 */ /* 0x0001e40000100800 */
[----:B------:R-:W-:Y:S01]  /*3580*/  ISETP.GT.U32.AND P5, PT, R14, R5, PT ;  /* 0x000000050e00720c */ /* 0x000fe20003fa4070 */
[----:B------:R-:W-:Y:S02]  /*3590*/  IMAD.MOV R17, RZ, RZ, -R17 ;  /* 0x000000ffff117224 */ /* 0x000fe400078e0a11 */
[----:B------:R-:W-:Y:S01]  /*35a0*/  @!P3 IMAD.IADD R2, R2, 0x1, -R14 ;  /* 0x000000010202b824 */ /* 0x000fe200078e0a0e */
[----:B------:R-:W-:Y:S01]  /*35b0*/  ISETP.GE.AND P3, PT, R12, RZ, PT ;  /* 0x000000ff0c00720c */ /* 0x000fe20003f66270 */
[----:B------:R-:W-:-:S04]  /*35c0*/  IMAD.HI.U32 R13, R4, R7, RZ ;  /* 0x00000007040d7227 */ /* 0x000fc800078e00ff */
[----:B0-----:R-:W-:Y:S02]  /*35d0*/  IMAD.MOV.U32 R0, RZ, RZ, R15 ;  /* 0x000000ffff007224 */ /* 0x001fe400078e000f */
[----:B------:R-:W-:Y:S02]  /*35e0*/  IMAD.MOV R8, RZ, RZ, -R8 ;  /* 0x000000ffff087224 */ /* 0x000fe400078e0a08 */
[C---:B------:R-:W-:Y:S02]  /*35f0*/  IMAD R12, R14.reuse, R17, R16 ;  /* 0x000000110e0c7224 */ /* 0x040fe400078e0210 */
[----:B------:R-:W-:Y:S02]  /*3600*/  @!P2 IMAD.MOV R0, RZ, RZ, -R0 ;  /* 0x000000ffff00a224 */ /* 0x000fe400078e0a00 */
[----:B------:R-:W-:Y:S01]  /*3610*/  IMAD.MOV R13, RZ, RZ, -R13 ;  /* 0x000000ffff0d7224 */ /* 0x000fe200078e0a0d */
[----:B------:R-:W-:Y:S01]  /*3620*/  ISETP.GT.U32.AND P2, PT, R14, R12, PT ;  /* 0x0000000c0e00720c */ /* 0x000fe20003f44070 */
[--C-:B------:R-:W-:Y:S01]  /*3630*/  @!P5 IMAD.IADD R5, R5, 0x1, -R14.reuse ;  /* 0x000000010505d824 */ /* 0x100fe200078e0a0e */
[----:B------:R0:W-:Y:S01]  /*3640*/  STL [R1+0x120], R0 ;  /* 0x0001200001007387 */ /* 0x0001e20000100800 */
[----:B------:R-:W-:-:S02]  /*3650*/  @!P6 IMAD.IADD R11, R11, 0x1, -R14 ;  /* 0x000000010b0be824 */ /* 0x000fc400078e0a0e */
[C---:B------:R-:W-:Y:S01]  /*3660*/  IMAD R10, R14.reuse, R8, R10 ;  /* 0x000000080e0a7224 */ /* 0x040fe200078e020a */
[----:B------:R-:W-:Y:S01]  /*3670*/  ISETP.GT.U32.AND P5, PT, R14, R5, PT ;  /* 0x000000050e00720c */ /* 0x000fe20003fa4070 */
[----:B------:R-:W-:Y:S02]  /*3680*/  VIADD R8, R26, 0x49 ;  /* 0x000000491a087836 */ /* 0x000fe40000000000 */
[C---:B------:R-:W-:Y:S01]  /*3690*/  IMAD R7, R14.reuse, R13, R7 ;  /* 0x0000000d0e077224 */ /* 0x040fe200078e0207 */
[C---:B------:R-:W-:Y:S01]  /*36a0*/  ISETP.GT.U32.AND P6, PT, R14.reuse, R10, PT ;  /* 0x0000000a0e00720c */ /* 0x040fe20003fc4070 */
[----:B------:R-:W-:Y:S01]  /*36b0*/  IMAD.MOV.U32 R15, RZ, RZ, R2 ;  /* 0x000000ffff0f7224 */ /* 0x000fe200078e0002 */
[----:B------:R-:W-:Y:S01]  /*36c0*/  IABS R13, R8 ;  /* 0x00000008000d7213 */ /* 0x000fe20000000000 */
[----:B0-----:R-:W-:Y:S02]  /*36d0*/  IMAD.MOV.U32 R0, RZ, RZ, R11 ;  /* 0x000000ffff007224 */ /* 0x001fe400078e000b */
[----:B------:R-:W-:Y:S01]  /*36e0*/  @!P0 IMAD.MOV R15, RZ, RZ, -R15 ;  /* 0x000000ffff0f8224 */ /* 0x000fe200078e0a0f */
[----:B------:R-:W-:Y:S01]  /*36f0*/  ISETP.GE.AND P0, PT, R9, RZ, PT ;  /* 0x000000ff0900720c */ /* 0x000fe20003f06270 */
[----:B------:R-:W-:Y:S01]  /*3700*/  @!P4 IMAD.MOV R0, RZ, RZ, -R0 ;  /* 0x000000ffff00c224 */ /* 0x000fe200078e0a00 */
[----:B------:R-:W-:Y:S01]  /*3710*/  ISETP.GT.U32.AND P4, PT, R14, R7, PT ;  /* 0x000000070e00720c */ /* 0x000fe20003f84070 */
[----:B------:R-:W-:Y:S01]  /*3720*/  IMAD.MOV.U32 R2, RZ, RZ, R13 ;  /* 0x000000ffff027224 */ /* 0x000fe200078e000d */
[----:B------:R-:W-:Y:S01]  /*3730*/  STL [R1+0x11c], R15 ;  /* 0x00011c0f01007387 */ /* 0x000fe20000100800 */
[----:B------:R-:W-:-:S02]  /*3740*/  VIADD R9, R26, 0x48 ;  /* 0x000000481a097836 */ /* 0x000fc40000000000 */
[--C-:B------:R-:W-:Y:S01]  /*3750*/  @!P2 IMAD.IADD R12, R12, 0x1, -R14.reuse ;  /* 0x000000010c0ca824 */ /* 0x100fe200078e0a0e */
[----:B------:R0:W-:Y:S01]  /*3760*/  STL [R1+0x118], R0 ;  /* 0x0001180001007387 */ /* 0x0001e20000100800 */
[----:B------:R-:W-:Y:S01]  /*3770*/  IMAD.HI.U32 R11, R4, R2, RZ ;  /* 0x00000002040b7227 */ /* 0x000fe200078e00ff */
[----:B------:R-:W-:Y:S02]  /*3780*/  IABS R17, R9 ;  /* 0x0000000900117213 */ /* 0x000fe40000000000 */
[----:B------:R-:W-:Y:S01]  /*3790*/  ISETP.GE.AND P2, PT, R8, RZ, PT ;  /* 0x000000ff0800720c */ /* 0x000fe20003f46270 */
[--C-:B------:R-:W-:Y:S01]  /*37a0*/  @!P5 IMAD.IADD R5, R5, 0x1, -R14.reuse ;  /* 0x000000010505d824 */ /* 0x100fe200078e0a0e */
[----:B------:R-:W-:Y:S01]  /*37b0*/  ISETP.GE.AND P5, PT, R6, RZ, PT ;  /* 0x000000ff0600720c */ /* 0x000fe20003fa6270 */
[----:B------:R-:W-:Y:S01]  /*37c0*/  @!P6 IMAD.IADD R10, R10, 0x1, -R14 ;  /* 0x000000010a0ae824 */ /* 0x000fe200078e0a0e */
[----:B------:R-:W-:Y:S01]  /*37d0*/  ISETP.GT.U32.AND P6, PT, R14, R12, PT ;  /* 0x0000000c0e00720c */ /* 0x000fe20003fc4070 */
[----:B------:R-:W-:-:S02]  /*37e0*/  IMAD.MOV R11, RZ, RZ, -R11 ;  /* 0x000000ffff0b7224 */ /* 0x000fc400078e0a0b */
[----:B0-----:R-:W-:Y:S02]  /*37f0*/  IMAD.MOV.U32 R0, RZ, RZ, R5 ;  /* 0x000000ffff007224 */ /* 0x001fe400078e0005 */
[----:B------:R-:W-:Y:S01]  /*3800*/  @!P4 IMAD.IADD R7, R7, 0x1, -R14 ;  /* 0x000000010707c824 */ /* 0x000fe200078e0a0e */
[C---:B------:R-:W-:Y:S01]  /*3810*/  ISETP.GT.U32.AND P4, PT, R14.reuse, R10, PT ;  /* 0x0000000a0e00720c */ /* 0x040fe20003f84070 */
[----:B------:R-:W-:Y:S02]  /*3820*/  IMAD R2, R14, R11, R2 ;  /* 0x0000000b0e027224 */ /* 0x000fe400078e0202 */
[----:B------:R-:W-:-:S04]  /*3830*/  IMAD.HI.U32 R11, R4, R17, RZ ;  /* 0x00000011040b7227 */ /* 0x000fc800078e00ff */
[----:B------:R-:W-:Y:S01]  /*3840*/  @!P1 IMAD.MOV R0, RZ, RZ, -R0 ;  /* 0x000000ffff009224 */ /* 0x000fe200078e0a00 */
[----:B------:R-:W-:Y:S01]  /*3850*/  ISETP.GT.U32.AND P1, PT, R14, R7, PT ;  /* 0x000000070e00720c */ /* 0x000fe20003f24070 */
[C---:B------:R-:W-:Y:S02]  /*3860*/  VIADD R6, R26.reuse, 0x47 ;  /* 0x000000471a067836 */ /* 0x040fe40000000000 */
[----:B------:R-:W-:Y:S01]  /*3870*/  IMAD.MOV R11, RZ, RZ, -R11 ;  /* 0x000000ffff0b7224 */ /* 0x000fe200078e0a0b */
[----:B------:R0:W-:Y:S01]  /*3880*/  STL [R1+0x114], R0 ;  /* 0x0001140001007387 */ /* 0x0001e20000100800 */
[----:B------:R-:W-:Y:S01]  /*3890*/  VIADD R5, R26, 0x46 ;  /* 0x000000461a057836 */ /* 0x000fe20000000000 */
[----:B------:R-:W-:Y:S01]  /*38a0*/  IABS R16, R6 ;  /* 0x0000000600107213 */ /* 0x000fe20000000000 */
[--C-:B------:R-:W-:Y:S01]  /*38b0*/  @!P6 IMAD.IADD R12, R12, 0x1, -R14.reuse ;  /* 0x000000010c0ce824 */ /* 0x100fe200078e0a0e */
[C---:B------:R-:W-:Y:S01]  /*38c0*/  ISETP.GT.U32.AND P6, PT, R14.reuse, R2, PT ;  /* 0x000000020e00720c */ /* 0x040fe20003fc4070 */
[----:B------:R-:W-:Y:S01]  /*38d0*/  IMAD R17, R14, R11, R17 ;  /* 0x0000000b0e117224 */ /* 0x000fe200078e0211 */
[----:B------:R-:W-:Y:S01]  /*38e0*/  IABS R15, R5 ;  /* 0x00000005000f7213 */ /* 0x000fe20000000000 */
[----:B------:R-:W-:-:S02]  /*38f0*/  @!P4 IMAD.IADD R10, R10, 0x1, -R14 ;  /* 0x000000010a0ac824 */ /* 0x000fc400078e0a0e */
[----:B------:R-:W-:Y:S01]  /*3900*/  IMAD.HI.U32 R11, R4, R16, RZ ;  /* 0x00000010040b7227 */ /* 0x000fe200078e00ff */
[----:B------:R-:W-:-:S03]  /*3910*/  ISETP.GT.U32.AND P4, PT, R14, R17, PT ;  /* 0x000000110e00720c */ /* 0x000fc60003f84070 */
[----:B------:R-:W-:Y:S01]  /*3920*/  @!P1 IMAD.IADD R7, R7, 0x1, -R14 ;  /* 0x0000000107079824 */ /* 0x000fe200078e0a0e */
[----:B------:R-:W-:Y:S01]  /*3930*/  ISETP.GE.AND P1, PT, R9, RZ, PT ;  /* 0x000000ff0900720c */ /* 0x000fe20003f26270 */
[----:B0-----:R-:W-:Y:S02]  /*3940*/  IMAD.MOV.U32 R0, RZ, RZ, R12 ;  /* 0x000000ffff007224 */ /* 0x001fe400078e000c */
[----:B------:R-:W-:-:S04]  /*3950*/  IMAD.HI.U32 R9, R4, R15, RZ ;  /* 0x0000000f04097227 */ /* 0x000fc800078e00ff */
[----:B------:R-:W-:Y:S02]  /*3960*/  IMAD.MOV R11, RZ, RZ, -R11 ;  /* 0x000000ffff0b7224 */ /* 0x000fe400078e0a0b */
[----:B------:R-:W-:Y:S02]  /*3970*/  @!P3 IMAD.MOV R0, RZ, RZ, -R0 ;  /* 0x000000ffff00b224 */ /* 0x000fe400078e0a00 */
[----:B------:R-:W-:Y:S02]  /*3980*/  VIADD R8, R26, 0x45 ;  /* 0x000000451a087836 */ /* 0x000fe40000000000 */
[----:B------:R-:W-:Y:S01]  /*3990*/  IMAD.MOV R9, RZ, RZ, -R9 ;  /* 0x000000ffff097224 */ /* 0x000fe200078e0a09 */
[----:B------:R0:W-:Y:S01]  /*39a0*/  STL [R1+0x110], R0 ;  /* 0x0001100001007387 */ /* 0x0001e20000100800 */
[----:B------:R-:W-:Y:S01]  /*39b0*/  IMAD R16, R14, R11, R16 ;  /* 0x0000000b0e107224 */ /* 0x000fe200078e0210 */
[----:B------:R-:W-:Y:S01]  /*39c0*/  IABS R13, R8 ;  /* 0x00000008000d7213 */ /* 0x000fe20000000000 */
[----:B------:R-:W-:Y:S01]  /*39d0*/  @!P6 IMAD.IADD R2, R2, 0x1, -R14 ;  /* 0x000000010202e824 */ /* 0x000fe200078e0a0e */
[----:B------:R-:W-:Y:S01]  /*39e0*/  ISETP.GE.AND P6, PT, R6, RZ, PT ;  /* 0x000000ff0600720c */ /* 0x000fe20003fc6270 */
[----:B------:R-:W-:-:S02]  /*39f0*/  IMAD R15, R14, R9, R15 ;  /* 0x000000090e0f7224 */ /* 0x000fc400078e020f */
[----:B------:R-:W-:Y:S01]  /*3a00*/  @!P0 IMAD.MOV R10, RZ, RZ, -R10 ;  /* 0x000000ffff0a8224 */ /* 0x000fe200078e0a0a */
[C---:B------:R-:W-:Y:S01]  /*3a10*/  ISETP.GT.U32.AND P0, PT, R14.reuse, R16, PT ;  /* 0x000000100e00720c */ /* 0x040fe20003f04070 */
[----:B------:R-:W-:Y:S01]  /*3a20*/  @!P4 IMAD.IADD R17, R17, 0x1, -R14 ;  /* 0x000000011111c824 */ /* 0x000fe200078e0a0e */
[----:B------:R-:W-:Y:S01]  /*3a30*/  ISETP.GT.U32.AND P4, PT, R14, R2, PT ;  /* 0x000000020e00720c */ /* 0x000fe20003f84070 */
[----:B0-----:R-:W-:Y:S01]  /*3a40*/  IMAD.MOV.U32 R0, RZ, RZ, R7 ;  /* 0x000000ffff007224 */ /* 0x001fe200078e0007 */
[----:B------:R0:W-:Y:S01]  /*3a50*/  STL [R1+0x10c], R10 ;  /* 0x00010c0a01007387 */ /* 0x0001e20000100800 */
[----:B------:R-:W-:Y:S01]  /*3a60*/  IMAD.HI.U32 R6, R4, R13, RZ ;  /* 0x0000000d04067227 */ /* 0x000fe200078e00ff */
[----:B------:R-:W-:-:S03]  /*3a70*/  ISETP.GT.U32.AND P3, PT, R14, R17, PT ;  /* 0x000000110e00720c */ /* 0x000fc60003f64070 */
[----:B------:R-:W-:Y:S01]  /*3a80*/  @!P5 IMAD.MOV R0, RZ, RZ, -R0 ;  /* 0x000000ffff00d224 */ /* 0x000fe200078e0a00 */
[----:B------:R-:W-:Y:S01]  /*3a90*/  ISETP.GT.U32.AND P5, PT, R14, R15, PT ;  /* 0x0000000f0e00720c */ /* 0x000fe20003fa4070 */
[----:B------:R-:W-:Y:S02]  /*3aa0*/  IMAD.MOV R6, RZ, RZ, -R6 ;  /* 0x000000ffff067224 */ /* 0x000fe400078e0a06 */
[----:B------:R-:W-:Y:S01]  /*3ab0*/  VIADD R7, R26, 0x44 ;  /* 0x000000441a077836 */ /* 0x000fe20000000000 */
[----:B------:R1:W-:Y:S01]  /*3ac0*/  STL [R1+0x108], R0 ;  /* 0x0001080001007387 */ /* 0x0003e20000100800 */
[----:B------:R-:W-:Y:S02]  /*3ad0*/  IMAD R13, R14, R6, R13 ;  /* 0x000000060e0d7224 */ /* 0x000fe400078e020d */
[--C-:B------:R-:W-:Y:S01]  /*3ae0*/  @!P0 IMAD.IADD R16, R16, 0x1, -R14.reuse ;  /* 0x0000000110108824 */ /* 0x100fe200078e0a0e */
[----:B------:R-:W-:Y:S01]  /*3af0*/  IABS R6, R7 ;  /* 0x0000000700067213 */ /* 0x000fe20000000000 */
[--C-:B------:R-:W-:Y:S01]  /*3b00*/  @!P4 IMAD.IADD R2, R2, 0x1, -R14.reuse ;  /* 0x000000010202c824 */ /* 0x100fe200078e0a0e */
[----:B------:R-:W-:Y:S01]  /*3b10*/  ISETP.GE.AND P4, PT, R5, RZ, PT ;  /* 0x000000ff0500720c */ /* 0x000fe20003f86270 */
[----:B0-----:R-:W-:Y:S01]  /*3b20*/  VIADD R10, R26, 0x43 ;  /* 0x000000431a0a7836 */ /* 0x001fe20000000000 */
[----:B------:R-:W-:Y:S01]  /*3b30*/  ISETP.GE.AND P0, PT, R8, RZ, PT ;  /* 0x000000ff0800720c */ /* 0x000fe20003f06270 */
[----:B------:R-:W-:Y:S01]  /*3b40*/  @!P5 IMAD.IADD R15, R15, 0x1, -R14 ;  /* 0x000000010f0fd824 */ /* 0x000fe200078e0a0e */
[----:B------:R-:W-:Y:S01]  /*3b50*/  ISETP.GT.U32.AND P5, PT, R14, R16, PT ;  /* 0x000000100e00720c */ /* 0x000fe20003fa4070 */
[----:B-1----:R-:W-:Y:S01]  /*3b60*/  IMAD.MOV.U32 R0, RZ, RZ, R2 ;  /* 0x000000ffff007224 */ /* 0x002fe200078e0002 */
[----:B------:R-:W-:Y:S01]  /*3b70*/  IABS R5, R10 ;  /* 0x0000000a00057213 */ /* 0x000fe20000000000 */
[----:B------:R-:W-:-:S04]  /*3b80*/  IMAD.HI.U32 R9, R4, R6, RZ ;  /* 0x0000000604097227 */ /* 0x000fc800078e00ff */
[----:B------:R-:W-:Y:S01]  /*3b90*/  @!P2 IMAD.MOV R0, RZ, RZ, -R0 ;  /* 0x000000ffff00a224 */ /* 0x000fe200078e0a00 */
[C---:B------:R-:W-:Y:S01]  /*3ba0*/  ISETP.GT.U32.AND P2, PT, R14.reuse, R15, PT ;  /* 0x0000000f0e00720c */ /* 0x040fe20003f44070 */
[----:B------:R-:W-:Y:S02]  /*3bb0*/  IMAD.MOV R9, RZ, RZ, -R9 ;  /* 0x000000ffff097224 */ /* 0x000fe400078e0a09 */
[----:B------:R-:W-:Y:S01]  /*3bc0*/  @!P3 IMAD.IADD R17, R17, 0x1, -R14 ;  /* 0x000000011111b824 */ /* 0x000fe200078e0a0e */
[----:B------:R-:W-:Y:S01]  /*3bd0*/  ISETP.GT.U32.AND P3, PT, R14, R13, PT ;  /* 0x0000000d0e00720c */ /* 0x000fe20003f64070 */
[----:B------:R-:W-:Y:S01]  /*3be0*/  IMAD.HI.U32 R2, R4, R5, RZ ;  /* 0x0000000504027227 */ /* 0x000fe200078e00ff */
[----:B------:R0:W-:Y:S03]  /*3bf0*/  STL [R1+0x104], R0 ;  /* 0x0001040001007387 */ /* 0x0001e60000100800 */
[----:B------:R-:W-:-:S02]  /*3c00*/  IMAD R6, R14, R9, R6 ;  /* 0x000000090e067224 */ /* 0x000fc400078e0206 */
[----:B------:R-:W-:Y:S02]  /*3c10*/  IMAD.MOV R2, RZ, RZ, -R2 ;  /* 0x000000ffff027224 */ /* 0x000fe400078e0a02 */
[----:B------:R-:W-:Y:S02]  /*3c20*/  VIADD R8, R26, 0x42 ;  /* 0x000000421a087836 */ /* 0x000fe40000000000 */
[--C-:B------:R-:W-:Y:S01]  /*3c30*/  @!P5 IMAD.IADD R16, R16, 0x1, -R14.reuse ;  /* 0x000000011010d824 */ /* 0x100fe200078e0a0e */
[C---:B------:R-:W-:Y:S01]  /*3c40*/  ISETP.GT.U32.AND P5, PT, R14.reuse, R6, PT ;  /* 0x000000060e00720c */ /* 0x040fe20003fa4070 */
[C---:B------:R-:W-:Y:S01]  /*3c50*/  IMAD R5, R14.reuse, R2, R5 ;  /* 0x000000020e057224 */ /* 0x040fe200078e0205 */
[----:B------:R-:W-:Y:S01]  /*3c60*/  IABS R19, R8 ;  /* 0x0000000800137213 */ /* 0x000fe20000000000 */
[--C-:B------:R-:W-:Y:S02]  /*3c70*/  @!P2 IMAD.IADD R15, R15, 0x1, -R14.reuse ;  /* 0x000000010f0fa824 */ /* 0x100fe400078e0a0e */
[----:B------:R-:W-:Y:S01]  /*3c80*/  @!P3 IMAD.IADD R13, R13, 0x1, -R14 ;  /* 0x000000010d0db824 */ /* 0x000fe200078e0a0e */
[----:B------:R-:W-:Y:S01]  /*3c90*/  ISETP.GT.U32.AND P2, PT, R14, R5, PT ;  /* 0x000000050e00720c */ /* 0x000fe20003f44070 */
[----:B------:R-:W-:-:S03]  /*3ca0*/  IMAD.HI.U32 R20, R4, R19, RZ ;  /* 0x0000001304147227 */ /* 0x000fc600078e00ff */
[----:B------:R-:W-:Y:S01]  /*3cb0*/  ISETP.GT.U32.AND P3, PT, R14, R13, PT ;  /* 0x0000000d0e00720c */ /* 0x000fe20003f64070 */
[----:B------:R-:W-:Y:S02]  /*3cc0*/  IMAD.MOV R20, RZ, RZ, -R20 ;  /* 0x000000ffff147224 */ /* 0x000fe400078e0a14 */
[--C-:B------:R-:W-:Y:S01]  /*3cd0*/  @!P5 IMAD.IADD R6, R6, 0x1, -R14.reuse ;  /* 0x000000010606d824 */ /* 0x100fe200078e0a0e */
[----:B------:R-:W-:Y:S01]  /*3ce0*/  ISETP.GE.AND P5, PT, R10, RZ, PT ;  /* 0x000000ff0a00720c */ /* 0x000fe20003fa6270 */
[----:B------:R-:W-:Y:S02]  /*3cf0*/  VIADD R9, R26, 0x41 ;  /* 0x000000411a097836 */ /* 0x000fe40000000000 */
[----:B------:R-:W-:Y:S02]  /*3d00*/  IMAD R10, R14, R20, R19 ;  /* 0x000000140e0a7224 */ /* 0x000fe400078e0213 */
[----:B0-----:R-:W-:Y:S01]  /*3d10*/  IMAD.MOV.U32 R0, RZ, RZ, R17 ;  /* 0x000000ffff007224 */ /* 0x001fe200078e0011 */
[----:B------:R-:W-:Y:S01]  /*3d20*/  IABS R12, R9 ;  /* 0x00000009000c7213 */ /* 0x000fe20000000000 */
[----:B------:R-:W-:-:S02]  /*3d30*/  @!P2 IMAD.IADD R5, R5, 0x1, -R14 ;  /* 0x000000010505a824 */ /* 0x000fc400078e0a0e */
[----:B------:R-:W-:Y:S01]  /*3d40*/  @!P6 IMAD.MOV R16, RZ, RZ, -R16 ;  /* 0x000000ffff10e224 */ /* 0x000fe200078e0a10 */
[C---:B------:R-:W-:Y:S01]  /*3d50*/  ISETP.GT.U32.AND P6, PT, R14.reuse, R10, PT ;  /* 0x0000000a0e00720c */ /* 0x040fe20003fc4070 */
[----:B------:R-:W-:Y:S01]  /*3d60*/  @!P1 IMAD.MOV R0, RZ, RZ, -R0 ;  /* 0x000000ffff009224 */ /* 0x000fe200078e0a00 */
[----:B------:R-:W-:Y:S01]  /*3d70*/  ISETP.GT.U32.AND P1, PT, R14, R6, PT ;  /* 0x000000060e00720c */ /* 0x000fe20003f24070 */
[----:B------:R-:W-:Y:S01]  /*3d80*/  VIADD R2, R26, 0x40 ;  /* 0x000000401a027836 */ /* 0x000fe20000000000 */
[----:B------:R-:W-:Y:S01]  /*3d90*/  ISETP.GT.U32.AND P2, PT, R14, R5, PT ;  /* 0x000000050e00720c */ /* 0x000fe20003f44070 */
[--C-:B------:R-:W-:Y:S01]  /*3da0*/  @!P3 IMAD.IADD R13, R13, 0x1, -R14.reuse ;  /* 0x000000010d0db824 */ /* 0x100fe200078e0a0e */
[----:B------:R0:W-:Y:S01]  /*3db0*/  STL [R1+0x100], R0 ;  /* 0x0001000001007387 */ /* 0x0001e20000100800 */
[----:B------:R-:W-:Y:S01]  /*3dc0*/  IMAD.HI.U32 R11, R4, R12, RZ ;  /* 0x0000000c040b7227 */ /* 0x000fe200078e00ff */
[----:B------:R-:W-:Y:S02]  /*3dd0*/  ISETP.GE.AND P3, PT, R7, RZ, PT ;  /* 0x000000ff0700720c */ /* 0x000fe40003f66270 */
[----:B------:R-:W-:Y:S01]  /*3de0*/  IABS R7, R2 ;  /* 0x0000000200077213 */ /* 0x000fe20000000000 */
[----:B------:R-:W-:Y:S01]  /*3df0*/  IMAD.MOV R11, RZ, RZ, -R11 ;  /* 0x000000ffff0b7224 */ /* 0x000fe200078e0a0b */
[----:B------:R-:W-:Y:S01]  /*3e00*/  STL [R1+0xfc], R16 ;  /* 0x0000fc1001007387 */ /* 0x000fe20000100800 */
[----:B------:R-:W-:-:S02]  /*3e10*/  @!P6 IMAD.IADD R10, R10, 0x1, -R14 ;  /* 0x000000010a0ae824 */ /* 0x000fc400078e0a0e */
[C---:B------:R-:W-:Y:S02]  /*3e20*/  IMAD R12, R14.reuse, R11, R12 ;  /* 0x0000000b0e0c7224 */ /* 0x040fe400078e020c */
[----:B0-----:R-:W-:Y:S01]  /*3e30*/  IMAD.MOV.U32 R0, RZ, RZ, R13 ;  /* 0x000000ffff007224 */ /* 0x001fe200078e000d */
[----:B------:R-:W-:Y:S01]  /*3e40*/  ISETP.GT.U32.AND P6, PT, R14, R10, PT ;  /* 0x0000000a0e00720c */ /* 0x000fe20003fc4070 */
[----:B------:R-:W-:Y:S01]  /*3e50*/  @!P4 IMAD.MOV R15, RZ, RZ, -R15 ;  /* 0x000000ffff0fc224 */ /* 0x000fe200078e0a0f */
[----:B------:R-:W-:Y:S01]  /*3e60*/  ISETP.GE.AND P4, PT, R8, RZ, PT ;  /* 0x000000ff0800720c */ /* 0x000fe20003f86270 */
[----:B------:R-:W-:Y:S01]  /*3e70*/  @!P0 IMAD.MOV R0, RZ, RZ, -R0 ;  /* 0x000000ffff008224 */ /* 0x000fe200078e0a00 */
[----:B------:R-:W-:Y:S01]  /*3e80*/  ISETP.GE.AND P0, PT, R9, RZ, PT ;  /* 0x000000ff0900720c */ /* 0x000fe20003f06270 */
[----:B------:R-:W-:Y:S01]  /*3e90*/  IMAD.HI.U32 R9, R4, R7, RZ ;  /* 0x0000000704097227 */ /* 0x000fe200078e00ff */
[----:B------:R-:W-:Y:S03]  /*3ea0*/  STL [R1+0xf8], R15 ;  /* 0x0000f80f01007387 */ /* 0x000fe60000100800 */
[--C-:B------:R-:W-:Y:S01]  /*3eb0*/  @!P1 IMAD.IADD R6, R6, 0x1, -R14.reuse ;  /* 0x0000000106069824 */ /* 0x100fe200078e0a0e */
[----:B------:R-:W-:Y:S01]  /*3ec0*/  ISETP.GE.AND P1, PT, R2, RZ, PT ;  /* 0x000000ff0200720c */ /* 0x000fe20003f26270 */
[----:B------:R-:W-:Y:S01]  /*3ed0*/  @!P2 IMAD.IADD R5, R5, 0x1, -R14 ;  /* 0x000000010505a824 */ /* 0x000fe200078e0a0e */
[----:B------:R-:W-:Y:S01]  /*3ee0*/  ISETP.GT.U32.AND P2, PT, R14, R12, PT ;  /* 0x0000000c0e00720c */ /* 0x000fe20003f44070 */
[----:B------:R-:W-:Y:S01]  /*3ef0*/  VIADD R8, R26, 0x3f ;  /* 0x0000003f1a087836 */ /* 0x000fe20000000000 */
[----:B------:R0:W-:Y:S01]  /*3f00*/  STL [R1+0xf4], R0 ;  /* 0x0000f40001007387 */ /* 0x0001e20000100800 */
[----:B------:R-:W-:-:S02]  /*3f10*/  IMAD.MOV R2, RZ, RZ, -R9 ;  /* 0x000000ffff027224 */ /* 0x000fc400078e0a09 */
[----:B------:R-:W-:Y:S01]  /*3f20*/  IMAD.MOV.U32 R13, RZ, RZ, R6 ;  /* 0x000000ffff0d7224 */ /* 0x000fe200078e0006 */
[----:B------:R-:W-:Y:S01]  /*3f30*/  IABS R9, R8 ;  /* 0x0000000800097213 */ /* 0x000fe20000000000 */
[----:B------:R-:W-:Y:S02]  /*3f40*/  IMAD R2, R14, R2, R7 ;  /* 0x000000020e027224 */ /* 0x000fe400078e0207 */
[----:B------:R-:W-:Y:S01]  /*3f50*/  @!P3 IMAD.MOV R13, RZ, RZ, -R13 ;  /* 0x000000ffff0db224 */ /* 0x000fe200078e0a0d */
[----:B------:R-:W-:Y:S01]  /*3f60*/  ISETP.GE.AND P3, PT, R8, RZ, PT ;  /* 0x000000ff0800720c */ /* 0x000fe20003f66270 */
[----:B------:R-:W-:-:S03]  /*3f70*/  IMAD.HI.U32 R6, R4, R9, RZ ;  /* 0x0000000904067227 */ /* 0x000fc600078e00ff */
[----:B------:R1:W-:Y:S01]  /*3f80*/  STL [R1+0xf0], R13 ;  /* 0x0000f00d01007387 */ /* 0x0003e20000100800 */
[----:B0-----:R-:W-:Y:S02]  /*3f90*/  IMAD.MOV.U32 R0, RZ, RZ, R5 ;  /* 0x000000ffff007224 */ /* 0x001fe400078e0005 */
[----:B------:R-:W-:Y:S02]  /*3fa0*/  @!P2 IMAD.IADD R12, R12, 0x1, -R14 ;  /* 0x000000010c0ca824 */ /* 0x000fe400078e0a0e */
[----:B------:R-:W-:Y:S01]  /*3fb0*/  @!P5 IMAD.MOV R0, RZ, RZ, -R0 ;  /* 0x000000ffff00d224 */ /* 0x000fe200078e0a00 */
[C---:B------:R-:W-:Y:S01]  /*3fc0*/  ISETP.GT.U32.AND P5, PT, R14.reuse, R2, PT ;  /* 0x000000020e00720c */ /* 0x040fe20003fa4070 */
[----:B------:R-:W-:Y:S01]  /*3fd0*/  IMAD.MOV R6, RZ, RZ, -R6 ;  /* 0x000000ffff067224 */ /* 0x000fe200078e0a06 */
[----:B------:R-:W-:Y:S01]  /*3fe0*/  ISETP.GT.U32.AND P2, PT, R14, R12, PT ;  /* 0x0000000c0e00720c */ /* 0x000fe20003f44070 */
[----:B------:R-:W-:Y:S01]  /*3ff0*/  @!P6 IMAD.IADD R10, R10, 0x1, -R14 ;  /* 0x000000010a0ae824 */ /* 0x000fe200078e0a0e */
[----:B------:R0:W-:Y:S01]  /*4000*/  STL [R1+0xec], R0 ;  /* 0x0000ec0001007387 */ /* 0x0001e20000100800 */
[----:B------:R-:W-:-:S02]  /*4010*/  IMAD R9, R14, R6, R9 ;  /* 0x000000060e097224 */ /* 0x000fc400078e0209 */
[C---:B------:R-:W-:Y:S02]  /*4020*/  VIADD R5, R26.reuse, 0x3e ;  /* 0x0000003e1a057836 */ /* 0x040fe40000000000 */
[C---:B-1----:R-:W-:Y:S02]  /*4030*/  VIADD R13, R26.reuse, 0x3d ;  /* 0x0000003d1a0d7836 */ /* 0x042fe40000000000 */
[----:B------:R-:W-:Y:S01]  /*4040*/  VIADD R20, R26, 0x2e ;  /* 0x0000002e1a147836 */ /* 0x000fe20000000000 */
[----:B------:R-:W-:Y:S01]  /*4050*/  IABS R7, R5 ;  /* 0x0000000500077213 */ /* 0x000fe20000000000 */
[----:B------:R-:W-:Y:S01]  /*4060*/  @!P5 IMAD.IADD R2, R2, 0x1, -R14 ;  /* 0x000000010202d824 */ /* 0x000fe200078e0a0e */
[----:B------:R-:W-:Y:S01]  /*4070*/  IABS R8, R13 ;  /* 0x0000000d00087213 */ /* 0x000fe20000000000 */
[----:B0-----:R-:W-:Y:S01]  /*4080*/  IMAD.MOV.U32 R0, RZ, RZ, R10 ;  /* 0x000000ffff007224 */ /* 0x001fe200078e000a */
[----:B------:R-:W-:Y:S01]  /*4090*/  ISETP.GE.AND P6, PT, R5, RZ, PT ;  /* 0x000000ff0500720c */ /* 0x000fe20003fc6270 */
[----:B------:R-:W-:Y:S01]  /*40a0*/  IMAD.HI.U32 R11, R4, R7, RZ ;  /* 0x00000007040b7227 */ /* 0x000fe200078e00ff */
[----:B------:R-:W-:-:S03]  /*40b0*/  ISETP.GT.U32.AND P5, PT, R14, R2, PT ;  /* 0x000000020e00720c */ /* 0x000fc60003fa4070 */
[----:B------:R-:W-:Y:S01]  /*40c0*/  @!P4 IMAD.MOV R0, RZ, RZ, -R0 ;  /* 0x000000ffff00c224 */ /* 0x000fe200078e0a00 */
[----:B------:R-:W-:Y:S01]  /*40d0*/  ISETP.GT.U32.AND P4, PT, R14, R9, PT ;  /* 0x000000090e00720c */ /* 0x000fe20003f84070 */
[----:B------:R-:W-:Y:S01]  /*40e0*/  @!P2 IMAD.IADD R12, R12, 0x1, -R14 ;  /* 0x000000010c0ca824 */ /* 0x000fe200078e0a0e */
[----:B------:R-:W-:Y:S01]  /*40f0*/  ISETP.GE.AND P2, PT, R13, RZ, PT ;  /* 0x000000ff0d00720c */ /* 0x000fe20003f46270 */
[----:B------:R-:W-:Y:S01]  /*4100*/  VIADD R5, R26, 0x3c ;  /* 0x0000003c1a057836 */ /* 0x000fe20000000000 */
[----:B------:R0:W-:Y:S01]  /*4110*/  STL [R1+0xe8], R0 ;  /* 0x0000e80001007387 */ /* 0x0001e20000100800 */
[----:B------:R-:W-:-:S03]  /*4120*/  IMAD.HI.U32 R10, R4, R8, RZ ;  /* 0x00000008040a7227 */ /* 0x000fc600078e00ff */
[----:B------:R-:W-:Y:S01]  /*4130*/  IABS R6, R5 ;  /* 0x0000000500067213 */ /* 0x000fe20000000000 */
[----:B------:R-:W-:Y:S02]  /*4140*/  IMAD.MOV R11, RZ, RZ, -R11 ;  /* 0x000000ffff0b7224 */ /* 0x000fe400078e0a0b */
[----:B------:R-:W-:Y:S02]  /*4150*/  IMAD.MOV R10, RZ, RZ, -R10 ;  /* 0x000000ffff0a7224 */ /* 0x000fe400078e0a0a */
[----:B------:R-:W-:Y:S02]  /*4160*/  @!P4 IMAD.IADD R9, R9, 0x1, -R14 ;  /* 0x000000010909c824 */ /* 0x000fe400078e0a0e */
[----:B0-----:R-:W-:Y:S02]  /*4170*/  IMAD.MOV.U32 R0, RZ, RZ, R12 ;  /* 0x000000ffff007224 */ /* 0x001fe400078e000c */
[C---:B------:R-:W-:Y:S01]  /*4180*/  IMAD R7, R14.reuse, R11, R7 ;  /* 0x0000000b0e077224 */ /* 0x040fe200078e0207 */
[C---:B------:R-:W-:Y:S01]  /*4190*/  ISETP.GT.U32.AND P4, PT, R14.reuse, R9, PT ;  /* 0x000000090e00720c */ /* 0x040fe20003f84070 */
[----:B------:R-:W-:Y:S01]  /*41a0*/  @!P0 IMAD.MOV R0, RZ, RZ, -R0 ;  /* 0x000000ffff008224 */ /* 0x000fe200078e0a00 */
[----:B------:R-:W-:Y:S01]  /*41b0*/  ISETP.GE.AND P0, PT, R5, RZ, PT ;  /* 0x000000ff0500720c */ /* 0x000fe20003f06270 */
[----:B------:R-:W-:-:S02]  /*41c0*/  IMAD R5, R14, R10, R8 ;  /* 0x0000000a0e057224 */ /* 0x000fc400078e0208 */
[--C-:B------:R-:W-:Y:S01]  /*41d0*/  @!P5 IMAD.IADD R2, R2, 0x1, -R14.reuse ;  /* 0x000000010202d824 */ /* 0x100fe200078e0a0e */
[----:B------:R-:W-:Y:S01]  /*41e0*/  ISETP.GT.U32.AND P5, PT, R14, R7, PT ;  /* 0x000000070e00720c */ /* 0x000fe20003fa4070 */
[----:B------:R-:W-:Y:S01]  /*41f0*/  IMAD.HI.U32 R8, R4, R6, RZ ;  /* 0x0000000604087227 */ /* 0x000fe200078e00ff */
[----:B------:R0:W-:Y:S03]  /*4200*/  STL [R1+0xe4], R0 ;  /* 0x0000e40001007387 */ /* 0x0001e60000100800 */
[----:B------:R-:W-:Y:S02]  /*4210*/  VIADD R11, R26, 0x3b ;  /* 0x0000003b1a0b7836 */ /* 0x000fe40000000000 */
[----:B------:R-:W-:-:S03]  /*4220*/  @!P4 IMAD.IADD R9, R9, 0x1, -R14 ;  /* 0x000000010909c824 */ /* 0x000fc600078e0a0e */
[----:B------:R-:W-:Y:S01]  /*4230*/  IABS R16, R11 ;  /* 0x0000000b00107213 */ /* 0x000fe20000000000 */
[----:B0-----:R-:W-:Y:S02]  /*4240*/  IMAD.MOV.U32 R0, RZ, RZ, R2 ;  /* 0x000000ffff007224 */ /* 0x001fe400078e0002 */
[----:B------:R-:W-:Y:S02]  /*4250*/  IMAD.MOV R2, RZ, RZ, -R8 ;  /* 0x000000ffff027224 */ /* 0x000fe400078e0a08 */
[----:B------:R-:W-:Y:S01]  /*4260*/  @!P1 IMAD.MOV R0, RZ, RZ, -R0 ;  /* 0x000000ffff009224 */ /* 0x000fe200078e0a00 */
[C---:B------:R-:W-:Y:S01]  /*4270*/  ISETP.GT.U32.AND P1, PT, R14.reuse, R5, PT ;  /* 0x000000050e00720c */ /* 0x040fe20003f24070 */
[----:B------:R-:W-:Y:S02]  /*4280*/  IMAD R6, R14, R2, R6 ;  /* 0x000000020e067224 */ /* 0x000fe400078e0206 */
[----:B------:R-:W-:Y:S01]  /*4290*/  @!P5 IMAD.IADD R7, R7, 0x1, -R14 ;  /* 0x000000010707d824 */ /* 0x000fe200078e0a0e */
[----:B------:R0:W-:Y:S01]  /*42a0*/  STL [R1+0xe0], R0 ;  /* 0x0000e00001007387 */ /* 0x0001e20000100800 */
[----:B------:R-:W-:Y:S01]  /*42b0*/  VIADD R8, R26, 0x3a ;  /* 0x0000003a1a087836 */ /* 0x000fe20000000000 */
[----:B------:R-:W-:Y:S01]  /*42c0*/  ISETP.GT.U32.AND P4, PT, R14, R6, PT ;  /* 0x000000060e00720c */ /* 0x000fe20003f84070 */
[----:B------:R-:W-:Y:S01]  /*42d0*/  VIADD R2, R26, 0x39 ;  /* 0x000000391a027836 */ /* 0x000fe20000000000 */
[----:B------:R-:W-:Y:S01]  /*42e0*/  ISETP.GT.U32.AND P5, PT, R14, R7, PT ;  /* 0x000000070e00720c */ /* 0x000fe20003fa4070 */
[----:B------:R-:W-:Y:S01]  /*42f0*/  IMAD.HI.U32 R10, R4, R16, RZ ;  /* 0x00000010040a7227 */ /* 0x000fe200078e00ff */
[----:B------:R-:W-:-:S02]  /*4300*/  IABS R15, R8 ;  /* 0x00000008000f7213 */ /* 0x000fc40000000000 */
[----:B------:R-:W-:Y:S01]  /*4310*/  IABS R12, R2 ;  /* 0x00000002000c7213 */ /* 0x000fe20000000000 */
[----:B------:R-:W-:Y:S02]  /*4320*/  @!P1 IMAD.IADD R5, R5, 0x1, -R14 ;  /* 0x0000000105059824 */ /* 0x000fe400078e0a0e */
[----:B0-----:R-:W-:Y:S02]  /*4330*/  IMAD.MOV.U32 R0, RZ, RZ, R9 ;  /* 0x000000ffff007224 */ /* 0x001fe400078e0009 */
[----:B------:R-:W-:Y:S01]  /*4340*/  IMAD.HI.U32 R9, R4, R15, RZ ;  /* 0x0000000f04097227 */ /* 0x000fe200078e00ff */
[----:B------:R-:W-:-:S03]  /*4350*/  ISETP.GT.U32.AND P1, PT, R14, R5, PT ;  /* 0x000000050e00720c */ /* 0x000fc60003f24070 */
[----:B------:R-:W-:Y:S02]  /*4360*/  @!P4 IMAD.IADD R6, R6, 0x1, -R14 ;  /* 0x000000010606c824 */ /* 0x000fe400078e0a0e */
[----:B------:R-:W-:Y:S01]  /*4370*/  @!P3 IMAD.MOV R0, RZ, RZ, -R0 ;  /* 0x000000ffff00b224 */ /* 0x000fe200078e0a00 */
[----:B------:R-:W-:Y:S01]  /*4380*/  ISETP.GE.AND P3, PT, R11, RZ, PT ;  /* 0x000000ff0b00720c */ /* 0x000fe20003f66270 */
[----:B------:R-:W-:Y:S01]  /*4390*/  IMAD.HI.U32 R11, R4, R12, RZ ;  /* 0x0000000c040b7227 */ /* 0x000fe200078e00ff */
[----:B------:R-:W-:Y:S02]  /*43a0*/  ISETP.GT.U32.AND P4, PT, R14, R6, PT ;  /* 0x000000060e00720c */ /* 0x000fe40003f84070 */
[----:B------:R0:W-:Y:S01]  /*43b0*/  STL [R1+0xdc], R0 ;  /* 0x0000dc0001007387 */ /* 0x0001e20000100800 */
[----:B------:R-:W-:Y:S02]  /*43c0*/  IMAD.MOV R10, RZ, RZ, -R10 ;  /* 0x000000ffff0a7224 */ /* 0x000fe400078e0a0a */
[----:B------:R-:W-:-:S02]  /*43d0*/  IMAD.MOV R9, RZ, RZ, -R9 ;  /* 0x000000ffff097224 */ /* 0x000fc400078e0a09 */
[----:B------:R-:W-:Y:S01]  /*43e0*/  @!P5 IMAD.IADD R7, R7, 0x1, -R14 ;  /* 0x000000010707d824 */ /* 0x000fe200078e0a0e */
[----:B------:R-:W-:Y:S01]  /*43f0*/  ISETP.GE.AND P5, PT, R8, RZ, PT ;  /* 0x000000ff0800720c */ /* 0x000fe20003fa6270 */
[----:B------:R-:W-:Y:S02]  /*4400*/  IMAD.MOV R8, RZ, RZ, -R11 ;  /* 0x000000ffff087224 */ /* 0x000fe400078e0a0b */
[C---:B------:R-:W-:Y:S02]  /*4410*/  IMAD R16, R14.reuse, R10, R16 ;  /* 0x0000000a0e107224 */ /* 0x040fe400078e0210 */
[C---:B------:R-:W-:Y:S02]  /*4420*/  IMAD R15, R14.reuse, R9, R15 ;  /* 0x000000090e0f7224 */ /* 0x040fe400078e020f */
[----:B------:R-:W-:Y:S02]  /*4430*/  IMAD.MOV.U32 R13, RZ, RZ, R7 ;  /* 0x000000ffff0d7224 */ /* 0x000fe400078e0007 */
[----:B------:R-:W-:Y:S01]  /*4440*/  @!P1 IMAD.IADD R5, R5, 0x1, -R14 ;  /* 0x0000000105059824 */ /* 0x000fe200078e0a0e */
[C---:B------:R-:W-:Y:S01]  /*4450*/  ISETP.GT.U32.AND P1, PT, R14.reuse, R16, PT ;  /* 0x000000100e00720c */ /* 0x040fe20003f24070 */
[----:B------:R-:W-:-:S02]  /*4460*/  IMAD R12, R14, R8, R12 ;  /* 0x000000080e0c7224 */ /* 0x000fc400078e020c */
[----:B------:R-:W-:Y:S01]  /*4470*/  @!P6 IMAD.MOV R13, RZ, RZ, -R13 ;  /* 0x000000ffff0de224 */ /* 0x000fe200078e0a0d */
[----:B------:R-:W-:Y:S01]  /*4480*/  ISETP.GT.U32.AND P6, PT, R14, R15, PT ;  /* 0x0000000f0e00720c */ /* 0x000fe20003fc4070 */
[----:B------:R-:W-:Y:S01]  /*4490*/  @!P4 IMAD.IADD R6, R6, 0x1, -R14 ;  /* 0x000000010606c824 */ /* 0x000fe200078e0a0e */
[----:B------:R-:W-:Y:S01]  /*44a0*/  ISETP.GT.U32.AND P4, PT, R14, R12, PT ;  /* 0x0000000c0e00720c */ /* 0x000fe20003f84070 */
[----:B0-----:R-:W-:Y:S01]  /*44b0*/  IMAD.MOV.U32 R0, RZ, RZ, R5 ;  /* 0x000000ffff007224 */ /* 0x001fe200078e0005 */
[----:B------:R0:W-:Y:S01]  /*44c0*/  STL [R1+0xd8], R13 ;  /* 0x0000d80d01007387 */ /* 0x0001e20000100800 */
[----:B------:R-:W-:Y:S02]  /*44d0*/  VIADD R7, R26, 0x38 ;  /* 0x000000381a077836 */ /* 0x000fe40000000000 */
[----:B------:R-:W-:Y:S01]  /*44e0*/  @!P2 IMAD.MOV R0, RZ, RZ, -R0 ;  /* 0x000000ffff00a224 */ /* 0x000fe200078e0a00 */
[----:B------:R-:W-:Y:S01]  /*44f0*/  ISETP.GE.AND P2, PT, R2, RZ, PT ;  /* 0x000000ff0200720c */ /* 0x000fe20003f46270 */
[--C-:B------:R-:W-:Y:S01]  /*4500*/  @!P1 IMAD.IADD R16, R16, 0x1, -R14.reuse ;  /* 0x0000000110109824 */ /* 0x100fe200078e0a0e */
[----:B------:R-:W-:Y:S01]  /*4510*/  IABS R5, R7 ;  /* 0x0000000700057213 */ /* 0x000fe20000000000 */
[C---:B------:R-:W-:Y:S01]  /*4520*/  VIADD R11, R26.reuse, 0x36 ;  /* 0x000000361a0b7836 */ /* 0x040fe20000000000 */
[----:B------:R1:W-:Y:S01]  /*4530*/  STL [R1+0xd4], R0 ;  /* 0x0000d40001007387 */ /* 0x0003e20000100800 */
[--C-:B------:R-:W-:Y:S01]  /*4540*/  @!P6 IMAD.IADD R15, R15, 0x1, -R14.reuse ;  /* 0x000000010f0fe824 */ /* 0x100fe200078e0a0e */
[----:B------:R-:W-:Y:S01]  /*4550*/  ISETP.GE.AND P1, PT, R7, RZ, PT ;  /* 0x000000ff0700720c */ /* 0x000fe20003f26270 */
[----:B0-----:R-:W-:Y:S01]  /*4560*/  VIADD R13, R26, 0x37 ;  /* 0x000000371a0d7836 */ /* 0x001fe20000000000 */
[----:B------:R-:W-:Y:S01]  /*4570*/  ISETP.GT.U32.AND P6, PT, R14, R16, PT ;  /* 0x000000100e00720c */ /* 0x000fe20003fc4070 */
[----:B------:R-:W-:Y:S01]  /*4580*/  @!P4 IMAD.IADD R12, R12, 0x1, -R14 ;  /* 0x000000010c0cc824 */ /* 0x000fe200078e0a0e */
[----:B------:R-:W-:Y:S01]  /*4590*/  ISETP.GT.U32.AND P4, PT, R14, R15, PT ;  /* 0x0000000f0e00720c */ /* 0x000fe20003f84070 */
[----:B------:R-:W-:Y:S01]  /*45a0*/  IMAD.HI.U32 R7, R4, R5, RZ ;  /* 0x0000000504077227 */ /* 0x000fe200078e00ff */
[----:B------:R-:W-:-:S02]  /*45b0*/  IABS R2, R13 ;  /* 0x0000000d00027213 */ /* 0x000fc40000000000 */
[----:B------:R-:W-:Y:S01]  /*45c0*/  IABS R8, R11 ;  /* 0x0000000b00087213 */ /* 0x000fe20000000000 */
[----:B-1----:R-:W-:Y:S02]  /*45d0*/  IMAD.MOV.U32 R0, RZ, RZ, R6 ;  /* 0x000000ffff007224 */ /* 0x002fe400078e0006 */
[----:B------:R-:W-:-:S04]  /*45e0*/  IMAD.HI.U32 R6, R4, R2, RZ ;  /* 0x0000000204067227 */ /* 0x000fc800078e00ff */
[----:B------:R-:W-:Y:S02]  /*45f0*/  IMAD.MOV R7, RZ, RZ, -R7 ;  /* 0x000000ffff077224 */ /* 0x000fe400078e0a07 */
[----:B------:R-:W-:Y:S02]  /*4600*/  IMAD.MOV R6, RZ, RZ, -R6 ;  /* 0x000000ffff067224 */ /* 0x000fe400078e0a06 */
[C---:B------:R-:W-:Y:S02]  /*4610*/  IMAD R5, R14.reuse, R7, R5 ;  /* 0x000000070e057224 */ /* 0x040fe400078e0205 */
[----:B------:R-:W-:Y:S02]  /*4620*/  IMAD R2, R14, R6, R2 ;  /* 0x000000060e027224 */ /* 0x000fe400078e0202 */
[--C-:B------:R-:W-:Y:S01]  /*4630*/  @!P6 IMAD.IADD R16, R16, 0x1, -R14.reuse ;  /* 0x000000011010e824 */ /* 0x100fe200078e0a0e */
[C---:B------:R-:W-:Y:S01]  /*4640*/  ISETP.GT.U32.AND P6, PT, R14.reuse, R5, PT ;  /* 0x000000050e00720c */ /* 0x040fe20003fc4070 */
[----:B------:R-:W-:Y:S01]  /*4650*/  @!P4 IMAD.IADD R15, R15, 0x1, -R14 ;  /* 0x000000010f0fc824 */ /* 0x000fe200078e0a0e */
[C---:B------:R-:W-:Y:S01]  /*4660*/  ISETP.GT.U32.AND P4, PT, R14.reuse, R2, PT ;  /* 0x000000020e00720c */ /* 0x040fe20003f84070 */
[----:B------:R-:W-:Y:S01]  /*4670*/  @!P0 IMAD.MOV R0, RZ, RZ, -R0 ;  /* 0x000000ffff008224 */ /* 0x000fe200078e0a00 */
[----:B------:R-:W-:Y:S01]  /*4680*/  ISETP.GT.U32.AND P0, PT, R14, R12, PT ;  /* 0x0000000c0e00720c */ /* 0x000fe20003f04070 */
[----:B------:R-:W-:-:S02]  /*4690*/  VIADD R7, R26, 0x35 ;  /* 0x000000351a077836 */ /* 0x000fc40000000000 */
[----:B------:R-:W-:Y:S01]  /*46a0*/  IMAD.HI.U32 R6, R4, R8, RZ ;  /* 0x0000000804067227 */ /* 0x000fe200078e00ff */
[----:B------:R0:W-:Y:S02]  /*46b0*/  STL [R1+0xd0], R0 ;  /* 0x0000d00001007387 */ /* 0x0001e40000100800 */
[----:B------:R-:W-:Y:S01]  /*46c0*/  IABS R9, R7 ;  /* 0x0000000700097213 */ /* 0x000fe20000000000 */
[----:B------:R-:W-:Y:S02]  /*46d0*/  IMAD.MOV R6, RZ, RZ, -R6 ;  /* 0x000000ffff067224 */ /* 0x000fe400078e0a06 */
[--C-:B------:R-:W-:Y:S02]  /*46e0*/  @!P6 IMAD.IADD R5, R5, 0x1, -R14.reuse ;  /* 0x000000010505e824 */ /* 0x100fe400078e0a0e */
[--C-:B------:R-:W-:Y:S02]  /*46f0*/  @!P4 IMAD.IADD R2, R2, 0x1, -R14.reuse ;  /* 0x000000010202c824 */ /* 0x100fe400078e0a0e */
[----:B------:R-:W-:Y:S01]  /*4700*/  @!P0 IMAD.IADD R12, R12, 0x1, -R14 ;  /* 0x000000010c0c8824 */ /* 0x000fe200078e0a0e */
[C---:B------:R-:W-:Y:S01]  /*4710*/  ISETP.GT.U32.AND P6, PT, R14.reuse, R5, PT ;  /* 0x000000050e00720c */ /* 0x040fe20003fc4070 */
[----:B0-----:R-:W-:Y:S01]  /*4720*/  IMAD.MOV.U32 R0, RZ, RZ, R16 ;  /* 0x000000ffff007224 */ /* 0x001fe200078e0010 */
[C---:B------:R-:W-:Y:S01]  /*4730*/  ISETP.GT.U32.AND P4, PT, R14.reuse, R2, PT ;  /* 0x000000020e00720c */ /* 0x040fe20003f84070 */
[----:B------:R-:W-:Y:S01]  /*4740*/  IMAD R8, R14, R6, R8 ;  /* 0x000000060e087224 */ /* 0x000fe200078e0208 */
[----:B------:R-:W-:Y:S01]  /*4750*/  ISETP.GE.AND P0, PT, R13, RZ, PT ;  /* 0x000000ff0d00720c */ /* 0x000fe20003f06270 */
[----:B------:R-:W-:Y:S01]  /*4760*/  @!P3 IMAD.MOV R0, RZ, RZ, -R0 ;  /* 0x000000ffff00b224 */ /* 0x000fe200078e0a00 */
[----:B------:R-:W-:Y:S01]  /*4770*/  ISETP.GE.AND P3, PT, R11, RZ, PT ;  /* 0x000000ff0b00720c */ /* 0x000fe20003f66270 */
[----:B------:R-:W-:-:S03]  /*4780*/  IMAD.HI.U32 R11, R4, R9, RZ ;  /* 0x00000009040b7227 */ /* 0x000fc600078e00ff */
[----:B------:R0:W-:Y:S01]  /*4790*/  STL [R1+0xcc], R0 ;  /* 0x0000cc0001007387 */ /* 0x0001e20000100800 */
[----:B------:R-:W-:Y:S02]  /*47a0*/  IMAD.MOV R11, RZ, RZ, -R11 ;  /* 0x000000ffff0b7224 */ /* 0x000fe400078e0a0b */
[----:B------:R-:W-:Y:S01]  /*47b0*/  @!P5 IMAD.MOV R15, RZ, RZ, -R15 ;  /* 0x000000ffff0fd224 */ /* 0x000fe200078e0a0f */
[----:B------:R-:W-:Y:S01]  /*47c0*/  ISETP.GT.U32.AND P5, PT, R14, R8, PT ;  /* 0x000000080e00720c */ /* 0x000fe20003fa4070 */
[--C-:B------:R-:W-:Y:S02]  /*47d0*/  @!P6 IMAD.IADD R5, R5, 0x1, -R14.reuse ;  /* 0x000000010505e824 */ /* 0x100fe400078e0a0e */
[----:B------:R-:W-:Y:S01]  /*47e0*/  @!P4 IMAD.IADD R2, R2, 0x1, -R14 ;  /* 0x000000010202c824 */ /* 0x000fe200078e0a0e */
[----:B------:R-:W-:Y:S01]  /*47f0*/  STL [R1+0xc8], R15 ;  /* 0x0000c80f01007387 */ /* 0x000fe20000100800 */
[----:B------:R-:W-:Y:S02]  /*4800*/  VIADD R10, R26, 0x34 ;  /* 0x000000341a0a7836 */ /* 0x000fe40000000000 */
[----:B0-----:R-:W-:-:S03]  /*4810*/  IMAD.MOV.U32 R0, RZ, RZ, R12 ;  /* 0x000000ffff007224 */ /* 0x001fc600078e000c */
[----:B------:R-:W-:Y:S01]  /*4820*/  IABS R13, R10 ;  /* 0x0000000a000d7213 */ /* 0x000fe20000000000 */
[----:B------:R-:W-:Y:S01]  /*4830*/  @!P2 IMAD.MOV R0, RZ, RZ, -R0 ;  /* 0x000000ffff00a224 */ /* 0x000fe200078e0a00 */
[----:B------:R-:W-:Y:S01]  /*4840*/  ISETP.GE.AND P2, PT, R7, RZ, PT ;  /* 0x000000ff0700720c */ /* 0x000fe20003f46270 */
[----:B------:R-:W-:Y:S01]  /*4850*/  IMAD R7, R14, R11, R9 ;  /* 0x0000000b0e077224 */ /* 0x000fe200078e0209 */
[----:B------:R-:W-:Y:S01]  /*4860*/  ISETP.GE.AND P6, PT, R10, RZ, PT ;  /* 0x000000ff0a00720c */ /* 0x000fe20003fc6270 */
[----:B------:R-:W-:Y:S01]  /*4870*/  VIADD R10, R26, 0x33 ;  /* 0x000000331a0a7836 */ /* 0x000fe20000000000 */
[----:B------:R0:W-:Y:S01]  /*4880*/  STL [R1+0xc4], R0 ;  /* 0x0000c40001007387 */ /* 0x0001e20000100800 */
[----:B------:R-:W-:Y:S01]  /*4890*/  @!P5 IMAD.IADD R8, R8, 0x1, -R14 ;  /* 0x000000010808d824 */ /* 0x000fe200078e0a0e */
[----:B------:R-:W-:Y:S01]  /*48a0*/  ISETP.GT.U32.AND P4, PT, R14, R7, PT ;  /* 0x000000070e00720c */ /* 0x000fe20003f84070 */
[----:B------:R-:W-:Y:S01]  /*48b0*/  VIADD R9, R26, 0x32 ;  /* 0x000000321a097836 */ /* 0x000fe20000000000 */
[----:B------:R-:W-:Y:S01]  /*48c0*/  IABS R22, R10 ;  /* 0x0000000a00167213 */ /* 0x000fe20000000000 */
[----:B------:R-:W-:Y:S01]  /*48d0*/  IMAD.HI.U32 R6, R4, R13, RZ ;  /* 0x0000000d04067227 */ /* 0x000fe200078e00ff */
[----:B------:R-:W-:-:S02]  /*48e0*/  ISETP.GT.U32.AND P5, PT, R14, R8, PT ;  /* 0x000000080e00720c */ /* 0x000fc40003fa4070 */
[----:B------:R-:W-:Y:S01]  /*48f0*/  IABS R21, R9 ;  /* 0x0000000900157213 */ /* 0x000fe20000000000 */
[----:B------:R-:W-:Y:S02]  /*4900*/  IMAD.MOV R6, RZ, RZ, -R6 ;  /* 0x000000ffff067224 */ /* 0x000fe400078e0a06 */
[----:B0-----:R-:W-:Y:S02]  /*4910*/  IMAD.MOV.U32 R0, RZ, RZ, R5 ;  /* 0x000000ffff007224 */ /* 0x001fe400078e0005 */
[----:B------:R-:W-:-:S04]  /*4920*/  IMAD.HI.U32 R5, R4, R22, RZ ;  /* 0x0000001604057227 */ /* 0x000fc800078e00ff */
[----:B------:R-:W-:Y:S02]  /*4930*/  @!P1 IMAD.MOV R0, RZ, RZ, -R0 ;  /* 0x000000ffff009224 */ /* 0x000fe400078e0a00 */
[--C-:B------:R-:W-:Y:S01]  /*4940*/  @!P4 IMAD.IADD R7, R7, 0x1, -R14.reuse ;  /* 0x000000010707c824 */ /* 0x100fe200078e0a0e */
[----:B------:R-:W-:Y:S01]  /*4950*/  ISETP.GE.AND P4, PT, R10, RZ, PT ;  /* 0x000000ff0a00720c */ /* 0x000fe20003f86270 */
[----:B------:R-:W-:Y:S01]  /*4960*/  IMAD.MOV R5, RZ, RZ, -R5 ;  /* 0x000000ffff057224 */ /* 0x000fe200078e0a05 */
[----:B------:R0:W-:Y:S01]  /*4970*/  STL [R1+0xc0], R0 ;  /* 0x0000c00001007387 */ /* 0x0001e20000100800 */
[----:B------:R-:W-:Y:S01]  /*4980*/  @!P5 IMAD.IADD R8, R8, 0x1, -R14 ;  /* 0x000000010808d824 */ /* 0x000fe200078e0a0e */
[----:B------:R-:W-:Y:S01]  /*4990*/  ISETP.GE.AND P5, PT, R9, RZ, PT ;  /* 0x000000ff0900720c */ /* 0x000fe20003fa6270 */
[C---:B------:R-:W-:Y:S02]  /*49a0*/  IMAD R22, R14.reuse, R5, R22 ;  /* 0x000000050e167224 */ /* 0x040fe400078e0216 */
[----:B------:R-:W-:-:S02]  /*49b0*/  IMAD R13, R14, R6, R13 ;  /* 0x000000060e0d7224 */ /* 0x000fc400078e020d */
[----:B------:R-:W-:Y:S02]  /*49c0*/  IMAD.MOV.U32 R11, RZ, RZ, R8 ;  /* 0x000000ffff0b7224 */ /* 0x000fe400078e0008 */
[----:B------:R-:W-:Y:S01]  /*49d0*/  VIADD R6, R26, 0x31 ;  /* 0x000000311a067836 */ /* 0x000fe20000000000 */
[----:B------:R-:W-:Y:S01]  /*49e0*/  ISETP.GT.U32.AND P1, PT, R14, R13, PT ;  /* 0x0000000d0e00720c */ /* 0x000fe20003f24070 */
[----:B0-----:R-:W-:Y:S02]  /*49f0*/  IMAD.MOV.U32 R0, RZ, RZ, R2 ;  /* 0x000000ffff007224 */ /* 0x001fe400078e0002 */
[----:B------:R-:W-:Y:S01]  /*4a00*/  IMAD.HI.U32 R2, R4, R21, RZ ;  /* 0x0000001504027227 */ /* 0x000fe200078e00ff */
[----:B------:R-:W-:-:S03]  /*4a10*/  IABS R10, R6 ;  /* 0x00000006000a7213 */ /* 0x000fc60000000000 */
[----:B------:R-:W-:Y:S01]  /*4a20*/  @!P0 IMAD.MOV R0, RZ, RZ, -R0 ;  /* 0x000000ffff008224 */ /* 0x000fe200078e0a00 */
[C---:B------:R-:W-:Y:S01]  /*4a30*/  ISETP.GT.U32.AND P0, PT, R14.reuse, R7, PT ;  /* 0x000000070e00720c */ /* 0x040fe20003f04070 */
[----:B------:R-:W-:Y:S02]  /*4a40*/  IMAD.MOV R2, RZ, RZ, -R2 ;  /* 0x000000ffff027224 */ /* 0x000fe400078e0a02 */
[----:B------:R-:W-:Y:S01]  /*4a50*/  @!P3 IMAD.MOV R11, RZ, RZ, -R11 ;  /* 0x000000ffff0bb224 */ /* 0x000fe200078e0a0b */
[----:B------:R0:W-:Y:S01]  /*4a60*/  STL [R1+0xbc], R0 ;  /* 0x0000bc0001007387 */ /* 0x0001e20000100800 */
[----:B------:R-:W-:Y:S02]  /*4a70*/  IMAD R21, R14, R2, R21 ;  /* 0x000000020e157224 */ /* 0x000fe400078e0215 */
[----:B------:R-:W-:Y:S01]  /*4a80*/  IMAD.MOV.U32 R9, RZ, RZ, R10 ;  /* 0x000000ffff097224 */ /* 0x000fe200078e000a */
[----:B------:R1:W-:Y:S01]  /*4a90*/  STL [R1+0xb8], R11 ;  /* 0x0000b80b01007387 */ /* 0x0003e20000100800 */
[----:B------:R-:W-:Y:S01]  /*4aa0*/  VIADD R5, R26, 0x30 ;  /* 0x000000301a057836 */ /* 0x000fe20000000000 */
[----:B------:R-:W-:Y:S01]  /*4ab0*/  ISETP.GT.U32.AND P3, PT, R14, R21, PT ;  /* 0x000000150e00720c */ /* 0x000fe20003f64070 */
[----:B------:R-:W-:Y:S01]  /*4ac0*/  IMAD.HI.U32 R2, R4, R9, RZ ;  /* 0x0000000904027227 */ /* 0x000fe200078e00ff */
[----:B------:R-:W-:-:S02]  /*4ad0*/  IABS R10, R20 ;  /* 0x00000014000a7213 */ /* 0x000fc40000000000 */
[----:B------:R-:W-:Y:S01]  /*4ae0*/  IABS R12, R5 ;  /* 0x00000005000c7213 */ /* 0x000fe20000000000 */
[--C-:B------:R-:W-:Y:S01]  /*4af0*/  @!P0 IMAD.IADD R7, R7, 0x1, -R14.reuse ;  /* 0x0000000107078824 */ /* 0x100fe200078e0a0e */
[C---:B------:R-:W-:Y:S01]  /*4b00*/  ISETP.GT.U32.AND P0, PT, R14.reuse, R22, PT ;  /* 0x000000160e00720c */ /* 0x040fe20003f04070 */
[----:B------:R-:W-:Y:S02]  /*4b10*/  @!P1 IMAD.IADD R13, R13, 0x1, -R14 ;  /* 0x000000010d0d9824 */ /* 0x000fe400078e0a0e */
[----:B------:R-:W-:Y:S02]  /*4b20*/  IMAD.MOV R2, RZ, RZ, -R2 ;  /* 0x000000ffff027224 */ /* 0x000fe400078e0a02 */
[----:B0-----:R-:W-:Y:S01]  /*4b30*/  IMAD.MOV.U32 R0, RZ, RZ, R7 ;  /* 0x000000ffff007224 */ /* 0x001fe200078e0007 */
[C---:B------:R-:W-:Y:S01]  /*4b40*/  ISETP.GT.U32.AND P1, PT, R14.reuse, R13, PT ;  /* 0x0000000d0e00720c */ /* 0x040fe20003f24070 */
[----:B------:R-:W-:Y:S02]  /*4b50*/  @!P3 IMAD.IADD R21, R21, 0x1, -R14 ;  /* 0x000000011515b824 */ /* 0x000fe400078e0a0e */
[----:B------:R-:W-:-:S02]  /*4b60*/  IMAD R9, R14, R2, R9 ;  /* 0x000000020e097224 */ /* 0x000fc400078e0209 */
[----:B------:R-:W-:Y:S01]  /*4b70*/  VIADD R7, R26, 0x2f ;  /* 0x0000002f1a077836 */ /* 0x000fe20000000000 */
[----:B------:R-:W-:Y:S01]  /*4b80*/  ISETP.GT.U32.AND P3, PT, R14, R21, PT ;  /* 0x000000150e00720c */ /* 0x000fe20003f64070 */
[----:B------:R-:W-:Y:S02]  /*4b90*/  @!P0 IMAD.IADD R22, R22, 0x1, -R14 ;  /* 0x0000000116168824 */ /* 0x000fe400078e0a0e */
[----:B------:R-:W-:Y:S01]  /*4ba0*/  IMAD.HI.U32 R2, R4, R12, RZ ;  /* 0x0000000c04027227 */ /* 0x000fe200078e00ff */
[----:B-1----:R-:W-:Y:S02]  /*4bb0*/  IABS R11, R7 ;  /* 0x00000007000b7213 */ /* 0x002fe40000000000 */
[----:B------:R-:W-:Y:S01]  /*4bc0*/  ISETP.GT.U32.AND P0, PT, R14, R22, PT ;  /* 0x000000160e00720c */ /* 0x000fe20003f04070 */
[----:B------:R-:W-:Y:S02]  /*4bd0*/  IMAD.MOV R2, RZ, RZ, -R2 ;  /* 0x000000ffff027224 */ /* 0x000fe400078e0a02 */
[----:B------:R-:W-:-:S04]  /*4be0*/  IMAD.HI.U32 R8, R4, R11, RZ ;  /* 0x0000000b04087227 */ /* 0x000fc800078e00ff */
[C---:B------:R-:W-:Y:S02]  /*4bf0*/  IMAD R12, R14.reuse, R2, R12 ;  /* 0x000000020e0c7224 */ /* 0x040fe400078e020c */
[--C-:B------:R-:W-:Y:S01]  /*4c00*/  @!P1 IMAD.IADD R13, R13, 0x1, -R14.reuse ;  /* 0x000000010d0d9824 */ /* 0x100fe200078e0a0e */
[----:B------:R-:W-:Y:S01]  /*4c10*/  ISETP.GE.AND P1, PT, R5, RZ, PT ;  /* 0x000000ff0500720c */ /* 0x000fe20003f26270 */
[--C-:B------:R-:W-:Y:S01]  /*4c20*/  @!P3 IMAD.IADD R21, R21, 0x1, -R14.reuse ;  /* 0x000000011515b824 */ /* 0x100fe200078e0a0e */
[----:B------:R-:W-:Y:S01]  /*4c30*/  ISETP.GT.U32.AND P3, PT, R14, R12, PT ;  /* 0x0000000c0e00720c */ /* 0x000fe20003f64070 */
[----:B------:R-:W-:Y:S01]  /*4c40*/  @!P0 IMAD.IADD R22, R22, 0x1, -R14 ;  /* 0x0000000116168824 */ /* 0x000fe200078e0a0e */
[----:B------:R-:W-:Y:S01]  /*4c50*/  ISETP.GT.U32.AND P0, PT, R14, R9, PT ;  /* 0x000000090e00720c */ /* 0x000fe20003f04070 */
[----:B------:R-:W-:-:S04]  /*4c60*/  IMAD.HI.U32 R5, R4, R10, RZ ;  /* 0x0000000a04057227 */ /* 0x000fc800078e00ff */
[----:B------:R-:W-:Y:S02]  /*4c70*/  IMAD.MOV R8, RZ, RZ, -R8 ;  /* 0x000000ffff087224 */ /* 0x000fe400078e0a08 */
[----:B------:R-:W-:Y:S02]  /*4c80*/  IMAD.MOV R5, RZ, RZ, -R5 ;  /* 0x000000ffff057224 */ /* 0x000fe400078e0a05 */
[C---:B------:R-:W-:Y:S02]  /*4c90*/  IMAD R11, R14.reuse, R8, R11 ;  /* 0x000000080e0b7224 */ /* 0x040fe400078e020b */
[C---:B------:R-:W-:Y:S02]  /*4ca0*/  IMAD R10, R14.reuse, R5, R10 ;  /* 0x000000050e0a7224 */ /* 0x040fe400078e020a */
[----:B------:R-:W-:Y:S01]  /*4cb0*/  @!P0 IMAD.IADD R9, R9, 0x1, -R14 ;  /* 0x0000000109098824 */ /* 0x000fe200078e0a0e */
[----:B------:R-:W-:Y:S01]  /*4cc0*/  ISETP.GT.U32.AND P0, PT, R14, R11, PT ;  /* 0x0000000b0e00720c */ /* 0x000fe20003f04070 */
[----:B------:R-:W-:Y:S01]  /*4cd0*/  @!P2 IMAD.MOV R0, RZ, RZ, -R0 ;  /* 0x000000ffff00a224 */ /* 0x000fe200078e0a00 */
[----:B------:R-:W-:Y:S01]  /*4ce0*/  ISETP.GE.AND P2, PT, R6, RZ, PT ;  /* 0x000000ff0600720c */ /* 0x000fe20003f46270 */
[----:B------:R-:W-:Y:S01]  /*4cf0*/  @!P3 IMAD.IADD R12, R12, 0x1, -R14 ;  /* 0x000000010c0cb824 */ /* 0x000fe200078e0a0e */
[----:B------:R-:W-:Y:S01]  /*4d00*/  ISETP.GT.U32.AND P3, PT, R14, R10, PT ;  /* 0x0000000a0e00720c */ /* 0x000fe20003f64070 */
[C---:B------:R-:W-:Y:S01]  /*4d10*/  VIADD R15, R26.reuse, 0x2d ;  /* 0x0000002d1a0f7836 */ /* 0x040fe20000000000 */
[----:B------:R0:W-:Y:S01]  /*4d20*/  STL [R1+0xb4], R0 ;  /* 0x0000b40001007387 */ /* 0x0001e20000100800 */
[----:B------:R-:W-:-:S02]  /*4d30*/  VIADD R5, R26, 0x2b ;  /* 0x0000002b1a057836 */ /* 0x000fc40000000000 */
[C---:B------:R-:W-:Y:S01]  /*4d40*/  VIADD R2, R26.reuse, 0x2c ;  /* 0x0000002c1a027836 */ /* 0x040fe20000000000 */
[----:B------:R-:W-:Y:S01]  /*4d50*/  IABS R6, R15 ;  /* 0x0000000f00067213 */ /* 0x000fe20000000000 */
[----:B------:R-:W-:Y:S01]  /*4d60*/  VIADD R8, R26, 0x2a ;  /* 0x0000002a1a087836 */ /* 0x000fe20000000000 */
[----:B------:R-:W-:Y:S01]  /*4d70*/  IABS R17, R5 ;  /* 0x0000000500117213 */ /* 0x000fe20000000000 */
[----:B------:R-:W-:Y:S01]  /*4d80*/  @!P0 IMAD.IADD R11, R11, 0x1, -R14 ;  /* 0x000000010b0b8824 */ /* 0x000fe200078e0a0e */
[----:B------:R-:W-:Y:S01]  /*4d90*/  ISETP.GT.U32.AND P0, PT, R14, R12, PT ;  /* 0x0000000c0e00720c */ /* 0x000fe20003f04070 */
[----:B------:R-:W-:Y:S01]  /*4da0*/  IMAD.HI.U32 R23, R4, R6, RZ ;  /* 0x0000000604177227 */ /* 0x000fe200078e00ff */
[----:B------:R-:W-:-:S03]  /*4db0*/  IABS R19, R2 ;  /* 0x0000000200137213 */ /* 0x000fc60000000000 */
[----:B0-----:R-:W-:Y:S02]  /*4dc0*/  IMAD.MOV.U32 R0, RZ, RZ, R13 ;  /* 0x000000ffff007224 */ /* 0x001fe400078e000d */
[----:B------:R-:W-:Y:S01]  /*4dd0*/  @!P3 IMAD.IADD R10, R10, 0x1, -R14 ;  /* 0x000000010a0ab824 */ /* 0x000fe200078e0a0e */
[C---:B------:R-:W-:Y:S01]  /*4de0*/  ISETP.GT.U32.AND P3, PT, R14.reuse, R11, PT ;  /* 0x0000000b0e00720c */ /* 0x040fe20003f64070 */
[----:B------:R-:W-:Y:S01]  /*4df0*/  @!P6 IMAD.MOV R0, RZ, RZ, -R0 ;  /* 0x000000ffff00e224 */ /* 0x000fe200078e0a00 */
[----:B------:R-:W-:Y:S01]  /*4e00*/  ISETP.GT.U32.AND P6, PT, R14, R9, PT ;  /* 0x000000090e00720c */ /* 0x000fe20003fc4070 */
[----:B------:R-:W-:-:S03]  /*4e10*/  IMAD.HI.U32 R13, R4, R17, RZ ;  /* 0x00000011040d7227 */ /* 0x000fc600078e00ff */
[----:B------:R0:W-:Y:S01]  /*4e20*/  STL [R1+0xb0], R0 ;  /* 0x0000b00001007387 */ /* 0x0001e20000100800 */
[----:B------:R-:W-:Y:S02]  /*4e30*/  IMAD.MOV R23, RZ, RZ, -R23 ;  /* 0x000000ffff177224 */ /* 0x000fe400078e0a17 */
[----:B------:R-:W-:Y:S02]  /*4e40*/  IMAD.MOV R13, RZ, RZ, -R13 ;  /* 0x000000ffff0d7224 */ /* 0x000fe400078e0a0d */
[C---:B------:R-:W-:Y:S02]  /*4e50*/  IMAD R6, R14.reuse, R23, R6 ;  /* 0x000000170e067224 */ /* 0x040fe400078e0206 */
[C---:B------:R-:W-:Y:S02]  /*4e60*/  IMAD R17, R14.reuse, R13, R17 ;  /* 0x0000000d0e117224 */ /* 0x040fe400078e0211 */
[----:B------:R-:W-:Y:S02]  /*4e70*/  @!P3 IMAD.IADD R11, R11, 0x1, -R14 ;  /* 0x000000010b0bb824 */ /* 0x000fe400078e0a0e */
[----:B0-----:R-:W-:Y:S01]  /*4e80*/  IMAD.MOV.U32 R0, RZ, RZ, R22 ;  /* 0x000000ffff007224 */ /* 0x001fe200078e0016 */
[----:B------:R-:W-:Y:S01]  /*4e90*/  ISETP.GT.U32.AND P3, PT, R14, R17, PT ;  /* 0x000000110e00720c */ /* 0x000fe20003f64070 */
[----:B------:R-:W-:-:S04]  /*4ea0*/  IMAD.HI.U32 R16, R4, R19, RZ ;  /* 0x0000001304107227 */ /* 0x000fc800078e00ff */
[----:B------:R-:W-:Y:S01]  /*4eb0*/  @!P4 IMAD.MOV R0, RZ, RZ, -R0 ;  /* 0x000000ffff00c224 */ /* 0x000fe200078e0a00 */
[----:B------:R-:W-:Y:S01]  /*4ec0*/  ISETP.GT.U32.AND P4, PT, R14, R10, PT ;  /* 0x0000000a0e00720c */ /* 0x000fe20003f84070 */
[----:B------:R-:W-:Y:S01]  /*4ed0*/  @!P0 IMAD.IADD R12, R12, 0x1, -R14 ;  /* 0x000000010c0c8824 */ /* 0x000fe200078e0a0e */
[----:B------:R-:W-:Y:S01]  /*4ee0*/  ISETP.GE.AND P0, PT, R7, RZ, PT ;  /* 0x000000ff0700720c */ /* 0x000fe20003f06270 */
[----:B------:R-:W-:Y:S01]  /*4ef0*/  IMAD.MOV R16, RZ, RZ, -R16 ;  /* 0x000000ffff107224 */ /* 0x000fe200078e0a10 */
[----:B------:R0:W-:Y:S01]  /*4f00*/  STL [R1+0xac], R0 ;  /* 0x0000ac0001007387 */ /* 0x0001e20000100800 */
[----:B------:R-:W-:Y:S02]  /*4f10*/  VIADD R7, R26, 0x29 ;  /* 0x000000291a077836 */ /* 0x000fe40000000000 */
[--C-:B------:R-:W-:Y:S02]  /*4f20*/  @!P6 IMAD.IADD R9, R9, 0x1, -R14.reuse ;  /* 0x000000010909e824 */ /* 0x100fe400078e0a0e */
[----:B------:R-:W-:Y:S01]  /*4f30*/  IMAD R19, R14, R16, R19 ;  /* 0x000000100e137224 */ /* 0x000fe200078e0213 */
[----:B------:R-:W-:Y:S01]  /*4f40*/  IABS R16, R8 ;  /* 0x0000000800107213 */ /* 0x000fe20000000000 */
[----:B------:R-:W-:-:S02]  /*4f50*/  @!P3 IMAD.IADD R17, R17, 0x1, -R14 ;  /* 0x000000011111b824 */ /* 0x000fc400078e0a0e */
[----:B------:R-:W-:Y:S01]  /*4f60*/  @!P4 IMAD.IADD R10, R10, 0x1, -R14 ;  /* 0x000000010a0ac824 */ /* 0x000fe200078e0a0e */
[----:B------:R-:W-:Y:S01]  /*4f70*/  ISETP.GE.AND P4, PT, R20, RZ, PT ;  /* 0x000000ff1400720c */ /* 0x000fe20003f86270 */
[----:B0-----:R-:W-:Y:S01]  /*4f80*/  IMAD.MOV.U32 R0, RZ, RZ, R21 ;  /* 0x000000ffff007224 */ /* 0x001fe200078e0015 */
[----:B------:R-:W-:Y:S01]  /*4f90*/  IABS R20, R7 ;  /* 0x0000000700147213 */ /* 0x000fe20000000000 */
[----:B------:R-:W-:Y:S01]  /*4fa0*/  IMAD.MOV.U32 R21, RZ, RZ, R9 ;  /* 0x000000ffff157224 */ /* 0x000fe200078e0009 */
[C---:B------:R-:W-:Y:S01]  /*4fb0*/  ISETP.GT.U32.AND P6, PT, R14.reuse, R19, PT ;  /* 0x000000130e00720c */ /* 0x040fe20003fc4070 */
[----:B------:R-:W-:Y:S01]  /*4fc0*/  @!P5 IMAD.MOV R0, RZ, RZ, -R0 ;  /* 0x000000ffff00d224 */ /* 0x000fe200078e0a00 */
[----:B------:R-:W-:Y:S01]  /*4fd0*/  ISETP.GT.U32.AND P5, PT, R14, R6, PT ;  /* 0x000000060e00720c */ /* 0x000fe20003fa4070 */
[----:B------:R-:W-:Y:S01]  /*4fe0*/  IMAD.HI.U32 R13, R4, R16, RZ ;  /* 0x00000010040d7227 */ /* 0x000fe200078e00ff */
[----:B------:R-:W-:Y:S02]  /*4ff0*/  ISETP.GT.U32.AND P3, PT, R14, R17, PT ;  /* 0x000000110e00720c */ /* 0x000fe40003f64070 */
[----:B------:R0:W-:Y:S01]  /*5000*/  STL [R1+0xa4], R0 ;  /* 0x0000a40001007387 */ /* 0x0001e20000100800 */
[----:B------:R-:W-:-:S02]  /*5010*/  @!P2 IMAD.MOV R21, RZ, RZ, -R21 ;  /* 0x000000ffff15a224 */ /* 0x000fc400078e0a15 */
[----:B------:R-:W-:Y:S02]  /*5020*/  IMAD.MOV R13, RZ, RZ, -R13 ;  /* 0x000000ffff0d7224 */ /* 0x000fe400078e0a0d */
[----:B------:R-:W-:Y:S01]  /*5030*/  @!P0 IMAD.MOV R11, RZ, RZ, -R11 ;  /* 0x000000ffff0b8224 */ /* 0x000fe200078e0a0b */
[----:B------:R-:W-:Y:S01]  /*5040*/  STL [R1+0xa0], R21 ;  /* 0x0000a01501007387 */ /* 0x000fe20000100800 */
[----:B------:R-:W-:Y:S01]  /*5050*/  IMAD R16, R14, R13, R16 ;  /* 0x0000000d0e107224 */ /* 0x000fe200078e0210 */
[----:B------:R-:W-:Y:S01]  /*5060*/  ISETP.GE.AND P0, PT, R5, RZ, PT ;  /* 0x000000ff0500720c */ /* 0x000fe20003f06270 */
[----:B------:R-:W-:Y:S01]  /*5070*/  @!P5 IMAD.IADD R6, R6, 0x1, -R14 ;  /* 0x000000010606d824 */ /* 0x000fe200078e0a0e */
[----:B------:R-:W-:Y:S01]  /*5080*/  ISETP.GE.AND P5, PT, R15, RZ, PT ;  /* 0x000000ff0f00720c */ /* 0x000fe20003fa6270 */
[----:B0-----:R-:W-:Y:S02]  /*5090*/  IMAD.MOV.U32 R0, RZ, RZ, R12 ;  /* 0x000000ffff007224 */ /* 0x001fe400078e000c */
[----:B------:R-:W-:Y:S01]  /*50a0*/  IMAD.MOV.U32 R15, RZ, RZ, R20 ;  /* 0x000000ffff0f7224 */ /* 0x000fe200078e0014 */
[----:B------:R-:W-:Y:S01]  /*50b0*/  ISETP.GT.U32.AND P2, PT, R14, R6, PT ;  /* 0x000000060e00720c */ /* 0x000fe20003f44070 */
[----:B------:R-:W-:-:S02]  /*50c0*/  @!P1 IMAD.MOV R0, RZ, RZ, -R0 ;  /* 0x000000ffff009224 */ /* 0x000fc400078e0a00 */
[----:B------:R-:W-:-:S03]  /*50d0*/  IMAD.HI.U32 R9, R4, R15, RZ ;  /* 0x0000000f04097227 */ /* 0x000fc600078e00ff */
[----:B------:R0:W-:Y:S01]  /*50e0*/  STL [R1+0x9c], R0 ;  /* 0x00009c0001007387 */ /* 0x0001e20000100800 */
[----:B------:R-:W-:Y:S02]  /*50f0*/  IMAD.MOV R9, RZ, RZ, -R9 ;  /* 0x000000ffff097224 */ /* 0x000fe400078e0a09 */
[--C-:B------:R-:W-:Y:S01]  /*5100*/  @!P6 IMAD.IADD R19, R19, 0x1, -R14.reuse ;  /* 0x000000011313e824 */ /* 0x100fe200078e0a0e */
[----:B------:R-:W-:Y:S01]  /*5110*/  ISETP.GE.AND P6, PT, R2, RZ, PT ;  /* 0x000000ff0200720c */ /* 0x000fe20003fc6270 */
[C---:B------:R-:W-:Y:S01]  /*5120*/  IMAD R15, R14.reuse, R9, R15 ;  /* 0x000000090e0f7224 */ /* 0x040fe200078e020f */
[----:B------:R-:W-:Y:S01]  /*5130*/  STL [R1+0x98], R11 ;  /* 0x0000980b01007387 */ /* 0x000fe20000100800 */
[----:B------:R-:W-:Y:S01]  /*5140*/  @!P3 IMAD.IADD R17, R17, 0x1, -R14 ;  /* 0x000000011111b824 */ /* 0x000fe200078e0a0e */
[----:B------:R-:W-:Y:S01]  /*5150*/  ISETP.GT.U32.AND P1, PT, R14, R19, PT ;  /* 0x000000130e00720c */ /* 0x000fe20003f24070 */
[----:B------:R-:W-:Y:S01]  /*5160*/  VIADD R2, R26, 0x28 ;  /* 0x000000281a027836 */ /* 0x000fe20000000000 */
[----:B------:R-:W-:Y:S01]  /*5170*/  ISETP.GT.U32.AND P3, PT, R14, R15, PT ;  /* 0x0000000f0e00720c */ /* 0x000fe20003f64070 */
[----:B0-----:R-:W-:-:S02]  /*5180*/  IMAD.MOV.U32 R0, RZ, RZ, R10 ;  /* 0x000000ffff007224 */ /* 0x001fc400078e000a */
[----:B------:R-:W-:Y:S01]  /*5190*/  @!P2 IMAD.IADD R6, R6, 0x1, -R14 ;  /* 0x000000010606a824 */ /* 0x000fe200078e0a0e */
[----:B------:R-:W-:Y:S01]  /*51a0*/  ISETP.GE.AND P2, PT, R8, RZ, PT ;  /* 0x000000ff0800720c */ /* 0x000fe20003f46270 */
[----:B------:R-:W-:Y:S01]  /*51b0*/  @!P4 IMAD.MOV R0, RZ, RZ, -R0 ;  /* 0x000000ffff00c224 */ /* 0x000fe200078e0a00 */
[----:B------:R-:W-:Y:S01]  /*51c0*/  ISETP.GT.U32.AND P4, PT, R14, R16, PT ;  /* 0x000000100e00720c */ /* 0x000fe20003f84070 */
[C---:B------:R-:W-:Y:S01]  /*51d0*/  VIADD R8, R26.reuse, 0x27 ;  /* 0x000000271a087836 */ /* 0x040fe20000000000 */
[----:B------:R-:W-:Y:S01]  /*51e0*/  IABS R5, R2 ;  /* 0x0000000200057213 */ /* 0x000fe20000000000 */
[----:B------:R-:W-:Y:S01]  /*51f0*/  VIADD R10, R26, 0x24 ;  /* 0x000000241a0a7836 */ /* 0x000fe20000000000 */
[----:B------:R0:W-:Y:S01]  /*5200*/  STL [R1+0x94], R0 ;  /* 0x0000940001007387 */ /* 0x0001e20000100800 */
[--C-:B------:R-:W-:Y:S01]  /*5210*/  @!P1 IMAD.IADD R19, R19, 0x1, -R14.reuse ;  /* 0x0000000113139824 */ /* 0x100fe200078e0a0e */
[----:B------:R-:W-:Y:S01]  /*5220*/  ISETP.GE.AND P1, PT, R7, RZ, PT ;  /* 0x000000ff0700720c */ /* 0x000fe20003f26270 */
[----:B------:R-:W-:Y:S01]  /*5230*/  @!P3 IMAD.IADD R15, R15, 0x1, -R14 ;  /* 0x000000010f0fb824 */ /* 0x000fe200078e0a0e */
[----:B------:R-:W-:Y:S01]  /*5240*/  IABS R9, R8 ;  /* 0x0000000800097213 */ /* 0x000fe20000000000 */
[----:B------:R-:W-:Y:S01]  /*5250*/  IMAD.HI.U32 R7, R4, R5, RZ ;  /* 0x0000000504077227 */ /* 0x000fe200078e00ff */
[----:B------:R-:W-:-:S02]  /*5260*/  IABS R12, R10 ;  /* 0x0000000a000c7213 */ /* 0x000fc40000000000 */
[----:B------:R-:W-:Y:S01]  /*5270*/  ISETP.GT.U32.AND P3, PT, R14, R15, PT ;  /* 0x0000000f0e00720c */ /* 0x000fe20003f64070 */
[----:B------:R-:W-:Y:S01]  /*5280*/  @!P4 IMAD.IADD R16, R16, 0x1, -R14 ;  /* 0x000000011010c824 */ /* 0x000fe200078e0a0e */
[----:B------:R-:W-:Y:S01]  /*5290*/  ISETP.GE.AND P4, PT, R2, RZ, PT ;  /* 0x000000ff0200720c */ /* 0x000fe20003f86270 */
[----:B0-----:R-:W-:Y:S02]  /*52a0*/  IMAD.MOV.U32 R0, RZ, RZ, R6 ;  /* 0x000000ffff007224 */ /* 0x001fe400078e0006 */
[----:B------:R-:W-:Y:S02]  /*52b0*/  IMAD.MOV R7, RZ, RZ, -R7 ;  /* 0x000000ffff077224 */ /* 0x000fe400078e0a07 */
[----:B------:R-:W-:Y:S01]  /*52c0*/  @!P5 IMAD.MOV R0, RZ, RZ, -R0 ;  /* 0x000000ffff00d224 */ /* 0x000fe200078e0a00 */
[----:B------:R-:W-:Y:S01]  /*52d0*/  ISETP.GT.U32.AND P5, PT, R14, R16, PT ;  /* 0x000000100e00720c */ /* 0x000fe20003fa4070 */
[----:B------:R-:W-:-:S03]  /*52e0*/  IMAD.HI.U32 R6, R4, R9, RZ ;  /* 0x0000000904067227 */ /* 0x000fc600078e00ff */
[----:B------:R0:W-:Y:S01]  /*52f0*/  STL [R1+0x90], R0 ;  /* 0x0000900001007387 */ /* 0x0001e20000100800 */
[----:B------:R-:W-:Y:S02]  /*5300*/  IMAD R2, R14, R7, R5 ;  /* 0x000000070e027224 */ /* 0x000fe400078e0205 */
[----:B------:R-:W-:Y:S02]  /*5310*/  IMAD.MOV R6, RZ, RZ, -R6 ;  /* 0x000000ffff067224 */ /* 0x000fe400078e0a06 */
[----:B------:R-:W-:Y:S02]  /*5320*/  VIADD R7, R26, 0x26 ;  /* 0x000000261a077836 */ /* 0x000fe40000000000 */
[----:B------:R-:W-:Y:S02]  /*5330*/  IMAD R9, R14, R6, R9 ;  /* 0x000000060e097224 */ /* 0x000fe400078e0209 */
[--C-:B------:R-:W-:Y:S01]  /*5340*/  @!P5 IMAD.IADD R16, R16, 0x1, -R14.reuse ;  /* 0x000000011010d824 */ /* 0x100fe200078e0a0e */
[C---:B------:R-:W-:Y:S01]  /*5350*/  ISETP.GT.U32.AND P5, PT, R14.reuse, R2, PT ;  /* 0x000000020e00720c */ /* 0x040fe20003fa4070 */
[----:B------:R-:W-:Y:S01]  /*5360*/  @!P3 IMAD.IADD R15, R15, 0x1, -R14 ;  /* 0x000000010f0fb824 */ /* 0x000fe200078e0a0e */
[----:B------:R-:W-:Y:S01]  /*5370*/  ISETP.GT.U32.AND P3, PT, R14, R9, PT ;  /* 0x000000090e00720c */ /* 0x000fe20003f64070 */
[----:B------:R-:W-:Y:S01]  /*5380*/  VIADD R5, R26, 0x25 ;  /* 0x000000251a057836 */ /* 0x000fe20000000000 */
[----:B------:R-:W-:Y:S01]  /*5390*/  IABS R11, R7 ;  /* 0x00000007000b7213 */ /* 0x000fe20000000000 */
[----:B------:R-:W-:-:S03]  /*53a0*/  IMAD.HI.U32 R20, R4, R12, RZ ;  /* 0x0000000c04147227 */ /* 0x000fc600078e00ff */
[----:B------:R-:W-:Y:S01]  /*53b0*/  IABS R13, R5 ;  /* 0x00000005000d7213 */ /* 0x000fe20000000000 */
[----:B------:R-:W-:-:S04]  /*53c0*/  IMAD.HI.U32 R22, R4, R11, RZ ;  /* 0x0000000b04167227 */ /* 0x000fc800078e00ff */
[----:B------:R-:W-:Y:S01]  /*53d0*/  @!P5 IMAD.IADD R2, R2, 0x1, -R14 ;  /* 0x000000010202d824 */ /* 0x000fe200078e0a0e */
[----:B------:R-:W-:Y:S01]  /*53e0*/  ISETP.GE.AND P5, PT, R8, RZ, PT ;  /* 0x000000ff0800720c */ /* 0x000fe20003fa6270 */
[----:B------:R-:W-:-:S04]  /*53f0*/  IMAD.HI.U32 R21, R4, R13, RZ ;  /* 0x0000000d04157227 */ /* 0x000fc800078e00ff */
[----:B------:R-:W-:Y:S02]  /*5400*/  IMAD.MOV R22, RZ, RZ, -R22 ;  /* 0x000000ffff167224 */ /* 0x000fe400078e0a16 */
[----:B------:R-:W-:Y:S01]  /*5410*/  @!P3 IMAD.IADD R9, R9, 0x1, -R14 ;  /* 0x000000010909b824 */ /* 0x000fe200078e0a0e */
[C---:B------:R-:W-:Y:S01]  /*5420*/  ISETP.GT.U32.AND P3, PT, R14.reuse, R2, PT ;  /* 0x000000020e00720c */ /* 0x040fe20003f64070 */
[----:B------:R-:W-:Y:S02]  /*5430*/  IMAD.MOV R21, RZ, RZ, -R21 ;  /* 0x000000ffff157224 */ /* 0x000fe400078e0a15 */
[----:B------:R-:W-:Y:S01]  /*5440*/  IMAD R8, R14, R22, R11 ;  /* 0x000000160e087224 */ /* 0x000fe200078e020b */
[----:B------:R-:W-:Y:S01]  /*5450*/  IABS R22, R27 ;  /* 0x0000001b00167213 */ /* 0x000fe20000000000 */
[----:B0-----:R-:W-:Y:S02]  /*5460*/  IMAD.MOV.U32 R0, RZ, RZ, R17 ;  /* 0x000000ffff007224 */ /* 0x001fe400078e0011 */
[----:B------:R-:W-:-:S02]  /*5470*/  IMAD.MOV R20, RZ, RZ, -R20 ;  /* 0x000000ffff147224 */ /* 0x000fc400078e0a14 */
[----:B------:R-:W-:Y:S01]  /*5480*/  @!P6 IMAD.MOV R19, RZ, RZ, -R19 ;  /* 0x000000ffff13e224 */ /* 0x000fe200078e0a13 */
[C---:B------:R-:W-:Y:S01]  /*5490*/  ISETP.GT.U32.AND P6, PT, R14.reuse, R9, PT ;  /* 0x000000090e00720c */ /* 0x040fe20003fc4070 */
[C---:B------:R-:W-:Y:S02]  /*54a0*/  IMAD R13, R14.reuse, R21, R13 ;  /* 0x000000150e0d7224 */ /* 0x040fe400078e020d */
[----:B------:R-:W-:Y:S01]  /*54b0*/  @!P0 IMAD.MOV R0, RZ, RZ, -R0 ;  /* 0x000000ffff008224 */ /* 0x000fe200078e0a00 */
[C---:B------:R-:W-:Y:S01]  /*54c0*/  ISETP.GT.U32.AND P0, PT, R14.reuse, R8, PT ;  /* 0x000000080e00720c */ /* 0x040fe20003f04070 */
[C---:B------:R-:W-:Y:S01]  /*54d0*/  IMAD R12, R14.reuse, R20, R12 ;  /* 0x000000140e0c7224 */ /* 0x040fe200078e020c */
[----:B------:R-:W-:Y:S01]  /*54e0*/  STL [R1+0x8c], R19 ;  /* 0x00008c1301007387 */ /* 0x000fe20000100800 */
[----:B------:R-:W-:Y:S01]  /*54f0*/  @!P2 IMAD.MOV R16, RZ, RZ, -R16 ;  /* 0x000000ffff10a224 */ /* 0x000fe200078e0a10 */
[----:B------:R-:W-:Y:S01]  /*5500*/  ISETP.GT.U32.AND P2, PT, R14, R13, PT ;  /* 0x0000000d0e00720c */ /* 0x000fe20003f44070 */
[--C-:B------:R-:W-:Y:S01]  /*5510*/  @!P3 IMAD.IADD R2, R2, 0x1, -R14.reuse ;  /* 0x000000010202b824 */ /* 0x100fe200078e0a0e */
[----:B------:R0:W-:Y:S01]  /*5520*/  STL [R1+0x88], R0 ;  /* 0x0000880001007387 */ /* 0x0001e20000100800 */
[----:B------:R-:W-:Y:S01]  /*5530*/  VIADD R6, R26, 0x23 ;  /* 0x000000231a067836 */ /* 0x000fe20000000000 */
[----:B------:R-:W-:Y:S01]  /*5540*/  ISETP.GT.U32.AND P3, PT, R14, R12, PT ;  /* 0x0000000c0e00720c */ /* 0x000fe20003f64070 */
[--C-:B------:R-:W-:Y:S01]  /*5550*/  @!P6 IMAD.IADD R9, R9, 0x1, -R14.reuse ;  /* 0x000000010909e824 */ /* 0x100fe200078e0a0e */
[----:B------:R1:W-:Y:S01]  /*5560*/  STL [R1+0x80], R16 ;  /* 0x0000801001007387 */ /* 0x0003e20000100800 */
[----:B------:R-:W-:Y:S01]  /*5570*/  ISETP.GE.AND P6, PT, R5, RZ, PT ;  /* 0x000000ff0500720c */ /* 0x000fe20003fc6270 */
[----:B------:R-:W-:Y:S01]  /*5580*/  VIADD R20, R26, 0x3 ;  /* 0x000000031a147836 */ /* 0x000fe20000000000 */
[----:B------:R-:W-:Y:S01]  /*5590*/  IABS R11, R6 ;  /* 0x00000006000b7213 */ /* 0x000fe20000000000 */
[----:B------:R-:W-:Y:S01]  /*55a0*/  @!P0 IMAD.IADD R8, R8, 0x1, -R14 ;  /* 0x0000000108088824 */ /* 0x000fe200078e0a0e */
[----:B------:R-:W-:Y:S01]  /*55b0*/  ISETP.GE.AND P0, PT, R10, RZ, PT ;  /* 0x000000ff0a00720c */ /* 0x000fe20003f06270 */
[----:B0-----:R-:W-:Y:S01]  /*55c0*/  IMAD.MOV.U32 R0, RZ, RZ, R15 ;  /* 0x000000ffff007224 */ /* 0x001fe200078e000f */
[----:B------:R-:W-:Y:S01]  /*55d0*/  IABS R24, R20 ;  /* 0x0000001400187213 */ /* 0x000fe20000000000 */
[----:B------:R-:W-:-:S04]  /*55e0*/  IMAD.HI.U32 R15, R4, R11, RZ ;  /* 0x0000000b040f7227 */ /* 0x000fc800078e00ff */
[----:B------:R-:W-:Y:S01]  /*55f0*/  @!P1 IMAD.MOV R0, RZ, RZ, -R0 ;  /* 0x000000ffff009224 */ /* 0x000fe200078e0a00 */
[----:B------:R-:W-:Y:S01]  /*5600*/  ISETP.GE.AND P1, PT, R7, RZ, PT ;  /* 0x000000ff0700720c */ /* 0x000fe20003f26270 */
[----:B------:R-:W-:Y:S02]  /*5610*/  VIADD R7, R26, 0x22 ;  /* 0x000000221a077836 */ /* 0x000fe40000000000 */
[--C-:B------:R-:W-:Y:S01]  /*5620*/  @!P2 IMAD.IADD R13, R13, 0x1, -R14.reuse ;  /* 0x000000010d0da824 */ /* 0x100fe200078e0a0e */
[----:B------:R0:W-:Y:S01]  /*5630*/  STL [R1+0x7c], R0 ;  /* 0x00007c0001007387 */ /* 0x0001e20000100800 */
[----:B------:R-:W-:Y:S01]  /*5640*/  ISETP.GT.U32.AND P2, PT, R14, R8, PT ;  /* 0x000000080e00720c */ /* 0x000fe20003f44070 */
[----:B------:R-:W-:Y:S01]  /*5650*/  @!P3 IMAD.IADD R12, R12, 0x1, -R14 ;  /* 0x000000010c0cb824 */ /* 0x000fe200078e0a0e */
[----:B-1----:R-:W-:Y:S01]  /*5660*/  IABS R16, R7 ;  /* 0x0000000700107213 */ /* 0x002fe20000000000 */
[----:B------:R-:W-:Y:S02]  /*5670*/  IMAD.MOV R15, RZ, RZ, -R15 ;  /* 0x000000ffff0f7224 */ /* 0x000fe400078e0a0f */
[----:B------:R-:W-:Y:S01]  /*5680*/  VIADD R19, R26, 0x1 ;  /* 0x000000011a137836 */ /* 0x000fe20000000000 */
[----:B------:R-:W-:Y:S01]  /*5690*/  ISETP.GT.U32.AND P3, PT, R14, R12, PT ;  /* 0x0000000c0e00720c */ /* 0x000fe20003f64070 */
[----:B------:R-:W-:-:S02]  /*56a0*/  IMAD.MOV.U32 R10, RZ, RZ, R16 ;  /* 0x000000ffff0a7224 */ /* 0x000fc400078e0010 */
[----:B0-----:R-:W-:Y:S02]  /*56b0*/  IMAD.MOV.U32 R0, RZ, RZ, R2 ;  /* 0x000000ffff007224 */ /* 0x001fe400078e0002 */
[C---:B------:R-:W-:Y:S02]  /*56c0*/  IMAD R5, R14.reuse, R15, R11 ;  /* 0x0000000f0e057224 */ /* 0x040fe400078e020b */
[----:B------:R-:W-:Y:S01]  /*56d0*/  @!P4 IMAD.MOV R0, RZ, RZ, -R0 ;  /* 0x000000ffff00c224 */ /* 0x000fe200078e0a00 */
[----:B------:R-:W-:Y:S01]  /*56e0*/  ISETP.GT.U32.AND P4, PT, R14, R13, PT ;  /* 0x0000000d0e00720c */ /* 0x000fe20003f84070 */
[----:B------:R-:W-:-:S03]  /*56f0*/  IMAD.HI.U32 R11, R4, R10, RZ ;  /* 0x0000000a040b7227 */ /* 0x000fc600078e00ff */
[----:B------:R0:W-:Y:S01]  /*5700*/  STL [R1+0x78], R0 ;  /* 0x0000780001007387 */ /* 0x0001e20000100800 */
[----:B------:R-:W-:Y:S02]  /*5710*/  VIADD R2, R26, 0x21 ;  /* 0x000000211a027836 */ /* 0x000fe40000000000 */
[----:B------:R-:W-:Y:S02]  /*5720*/  IMAD.MOV R11, RZ, RZ, -R11 ;  /* 0x000000ffff0b7224 */ /* 0x000fe400078e0a0b */
[----:B------:R-:W-:Y:S01]  /*5730*/  @!P2 IMAD.IADD R8, R8, 0x1, -R14 ;  /* 0x000000010808a824 */ /* 0x000fe200078e0a0e */
[----:B------:R-:W-:Y:S01]  /*5740*/  ISETP.GE.AND P2, PT, R6, RZ, PT ;  /* 0x000000ff0600720c */ /* 0x000fe20003f46270 */
[----:B------:R-:W-:Y:S01]  /*5750*/  IMAD R6, R14, R11, R10 ;  /* 0x0000000b0e067224 */ /* 0x000fe200078e020a */
[----:B------:R-:W-:Y:S01]  /*5760*/  IABS R16, R2 ;  /* 0x0000000200107213 */ /* 0x000fe20000000000 */
[----:B------:R-:W-:Y:S02]  /*5770*/  @!P3 IMAD.IADD R12, R12, 0x1, -R14 ;  /* 0x000000010c0cb824 */ /* 0x000fe400078e0a0e */
[----:B0-----:R-:W-:Y:S01]  /*5780*/  IMAD.MOV.U32 R0, RZ, RZ, R9 ;  /* 0x000000ffff007224 */ /* 0x001fe200078e0009 */
[----:B------:R-:W-:Y:S01]  /*5790*/  ISETP.GT.U32.AND P3, PT, R14, R6, PT ;  /* 0x000000060e00720c */ /* 0x000fe20003f64070 */
[----:B------:R-:W-:-:S04]  /*57a0*/  IMAD.HI.U32 R10, R4, R16, RZ ;  /* 0x00000010040a7227 */ /* 0x000fc800078e00ff */
[----:B------:R-:W-:Y:S01]  /*57b0*/  @!P5 IMAD.MOV R0, RZ, RZ, -R0 ;  /* 0x000000ffff00d224 */ /* 0x000fe200078e0a00 */
[C---:B------:R-:W-:Y:S01]  /*57c0*/  ISETP.GT.U32.AND P5, PT, R14.reuse, R5, PT ;  /* 0x000000050e00720c */ /* 0x040fe20003fa4070 */
[----:B------:R-:W-:Y:S01]  /*57d0*/  @!P4 IMAD.IADD R13, R13, 0x1, -R14 ;  /* 0x000000010d0dc824 */ /* 0x000fe200078e0a0e */
[----:B------:R-:W-:Y:S01]  /*57e0*/  ISETP.GE.AND P4, PT, R7, RZ, PT ;  /* 0x000000ff0700720c */ /* 0x000fe20003f86270 */
[----:B------:R-:W-:Y:S01]  /*57f0*/  IMAD.MOV R10, RZ, RZ, -R10 ;  /* 0x000000ffff0a7224 */ /* 0x000fe200078e0a0a */
[----:B------:R0:W-:Y:S01]  /*5800*/  STL [R1+0x74], R0 ;  /* 0x0000740001007387 */ /* 0x0001e20000100800 */
[----:B------:R-:W-:Y:S02]  /*5810*/  IMAD.MOV.U32 R15, RZ, RZ, R8 ;  /* 0x000000ffff0f7224 */ /* 0x000fe400078e0008 */
[----:B------:R-:W-:Y:S02]  /*5820*/  IMAD R16, R14, R10, R16 ;  /* 0x0000000a0e107224 */ /* 0x000fe400078e0210 */
[----:B------:R-:W-:-:S02]  /*5830*/  @!P1 IMAD.MOV R15, RZ, RZ, -R15 ;  /* 0x000000ffff0f9224 */ /* 0x000fc400078e0a0f */
[----:B------:R-:W-:Y:S02]  /*5840*/  VIADD R9, R26, 0x20 ;  /* 0x000000201a097836 */ /* 0x000fe40000000000 */
[--C-:B------:R-:W-:Y:S01]  /*5850*/  @!P5 IMAD.IADD R5, R5, 0x1, -R14.reuse ;  /* 0x000000010505d824 */ /* 0x100fe200078e0a0e */
[----:B------:R-:W-:Y:S01]  /*5860*/  STL [R1+0x70], R15 ;  /* 0x0000700f01007387 */ /* 0x000fe20000100800 */
[----:B0-----:R-:W-:Y:S01]  /*5870*/  IMAD.MOV.U32 R0, RZ, RZ, R13 ;  /* 0x000000ffff007224 */ /* 0x001fe200078e000d */
[----:B------:R-:W-:Y:S01]  /*5880*/  IABS R17, R9 ;  /* 0x0000000900117213 */ /* 0x000fe20000000000 */
[----:B------:R-:W-:Y:S01]  /*5890*/  @!P3 IMAD.IADD R6, R6, 0x1, -R14 ;  /* 0x000000010606b824 */ /* 0x000fe200078e0a0e */
[C---:B------:R-:W-:Y:S01]  /*58a0*/  ISETP.GT.U32.AND P1, PT, R14.reuse, R5, PT ;  /* 0x000000050e00720c */ /* 0x040fe20003f24070 */
[----:B------:R-:W-:Y:S01]  /*58b0*/  @!P6 IMAD.MOV R0, RZ, RZ, -R0 ;  /* 0x000000ffff00e224 */ /* 0x000fe200078e0a00 */
[----:B------:R-:W-:Y:S01]  /*58c0*/  ISETP.GT.U32.AND P3, PT, R14, R16, PT ;  /* 0x000000100e00720c */ /* 0x000fe20003f64070 */
[----:B------:R-:W-:Y:S01]  /*58d0*/  IMAD.HI.U32 R8, R4, R17, RZ ;  /* 0x0000001104087227 */ /* 0x000fe200078e00ff */
[----:B------:R-:W-:-:S02]  /*58e0*/  ISETP.GE.AND P5, PT, R2, RZ, PT ;  /* 0x000000ff0200720c */ /* 0x000fc40003fa6270 */
[----:B------:R0:W-:Y:S01]  /*58f0*/  STL [R1+0x6c], R0 ;  /* 0x00006c0001007387 */ /* 0x0001e20000100800 */
[----:B------:R-:W-:Y:S01]  /*5900*/  ISETP.GT.U32.AND P6, PT, R14, R6, PT ;  /* 0x000000060e00720c */ /* 0x000fe20003fc4070 */
[C---:B------:R-:W-:Y:S02]  /*5910*/  VIADD R7, R26.reuse, 0x1f ;  /* 0x0000001f1a077836 */ /* 0x040fe40000000000 */
[----:B------:R-:W-:Y:S02]  /*5920*/  VIADD R2, R26, 0x1e ;  /* 0x0000001e1a027836 */ /* 0x000fe40000000000 */
[----:B------:R-:W-:Y:S01]  /*5930*/  IMAD.MOV R8, RZ, RZ, -R8 ;  /* 0x000000ffff087224 */ /* 0x000fe200078e0a08 */
[----:B------:R-:W-:Y:S01]  /*5940*/  IABS R11, R7 ;  /* 0x00000007000b7213 */ /* 0x000fe20000000000 */
[----:B------:R-:W-:Y:S01]  /*5950*/  @!P1 IMAD.IADD R5, R5, 0x1, -R14 ;  /* 0x0000000105059824 */ /* 0x000fe200078e0a0e */
[----:B------:R-:W-:Y:S01]  /*5960*/  IABS R10, R2 ;  /* 0x00000002000a7213 */ /* 0x000fe20000000000 */
[----:B0-----:R-:W-:-:S02]  /*5970*/  IMAD.MOV.U32 R0, RZ, RZ, R12 ;  /* 0x000000ffff007224 */ /* 0x001fc400078e000c */
[----:B------:R-:W-:Y:S01]  /*5980*/  @!P3 IMAD.IADD R16, R16, 0x1, -R14 ;  /* 0x000000011010b824 */ /* 0x000fe200078e0a0e */
[----:B------:R-:W-:Y:S01]  /*5990*/  ISETP.GE.AND P3, PT, R2, RZ, PT ;  /* 0x000000ff0200720c */ /* 0x000fe20003f66270 */
[----:B------:R-:W-:Y:S01]  /*59a0*/  @!P0 IMAD.MOV R0, RZ, RZ, -R0 ;  /* 0x000000ffff008224 */ /* 0x000fe200078e0a00 */
[----:B------:R-:W-:Y:S01]  /*59b0*/  ISETP.GE.AND P0, PT, R9, RZ, PT ;  /* 0x000000ff0900720c */ /* 0x000fe20003f06270 */
[----:B------:R-:W-:Y:S02]  /*59c0*/  IMAD R17, R14, R8, R17 ;  /* 0x000000080e117224 */ /* 0x000fe400078e0211 */
[----:B------:R-:W-:Y:S01]  /*59d0*/  IMAD.HI.U32 R8, R4, R11, RZ ;  /* 0x0000000b04087227 */ /* 0x000fe200078e00ff */
[----:B------:R0:W-:Y:S02]  /*59e0*/  STL [R1+0x68], R0 ;  /* 0x0000680001007387 */ /* 0x0001e40000100800 */
[----:B------:R-:W-:Y:S01]  /*59f0*/  ISETP.GT.U32.AND P1, PT, R14, R17, PT ;  /* 0x000000110e00720c */ /* 0x000fe20003f24070 */
[----:B------:R-:W-:-:S04]  /*5a00*/  IMAD.HI.U32 R9, R4, R10, RZ ;  /* 0x0000000a04097227 */ /* 0x000fc800078e00ff */
[----:B------:R-:W-:Y:S01]  /*5a10*/  @!P6 IMAD.IADD R6, R6, 0x1, -R14 ;  /* 0x000000010606e824 */ /* 0x000fe200078e0a0e */
[----:B------:R-:W-:Y:S01]  /*5a20*/  ISETP.GE.AND P6, PT, R7, RZ, PT ;  /* 0x000000ff0700720c */ /* 0x000fe20003fc6270 */
[----:B------:R-:W-:Y:S02]  /*5a30*/  IMAD.MOV R8, RZ, RZ, -R8 ;  /* 0x000000ffff087224 */ /* 0x000fe400078e0a08 */
[----:B0-----:R-:W-:Y:S02]  /*5a40*/  IMAD.MOV.U32 R0, RZ, RZ, R5 ;  /* 0x000000ffff007224 */ /* 0x001fe400078e0005 */
[----:B------:R-:W-:Y:S02]  /*5a50*/  IMAD.MOV R7, RZ, RZ, -R9 ;  /* 0x000000ffff077224 */ /* 0x000fe400078e0a09 */
[----:B------:R-:W-:Y:S01]  /*5a60*/  @!P2 IMAD.MOV R0, RZ, RZ, -R0 ;  /* 0x000000ffff00a224 */ /* 0x000fe200078e0a00 */
[C---:B------:R-:W-:Y:S01]  /*5a70*/  ISETP.GT.U32.AND P2, PT, R14.reuse, R16, PT ;  /* 0x000000100e00720c */ /* 0x040fe20003f44070 */
[----:B------:R-:W-:-:S02]  /*5a80*/  IMAD R11, R14, R8, R11 ;  /* 0x000000080e0b7224 */ /* 0x000fc400078e020b */
[----:B------:R-:W-:Y:S01]  /*5a90*/  IMAD R10, R14, R7, R10 ;  /* 0x000000070e0a7224 */ /* 0x000fe200078e020a */
[----:B------:R0:W-:Y:S01]  /*5aa0*/  STL [R1+0x64], R0 ;  /* 0x0000640001007387 */ /* 0x0001e20000100800 */
[C---:B------:R-:W-:Y:S02]  /*5ab0*/  VIADD R2, R26.reuse, 0x1d ;  /* 0x0000001d1a027836 */ /* 0x040fe40000000000 */
[--C-:B------:R-:W-:Y:S02]  /*5ac0*/  @!P1 IMAD.IADD R17, R17, 0x1, -R14.reuse ;  /* 0x0000000111119824 */ /* 0x100fe400078e0a0e */
[C---:B------:R-:W-:Y:S01]  /*5ad0*/  VIADD R12, R26.reuse, 0x1c ;  /* 0x0000001c1a0c7836 */ /* 0x040fe20000000000 */
[----:B------:R-:W-:Y:S01]  /*5ae0*/  IABS R7, R2 ;  /* 0x0000000200077213 */ /* 0x000fe20000000000 */
[----:B------:R-:W-:Y:S01]  /*5af0*/  VIADD R5, R26, 0x1b ;  /* 0x0000001b1a057836 */ /* 0x000fe20000000000 */
[----:B------:R-:W-:Y:S01]  /*5b00*/  ISETP.GT.U32.AND P1, PT, R14, R17, PT ;  /* 0x000000110e00720c */ /* 0x000fe20003f24070 */
[----:B------:R-:W-:Y:S01]  /*5b10*/  @!P2 IMAD.IADD R16, R16, 0x1, -R14 ;  /* 0x000000011010a824 */ /* 0x000fe200078e0a0e */
[----:B------:R-:W-:Y:S01]  /*5b20*/  ISETP.GT.U32.AND P2, PT, R14, R10, PT ;  /* 0x0000000a0e00720c */ /* 0x000fe20003f44070 */
[----:B0-----:R-:W-:Y:S01]  /*5b30*/  IMAD.MOV.U32 R0, RZ, RZ, R6 ;  /* 0x000000ffff007224 */ /* 0x001fe200078e0006 */
[----:B------:R-:W-:Y:S01]  /*5b40*/  IABS R13, R12 ;  /* 0x0000000c000d7213 */ /* 0x000fe20000000000 */
[----:B------:R-:W-:Y:S01]  /*5b50*/  IMAD.HI.U32 R15, R4, R7, RZ ;  /* 0x00000007040f7227 */ /* 0x000fe200078e00ff */
[----:B------:R-:W-:-:S03]  /*5b60*/  IABS R8, R5 ;  /* 0x0000000500087213 */ /* 0x000fc60000000000 */
[----:B------:R-:W-:Y:S01]  /*5b70*/  @!P4 IMAD.MOV R0, RZ, RZ, -R0 ;  /* 0x000000ffff00c224 */ /* 0x000fe200078e0a00 */
[----:B------:R-:W-:Y:S01]  /*5b80*/  ISETP.GT.U32.AND P4, PT, R14, R11, PT ;  /* 0x0000000b0e00720c */ /* 0x000fe20003f84070 */
[----:B------:R-:W-:Y:S02]  /*5b90*/  IMAD.MOV R15, RZ, RZ, -R15 ;  /* 0x000000ffff0f7224 */ /* 0x000fe400078e0a0f */
[----:B------:R-:W-:Y:S01]  /*5ba0*/  VIADD R9, R26, 0x1a ;  /* 0x0000001a1a097836 */ /* 0x000fe20000000000 */
[----:B------:R0:W-:Y:S01]  /*5bb0*/  STL [R1+0x60], R0 ;  /* 0x0000600001007387 */ /* 0x0001e20000100800 */
[--C-:B------:R-:W-:Y:S02]  /*5bc0*/  @!P2 IMAD.IADD R10, R10, 0x1, -R14.reuse ;  /* 0x000000010a0aa824 */ /* 0x100fe400078e0a0e */
[----:B------:R-:W-:Y:S01]  /*5bd0*/  IMAD R7, R14, R15, R7 ;  /* 0x0000000f0e077224 */ /* 0x000fe200078e0207 */
[----:B------:R-:W-:Y:S01]  /*5be0*/  IABS R6, R9 ;  /* 0x0000000900067213 */ /* 0x000fe20000000000 */
[----:B------:R-:W-:Y:S01]  /*5bf0*/  @!P1 IMAD.IADD R17, R17, 0x1, -R14 ;  /* 0x0000000111119824 */ /* 0x000fe200078e0a0e */
[----:B------:R-:W-:Y:S01]  /*5c00*/  ISETP.GE.AND P1, PT, R2, RZ, PT ;  /* 0x000000ff0200720c */ /* 0x000fe20003f26270 */
[----:B------:R-:W-:-:S04]  /*5c10*/  IMAD.HI.U32 R15, R4, R13, RZ ;  /* 0x0000000d040f7227 */ /* 0x000fc800078e00ff */
[----:B------:R-:W-:Y:S01]  /*5c20*/  @!P4 IMAD.IADD R11, R11, 0x1, -R14 ;  /* 0x000000010b0bc824 */ /* 0x000fe200078e0a0e */
[----:B------:R-:W-:Y:S01]  /*5c30*/  ISETP.GT.U32.AND P4, PT, R14, R7, PT ;  /* 0x000000070e00720c */ /* 0x000fe20003f84070 */
[----:B0-----:R-:W-:Y:S02]  /*5c40*/  IMAD.MOV.U32 R0, RZ, RZ, R16 ;  /* 0x000000ffff007224 */ /* 0x001fe400078e0010 */
[----:B------:R-:W-:Y:S01]  /*5c50*/  IMAD.HI.U32 R2, R4, R8, RZ ;  /* 0x0000000804027227 */ /* 0x000fe200078e00ff */
[----:B------:R-:W-:-:S03]  /*5c60*/  ISETP.GT.U32.AND P2, PT, R14, R11, PT ;  /* 0x0000000b0e00720c */ /* 0x000fc60003f44070 */
[----:B------:R-:W-:Y:S01]  /*5c70*/  @!P5 IMAD.MOV R0, RZ, RZ, -R0 ;  /* 0x000000ffff00d224 */ /* 0x000fe200078e0a00 */
[----:B------:R-:W-:Y:S01]  /*5c80*/  ISETP.GT.U32.AND P5, PT, R14, R10, PT ;  /* 0x0000000a0e00720c */ /* 0x000fe20003fa4070 */
[----:B------:R-:W-:Y:S02]  /*5c90*/  IMAD.MOV R15, RZ, RZ, -R15 ;  /* 0x000000ffff0f7224 */ /* 0x000fe400078e0a0f */
[----:B------:R-:W-:Y:S01]  /*5ca0*/  IMAD.MOV R2, RZ, RZ, -R2 ;  /* 0x000000ffff027224 */ /* 0x000fe200078e0a02 */
[----:B------:R0:W-:Y:S01]  /*5cb0*/  STL [R1+0x5c], R0 ;  /* 0x00005c0001007387 */ /* 0x0001e20000100800 */
[----:B------:R-:W-:-:S04]  /*5cc0*/  IMAD.HI.U32 R16, R4, R6, RZ ;  /* 0x0000000604107227 */ /* 0x000fc800078e00ff */
[C---:B------:R-:W-:Y:S02]  /*5cd0*/  IMAD R13, R14.reuse, R15, R13 ;  /* 0x0000000f0e0d7224 */ /* 0x040fe400078e020d */
[C---:B------:R-:W-:Y:S02]  /*5ce0*/  IMAD R8, R14.reuse, R2, R8 ;  /* 0x000000020e087224 */ /* 0x040fe400078e0208 */
[--C-:B------:R-:W-:Y:S01]  /*5cf0*/  @!P2 IMAD.IADD R11, R11, 0x1, -R14.reuse ;  /* 0x000000010b0ba824 */ /* 0x100fe200078e0a0e */
[----:B------:R-:W-:Y:S01]  /*5d00*/  ISETP.GT.U32.AND P2, PT, R14, R13, PT ;  /* 0x0000000d0e00720c */ /* 0x000fe20003f44070 */
[----:B0-----:R-:W-:Y:S02]  /*5d10*/  IMAD.MOV.U32 R0, RZ, RZ, R17 ;  /* 0x000000ffff007224 */ /* 0x001fe400078e0011 */
[----:B------:R-:W-:Y:S01]  /*5d20*/  @!P5 IMAD.IADD R10, R10, 0x1, -R14 ;  /* 0x000000010a0ad824 */ /* 0x000fe200078e0a0e */
[----:B------:R-:W-:Y:S01]  /*5d30*/  ISETP.GT.U32.AND P5, PT, R14, R8, PT ;  /* 0x000000080e00720c */ /* 0x000fe20003fa4070 */
[----:B------:R-:W-:Y:S01]  /*5d40*/  @!P0 IMAD.MOV R0, RZ, RZ, -R0 ;  /* 0x000000ffff008224 */ /* 0x000fe200078e0a00 */
[----:B------:R-:W-:Y:S01]  /*5d50*/  ISETP.GE.AND P0, PT, R12, RZ, PT ;  /* 0x000000ff0c00720c */ /* 0x000fe20003f06270 */
[----:B------:R-:W-:-:S02]  /*5d60*/  IMAD.MOV R12, RZ, RZ, -R16 ;  /* 0x000000ffff0c7224 */ /* 0x000fc400078e0a10 */
[----:B------:R-:W-:Y:S01]  /*5d70*/  @!P4 IMAD.IADD R7, R7, 0x1, -R14 ;  /* 0x000000010707c824 */ /* 0x000fe200078e0a0e */
[----:B------:R0:W-:Y:S01]  /*5d80*/  STL [R1+0x58], R0 ;  /* 0x0000580001007387 */ /* 0x0001e20000100800 */
[----:B------:R-:W-:Y:S02]  /*5d90*/  VIADD R2, R26, 0x19 ;  /* 0x000000191a027836 */ /* 0x000fe40000000000 */
[C---:B------:R-:W-:Y:S01]  /*5da0*/  IMAD R6, R14.reuse, R12, R6 ;  /* 0x0000000c0e067224 */ /* 0x040fe200078e0206 */
[C---:B------:R-:W-:Y:S01]  /*5db0*/  ISETP.GT.U32.AND P4, PT, R14.reuse, R7, PT ;  /* 0x000000070e00720c */ /* 0x040fe20003f84070 */
[----:B------:R-:W-:Y:S01]  /*5dc0*/  IMAD.MOV.U32 R17, RZ, RZ, R11 ;  /* 0x000000ffff117224 */ /* 0x000fe200078e000b */
[----:B------:R-:W-:Y:S01]  /*5dd0*/  IABS R12, R2 ;  /* 0x00000002000c7213 */ /* 0x000fe20000000000 */
[----:B------:R-:W-:Y:S02]  /*5de0*/  @!P2 IMAD.IADD R13, R13, 0x1, -R14 ;  /* 0x000000010d0da824 */ /* 0x000fe400078e0a0e */
[----:B------:R-:W-:Y:S01]  /*5df0*/  @!P6 IMAD.MOV R17, RZ, RZ, -R17 ;  /* 0x000000ffff11e224 */ /* 0x000fe200078e0a11 */
[----:B------:R-:W-:Y:S01]  /*5e00*/  ISETP.GE.AND P6, PT, R5, RZ, PT ;  /* 0x000000ff0500720c */ /* 0x000fe20003fc6270 */
[----:B0-----:R-:W-:Y:S01]  /*5e10*/  IMAD.MOV.U32 R0, RZ, RZ, R10 ;  /* 0x000000ffff007224 */ /* 0x001fe200078e000a */
[C---:B------:R-:W-:Y:S01]  /*5e20*/  ISETP.GT.U32.AND P2, PT, R14.reuse, R13, PT ;  /* 0x0000000d0e00720c */ /* 0x040fe20003f44070 */
[----:B------:R-:W-:Y:S01]  /*5e30*/  IMAD.MOV.U32 R11, RZ, RZ, R12 ;  /* 0x000000ffff0b7224 */ /* 0x000fe200078e000c */
[----:B------:R-:W-:Y:S01]  /*5e40*/  STL [R1+0x54], R17 ;  /* 0x0000541101007387 */ /* 0x000fe20000100800 */
[----:B------:R-:W-:Y:S01]  /*5e50*/  @!P3 IMAD.MOV R0, RZ, RZ, -R0 ;  /* 0x000000ffff00b224 */ /* 0x000fe200078e0a00 */
[----:B------:R-:W-:Y:S01]  /*5e60*/  ISETP.GT.U32.AND P3, PT, R14, R6, PT ;  /* 0x000000060e00720c */ /* 0x000fe20003f64070 */
[----:B------:R-:W-:-:S02]  /*5e70*/  @!P5 IMAD.IADD R8, R8, 0x1, -R14 ;  /* 0x000000010808d824 */ /* 0x000fc400078e0a0e */
[----:B------:R-:W-:Y:S01]  /*5e80*/  IMAD.HI.U32 R5, R4, R11, RZ ;  /* 0x0000000b04057227 */ /* 0x000fe200078e00ff */
[----:B------:R0:W-:Y:S02]  /*5e90*/  STL [R1+0x50], R0 ;  /* 0x0000500001007387 */ /* 0x0001e40000100800 */
[----:B------:R-:W-:Y:S01]  /*5ea0*/  ISETP.GT.U32.AND P5, PT, R14, R8, PT ;  /* 0x000000080e00720c */ /* 0x000fe20003fa4070 */
[----:B------:R-:W-:Y:S02]  /*5eb0*/  VIADD R10, R26, 0x18 ;  /* 0x000000181a0a7836 */ /* 0x000fe40000000000 */
[--C-:B------:R-:W-:Y:S01]  /*5ec0*/  @!P4 IMAD.IADD R7, R7, 0x1, -R14.reuse ;  /* 0x000000010707c824 */ /* 0x100fe200078e0a0e */
[----:B------:R-:W-:Y:S01]  /*5ed0*/  ISETP.GE.AND P4, PT, R9, RZ, PT ;  /* 0x000000ff0900720c */ /* 0x000fe20003f86270 */
[----:B------:R-:W-:Y:S01]  /*5ee0*/  IMAD.MOV R5, RZ, RZ, -R5 ;  /* 0x000000ffff057224 */ /* 0x000fe200078e0a05 */
[----:B------:R-:W-:Y:S01]  /*5ef0*/  IABS R12, R10 ;  /* 0x0000000a000c7213 */ /* 0x000fe20000000000 */
[----:B------:R-:W-:-:S02]  /*5f00*/  @!P3 IMAD.IADD R6, R6, 0x1, -R14 ;  /* 0x000000010606b824 */ /* 0x000fc400078e0a0e */
[C---:B------:R-:W-:Y:S02]  /*5f10*/  IMAD R11, R14.reuse, R5, R11 ;  /* 0x000000050e0b7224 */ /* 0x040fe400078e020b */
[----:B0-----:R-:W-:Y:S01]  /*5f20*/  IMAD.MOV.U32 R0, RZ, RZ, R7 ;  /* 0x000000ffff007224 */ /* 0x001fe200078e0007 */
[----:B------:R-:W-:Y:S01]  /*5f30*/  ISETP.GT.U32.AND P3, PT, R14, R6, PT ;  /* 0x000000060e00720c */ /* 0x000fe20003f64070 */
[----:B------:R-:W-:Y:S02]  /*5f40*/  VIADD R9, R26, 0x17 ;  /* 0x000000171a097836 */ /* 0x000fe40000000000 */
[----:B------:R-:W-:-:S03]  /*5f50*/  IMAD.HI.U32 R15, R4, R12, RZ ;  /* 0x0000000c040f7227 */ /* 0x000fc600078e00ff */
[----:B------:R-:W-:Y:S01]  /*5f60*/  IABS R5, R9 ;  /* 0x0000000900057213 */ /* 0x000fe20000000000 */
[----:B------:R-:W-:Y:S01]  /*5f70*/  @!P1 IMAD.MOV R0, RZ, RZ, -R0 ;  /* 0x000000ffff009224 */ /* 0x000fe200078e0a00 */
[----:B------:R-:W-:Y:S01]  /*5f80*/  ISETP.GT.U32.AND P1, PT, R14, R11, PT ;  /* 0x0000000b0e00720c */ /* 0x000fe20003f24070 */
[--C-:B------:R-:W-:Y:S01]  /*5f90*/  @!P2 IMAD.IADD R13, R13, 0x1, -R14.reuse ;  /* 0x000000010d0da824 */ /* 0x100fe200078e0a0e */
[----:B------:R-:W-:Y:S01]  /*5fa0*/  ISETP.GE.AND P2, PT, R2, RZ, PT ;  /* 0x000000ff0200720c */ /* 0x000fe20003f46270 */
[----:B------:R-:W-:Y:S01]  /*5fb0*/  IMAD.MOV R15, RZ, RZ, -R15 ;  /* 0x000000ffff0f7224 */ /* 0x000fe200078e0a0f */
[----:B------:R0:W-:Y:S01]  /*5fc0*/  STL [R1+0x48], R0 ;  /* 0x0000480001007387 */ /* 0x0001e20000100800 */
[----:B------:R-:W-:Y:S01]  /*5fd0*/  @!P5 IMAD.IADD R8, R8, 0x1, -R14 ;  /* 0x000000010808d824 */ /* 0x000fe200078e0a0e */
[----:B------:R-:W-:Y:S01]  /*5fe0*/  ISETP.GE.AND P5, PT, R10, RZ, PT ;  /* 0x000000ff0a00720c */ /* 0x000fe20003fa6270 */
[----:B------:R-:W-:Y:S02]  /*5ff0*/  IMAD R10, R14, R15, R12 ;  /* 0x0000000f0e0a7224 */ /* 0x000fe400078e020c */
[----:B------:R-:W-:-:S04]  /*6000*/  IMAD.HI.U32 R7, R4, R5, RZ ;  /* 0x0000000504077227 */ /* 0x000fc800078e00ff */
[----:B------:R-:W-:Y:S01]  /*6010*/  @!P3 IMAD.IADD R6, R6, 0x1, -R14 ;  /* 0x000000010606b824 */ /* 0x000fe200078e0a0e */
[----:B------:R-:W-:Y:S01]  /*6020*/  ISETP.GT.U32.AND P3, PT, R14, R10, PT ;  /* 0x0000000a0e00720c */ /* 0x000fe20003f64070 */
[----:B0-----:R-:W-:Y:S02]  /*6030*/  IMAD.MOV.U32 R0, RZ, RZ, R13 ;  /* 0x000000ffff007224 */ /* 0x001fe400078e000d */
[----:B------:R-:W-:Y:S02]  /*6040*/  IMAD.MOV R7, RZ, RZ, -R7 ;  /* 0x000000ffff077224 */ /* 0x000fe400078e0a07 */
[----:B------:R-:W-:Y:S01]  /*6050*/  @!P0 IMAD.MOV R0, RZ, RZ, -R0 ;  /* 0x000000ffff008224 */ /* 0x000fe200078e0a00 */
[----:B------:R-:W-:Y:S01]  /*6060*/  ISETP.GE.AND P0, PT, R9, RZ, PT ;  /* 0x000000ff0900720c */ /* 0x000fe20003f06270 */
[--C-:B------:R-:W-:Y:S02]  /*6070*/  @!P1 IMAD.IADD R11, R11, 0x1, -R14.reuse ;  /* 0x000000010b0b9824 */ /* 0x100fe400078e0a0e */
[----:B------:R-:W-:Y:S01]  /*6080*/  VIADD R2, R26, 0x16 ;  /* 0x000000161a027836 */ /* 0x000fe20000000000 */
[----:B------:R0:W-:Y:S01]  /*6090*/  STL [R1+0x44], R0 ;  /* 0x0000440001007387 */ /* 0x0001e20000100800 */
[C---:B------:R-:W-:Y:S01]  /*60a0*/  IMAD R5, R14.reuse, R7, R5 ;  /* 0x000000070e057224 */ /* 0x040fe200078e0205 */
[----:B------:R-:W-:Y:S01]  /*60b0*/  ISETP.GT.U32.AND P1, PT, R14, R11, PT ;  /* 0x0000000b0e00720c */ /* 0x000fe20003f24070 */
[----:B------:R-:W-:Y:S01]  /*60c0*/  @!P3 IMAD.IADD R10, R10, 0x1, -R14 ;  /* 0x000000010a0ab824 */ /* 0x000fe200078e0a0e */
[----:B------:R-:W-:Y:S01]  /*60d0*/  IABS R12, R2 ;  /* 0x00000002000c7213 */ /* 0x000fe20000000000 */
[----:B------:R-:W-:Y:S01]  /*60e0*/  @!P6 IMAD.MOV R8, RZ, RZ, -R8 ;  /* 0x000000ffff08e224 */ /* 0x000fe200078e0a08 */
[----:B------:R-:W-:Y:S01]  /*60f0*/  ISETP.GE.AND P6, PT, R2, RZ, PT ;  /* 0x000000ff0200720c */ /* 0x000fe20003fc6270 */
[----:B------:R-:W-:Y:S01]  /*6100*/  VIADD R7, R26, 0x15 ;  /* 0x000000151a077836 */ /* 0x000fe20000000000 */
[----:B------:R-:W-:Y:S01]  /*6110*/  ISETP.GT.U32.AND P3, PT, R14, R10, PT ;  /* 0x0000000a0e00720c */ /* 0x000fe20003f64070 */
[----:B------:R-:W-:Y:S01]  /*6120*/  IMAD.MOV.U32 R9, RZ, RZ, R12 ;  /* 0x000000ffff097224 */ /* 0x000fe200078e000c */
[----:B------:R1:W-:Y:S01]  /*6130*/  STL [R1+0x40], R8 ;  /* 0x0000400801007387 */ /* 0x0003e20000100800 */
[----:B0-----:R-:W-:-:S02]  /*6140*/  IMAD.MOV.U32 R0, RZ, RZ, R6 ;  /* 0x000000ffff007224 */ /* 0x001fc400078e0006 */
[----:B------:R-:W-:-:S04]  /*6150*/  IMAD.HI.U32 R2, R4, R9, RZ ;  /* 0x0000000904027227 */ /* 0x000fc800078e00ff */
[----:B------:R-:W-:Y:S01]  /*6160*/  @!P4 IMAD.MOV R0, RZ, RZ, -R0 ;  /* 0x000000ffff00c224 */ /* 0x000fe200078e0a00 */
[----:B------:R-:W-:Y:S01]  /*6170*/  ISETP.GT.U32.AND P4, PT, R14, R5, PT ;  /* 0x000000050e00720c */ /* 0x000fe20003f84070 */
[----:B------:R-:W-:Y:S01]  /*6180*/  @!P1 IMAD.IADD R11, R11, 0x1, -R14 ;  /* 0x000000010b0b9824 */ /* 0x000fe200078e0a0e */
[----:B------:R-:W-:Y:S01]  /*6190*/  ISETP.GE.AND P1, PT, R7, RZ, PT ;  /* 0x000000ff0700720c */ /* 0x000fe20003f26270 */
[----:B------:R-:W-:Y:S01]  /*61a0*/  IMAD.MOV R2, RZ, RZ, -R2 ;  /* 0x000000ffff027224 */ /* 0x000fe200078e0a02 */
[----:B------:R0:W-:Y:S01]  /*61b0*/  STL [R1+0x3c], R0 ;  /* 0x00003c0001007387 */ /* 0x0001e20000100800 */
[----:B------:R-:W-:Y:S01]  /*61c0*/  VIADD R12, R26, 0x14 ;  /* 0x000000141a0c7836 */ /* 0x000fe20000000000 */
[----:B------:R-:W-:Y:S01]  /*61d0*/  IABS R7, R7 ;  /* 0x0000000700077213 */ /* 0x000fe20000000000 */
[----:B------:R-:W-:Y:S02]  /*61e0*/  IMAD R9, R14, R2, R9 ;  /* 0x000000020e097224 */ /* 0x000fe400078e0209 */
[--C-:B------:R-:W-:Y:S01]  /*61f0*/  @!P3 IMAD.IADD R10, R10, 0x1, -R14.reuse ;  /* 0x000000010a0ab824 */ /* 0x100fe200078e0a0e */
[----:B------:R-:W-:Y:S01]  /*6200*/  IABS R6, R12 ;  /* 0x0000000c00067213 */ /* 0x000fe20000000000 */
[----:B-1----:R-:W-:Y:S01]  /*6210*/  VIADD R8, R26, 0x13 ;  /* 0x000000131a087836 */ /* 0x002fe20000000000 */
[----:B------:R-:W-:Y:S01]  /*6220*/  ISETP.GE.AND P3, PT, R12, RZ, PT ;  /* 0x000000ff0c00720c */ /* 0x000fe20003f66270 */
[----:B------:R-:W-:-:S02]  /*6230*/  @!P4 IMAD.IADD R5, R5, 0x1, -R14 ;  /* 0x000000010505c824 */ /* 0x000fc400078e0a0e */
[----:B0-----:R-:W-:Y:S01]  /*6240*/  IMAD.MOV.U32 R0, RZ, RZ, R11 ;  /* 0x000000ffff007224 */ /* 0x001fe200078e000b */
[----:B------:R-:W-:Y:S01]  /*6250*/  IABS R2, R8 ;  /* 0x0000000800027213 */ /* 0x000fe20000000000 */
[----:B------:R-:W-:Y:S01]  /*6260*/  IMAD.HI.U32 R11, R4, R7, RZ ;  /* 0x00000007040b7227 */ /* 0x000fe200078e00ff */
[----:B------:R-:W-:-:S03]  /*6270*/  ISETP.GT.U32.AND P4, PT, R14, R5, PT ;  /* 0x000000050e00720c */ /* 0x000fc60003f84070 */
[----:B------:R-:W-:Y:S01]  /*6280*/  @!P2 IMAD.MOV R0, RZ, RZ, -R0 ;  /* 0x000000ffff00a224 */ /* 0x000fe200078e0a00 */
[----:B------:R-:W-:Y:S01]  /*6290*/  ISETP.GT.U32.AND P2, PT, R14, R9, PT ;  /* 0x000000090e00720c */ /* 0x000fe20003f44070 */
[----:B------:R-:W-:-:S03]  /*62a0*/  IMAD.MOV R11, RZ, RZ, -R11 ;  /* 0x000000ffff0b7224 */ /* 0x000fc600078e0a0b */
[----:B------:R0:W-:Y:S01]  /*62b0*/  STL [R1+0x38], R0 ;  /* 0x0000380001007387 */ /* 0x0001e20000100800 */
[----:B------:R-:W-:-:S04]  /*62c0*/  IMAD R7, R14, R11, R7 ;  /* 0x0000000b0e077224 */ /* 0x000fc800078e0207 */
[----:B------:R-:W-:Y:S01]  /*62d0*/  @!P4 IMAD.IADD R5, R5, 0x1, -R14 ;  /* 0x000000010505c824 */ /* 0x000fe200078e0a0e */
[----:B------:R-:W-:-:S03]  /*62e0*/  ISETP.GT.U32.AND P4, PT, R14, R7, PT ;  /* 0x000000070e00720c */ /* 0x000fc60003f84070 */
[----:B------:R-:W-:Y:S02]  /*62f0*/  @!P2 IMAD.IADD R9, R9, 0x1, -R14 ;  /* 0x000000010909a824 */ /* 0x000fe400078e0a0e */
[----:B0-----:R-:W-:Y:S02]  /*6300*/  IMAD.MOV.U32 R0, RZ, RZ, R10 ;  /* 0x000000ffff007224 */ /* 0x001fe400078e000a */
[----:B------:R-:W-:Y:S01]  /*6310*/  IMAD.HI.U32 R10, R4, R6, RZ ;  /* 0x00000006040a7227 */ /* 0x000fe200078e00ff */
[----:B------:R-:W-:-:S03]  /*6320*/  ISETP.GT.U32.AND P2, PT, R14, R9, PT ;  /* 0x000000090e00720c */ /* 0x000fc60003f44070 */
[----:B------:R-:W-:Y:S01]  /*6330*/  @!P5 IMAD.MOV R0, RZ, RZ, -R0 ;  /* 0x000000ffff00d224 */ /* 0x000fe200078e0a00 */
[----:B------:R-:W-:Y:S01]  /*6340*/  ISETP.GE.AND P5, PT, R8, RZ, PT ;  /* 0x000000ff0800720c */ /* 0x000fe20003fa6270 */
[----:B------:R-:W-:Y:S02]  /*6350*/  IMAD.MOV R10, RZ, RZ, -R10 ;  /* 0x000000ffff0a7224 */ /* 0x000fe400078e0a0a */
[----:B------:R-:W-:Y:S01]  /*6360*/  IMAD.HI.U32 R8, R4, R2, RZ ;  /* 0x0000000204087227 */ /* 0x000fe200078e00ff */
[----:B------:R0:W-:Y:S03]  /*6370*/  STL [R1+0x34], R0 ;  /* 0x0000340001007387 */ /* 0x0001e60000100800 */
[----:B------:R-:W-:Y:S02]  /*6380*/  IMAD R6, R14, R10, R6 ;  /* 0x0000000a0e067224 */ /* 0x000fe400078e0206 */
[----:B------:R-:W-:-:S02]  /*6390*/  IMAD.MOV R8, RZ, RZ, -R8 ;  /* 0x000000ffff087224 */ /* 0x000fc400078e0a08 */
[----:B------:R-:W-:Y:S02]  /*63a0*/  @!P2 IMAD.IADD R9, R9, 0x1, -R14 ;  /* 0x000000010909a824 */ /* 0x000fe400078e0a0e */
[C---:B------:R-:W-:Y:S02]  /*63b0*/  IMAD R2, R14.reuse, R8, R2 ;  /* 0x000000080e027224 */ /* 0x040fe400078e0202 */
[----:B0-----:R-:W-:Y:S02]  /*63c0*/  IMAD.MOV.U32 R0, RZ, RZ, R5 ;  /* 0x000000ffff007224 */ /* 0x001fe400078e0005 */
[----:B------:R-:W-:Y:S01]  /*63d0*/  @!P4 IMAD.IADD R7, R7, 0x1, -R14 ;  /* 0x000000010707c824 */ /* 0x000fe200078e0a0e */
[C---:B------:R-:W-:Y:S01]  /*63e0*/  ISETP.GT.U32.AND P2, PT, R14.reuse, R2, PT ;  /* 0x000000020e00720c */ /* 0x040fe20003f44070 */
[----:B------:R-:W-:Y:S01]  /*63f0*/  @!P0 IMAD.MOV R0, RZ, RZ, -R0 ;  /* 0x000000ffff008224 */ /* 0x000fe200078e0a00 */
[----:B------:R-:W-:Y:S01]  /*6400*/  ISETP.GT.U32.AND P0, PT, R14, R6, PT ;  /* 0x000000060e00720c */ /* 0x000fe20003f04070 */
[----:B------:R-:W-:Y:S01]  /*6410*/  VIADD R10, R26, 0x12 ;  /* 0x000000121a0a7836 */ /* 0x000fe20000000000 */
[----:B------:R-:W-:Y:S01]  /*6420*/  ISETP.GT.U32.AND P4, PT, R14, R7, PT ;  /* 0x000000070e00720c */ /* 0x000fe20003f84070 */
[C---:B------:R-:W-:Y:S01]  /*6430*/  VIADD R8, R26.reuse, 0x11 ;  /* 0x000000111a087836 */ /* 0x040fe20000000000 */
[----:B------:R0:W-:Y:S01]  /*6440*/  STL [R1+0x30], R0 ;  /* 0x0000300001007387 */ /* 0x0001e20000100800 */
[----:B------:R-:W-:Y:S01]  /*6450*/  VIADD R5, R26, 0x10 ;  /* 0x000000101a057836 */ /* 0x000fe20000000000 */
[----:B------:R-:W-:-:S02]  /*6460*/  IABS R15, R10 ;  /* 0x0000000a000f7213 */ /* 0x000fc40000000000 */
[----:B------:R-:W-:Y:S02]  /*6470*/  IABS R12, R8 ;  /* 0x00000008000c7213 */ /* 0x000fe40000000000 */
[----:B------:R-:W-:Y:S01]  /*6480*/  IABS R13, R5 ;  /* 0x00000005000d7213 */ /* 0x000fe20000000000 */
[--C-:B------:R-:W-:Y:S02]  /*6490*/  @!P2 IMAD.IADD R2, R2, 0x1, -R14.reuse ;  /* 0x000000010202a824 */ /* 0x100fe400078e0a0e */
[----:B------:R-:W-:Y:S02]  /*64a0*/  @!P0 IMAD.IADD R6, R6, 0x1, -R14 ;  /* 0x0000000106068824 */ /* 0x000fe400078e0a0e */
[----:B0-----:R-:W-:Y:S01]  /*64b0*/  IMAD.MOV.U32 R0, RZ, RZ, R9 ;  /* 0x000000ffff007224 */ /* 0x001fe200078e0009 */
[----:B------:R-:W-:Y:S01]  /*64c0*/  ISETP.GT.U32.AND P2, PT, R14, R2, PT ;  /* 0x000000020e00720c */ /* 0x000fe20003f44070 */
[----:B------:R-:W-:Y:S01]  /*64d0*/  IMAD.HI.U32 R9, R4, R15, RZ ;  /* 0x0000000f04097227 */ /* 0x000fe200078e00ff */
[----:B------:R-:W-:-:S03]  /*64e0*/  ISETP.GT.U32.AND P0, PT, R14, R6, PT ;  /* 0x000000060e00720c */ /* 0x000fc60003f04070 */
[----:B------:R-:W-:-:S04]  /*64f0*/  IMAD.HI.U32 R11, R4, R12, RZ ;  /* 0x0000000c040b7227 */ /* 0x000fc800078e00ff */
[----:B------:R-:W-:Y:S01]  /*6500*/  @!P6 IMAD.MOV R0, RZ, RZ, -R0 ;  /* 0x000000ffff00e224 */ /* 0x000fe200078e0a00 */
[----:B------:R-:W-:Y:S01]  /*6510*/  ISETP.GE.AND P6, PT, R10, RZ, PT ;  /* 0x000000ff0a00720c */ /* 0x000fe20003fc6270 */
[----:B------:R-:W-:Y:S02]  /*6520*/  IMAD.MOV R9, RZ, RZ, -R9 ;  /* 0x000000ffff097224 */ /* 0x000fe400078e0a09 */
[----:B------:R-:W-:Y:S01]  /*6530*/  IMAD.MOV R11, RZ, RZ, -R11 ;  /* 0x000000ffff0b7224 */ /* 0x000fe200078e0a0b */
[----:B------:R0:W-:Y:S01]  /*6540*/  STL [R1+0x28], R0 ;  /* 0x0000280001007387 */ /* 0x0001e20000100800 */
[--C-:B------:R-:W-:Y:S02]  /*6550*/  @!P0 IMAD.IADD R6, R6, 0x1, -R14.reuse ;  /* 0x0000000106068824 */ /* 0x100fe400078e0a0e */
[----:B------:R-:W-:Y:S01]  /*6560*/  @!P4 IMAD.IADD R7, R7, 0x1, -R14 ;  /* 0x000000010707c824 */ /* 0x000fe200078e0a0e */
[----:B------:R-:W-:Y:S01]  /*6570*/  ISETP.GE.AND P4, PT, R8, RZ, PT ;  /* 0x000000ff0800720c */ /* 0x000fe20003f86270 */
[----:B------:R-:W-:-:S02]  /*6580*/  IMAD R15, R14, R9, R15 ;  /* 0x000000090e0f7224 */ /* 0x000fc400078e020f */
[C---:B------:R-:W-:Y:S02]  /*6590*/  IMAD R12, R14.reuse, R11, R12 ;  /* 0x0000000b0e0c7224 */ /* 0x040fe400078e020c */
[----:B------:R-:W-:Y:S01]  /*65a0*/  IMAD.MOV.U32 R10, RZ, RZ, R13 ;  /* 0x000000ffff0a7224 */ /* 0x000fe200078e000d */
[C---:B------:R-:W-:Y:S01]  /*65b0*/  ISETP.GT.U32.AND P0, PT, R14.reuse, R15, PT ;  /* 0x0000000f0e00720c */ /* 0x040fe20003f04070 */
[----:B0-----:R-:W-:Y:S02]  /*65c0*/  IMAD.MOV.U32 R0, RZ, RZ, R6 ;  /* 0x000000ffff007224 */ /* 0x001fe400078e0006 */
[----:B------:R-:W-:Y:S02]  /*65d0*/  IMAD.MOV.U32 R16, RZ, RZ, R7 ;  /* 0x000000ffff107224 */ /* 0x000fe400078e0007 */
[----:B------:R-:W-:Y:S01]  /*65e0*/  @!P3 IMAD.MOV R0, RZ, RZ, -R0 ;  /* 0x000000ffff00b224 */ /* 0x000fe200078e0a00 */
[----:B------:R-:W-:Y:S01]  /*65f0*/  ISETP.GT.U32.AND P3, PT, R14, R12, PT ;  /* 0x0000000c0e00720c */ /* 0x000fe20003f64070 */
[----:B------:R-:W-:-:S04]  /*6600*/  IMAD.HI.U32 R8, R4, R10, RZ ;  /* 0x0000000a04087227 */ /* 0x000fc800078e00ff */
[----:B------:R-:W-:Y:S01]  /*6610*/  @!P1 IMAD.MOV R16, RZ, RZ, -R16 ;  /* 0x000000ffff109224 */ /* 0x000fe200078e0a10 */
[----:B------:R-:W-:Y:S01]  /*6620*/  ISETP.GE.AND P1, PT, R5, RZ, PT ;  /* 0x000000ff0500720c */ /* 0x000fe20003f26270 */
[----:B------:R-:W-:Y:S02]  /*6630*/  IMAD.MOV R8, RZ, RZ, -R8 ;  /* 0x000000ffff087224 */ /* 0x000fe400078e0a08 */
[----:B------:R-:W-:Y:S01]  /*6640*/  @!P2 IMAD.IADD R2, R2, 0x1, -R14 ;  /* 0x000000010202a824 */ /* 0x000fe200078e0a0e */
[----:B------:R-:W-:Y:S01]  /*6650*/  STL [R1+0x24], R16 ;  /* 0x0000241001007387 */ /* 0x000fe20000100800 */
[----:B------:R-:W-:Y:S02]  /*6660*/  IMAD R10, R14, R8, R10 ;  /* 0x000000080e0a7224 */ /* 0x000fe400078e020a */
[--C-:B------:R-:W-:Y:S01]  /*6670*/  @!P0 IMAD.IADD R15, R15, 0x1, -R14.reuse ;  /* 0x000000010f0f8824 */ /* 0x100fe200078e0a0e */
[----:B------:R0:W-:Y:S01]  /*6680*/  STL [R1+0x20], R0 ;  /* 0x0000200001007387 */ /* 0x0001e20000100800 */
[----:B------:R-:W-:-:S02]  /*6690*/  @!P3 IMAD.IADD R12, R12, 0x1, -R14 ;  /* 0x000000010c0cb824 */ /* 0x000fc400078e0a0e */
[----:B------:R-:W-:Y:S01]  /*66a0*/  VIADD R11, R26, 0xf ;  /* 0x0000000f1a0b7836 */ /* 0x000fe20000000000 */
[----:B------:R-:W-:Y:S01]  /*66b0*/  ISETP.GT.U32.AND P0, PT, R14, R15, PT ;  /* 0x0000000f0e00720c */ /* 0x000fe20003f04070 */
[----:B------:R-:W-:Y:S01]  /*66c0*/  VIADD R5, R26, 0xd ;  /* 0x0000000d1a057836 */ /* 0x000fe20000000000 */
[----:B------:R-:W-:Y:S01]  /*66d0*/  ISETP.GT.U32.AND P3, PT, R14, R12, PT ;  /* 0x0000000c0e00720c */ /* 0x000fe20003f64070 */
[C---:B------:R-:W-:Y:S01]  /*66e0*/  VIADD R9, R26.reuse, 0xe ;  /* 0x0000000e1a097836 */ /* 0x040fe20000000000 */
[----:B------:R-:W-:Y:S01]  /*66f0*/  ISETP.GE.AND P2, PT, R11, RZ, PT ;  /* 0x000000ff0b00720c */ /* 0x000fe20003f46270 */
[----:B------:R-:W-:Y:S01]  /*6700*/  VIADD R7, R26, 0xc ;  /* 0x0000000c1a077836 */ /* 0x000fe20000000000 */
[----:B------:R-:W-:Y:S01]  /*6710*/  IABS R11, R11 ;  /* 0x0000000b000b7213 */ /* 0x000fe20000000000 */
[----:B0-----:R-:W-:Y:S01]  /*6720*/  IMAD.MOV.U32 R0, RZ, RZ, R2 ;  /* 0x000000ffff007224 */ /* 0x001fe200078e0002 */
[----:B------:R-:W-:Y:S02]  /*6730*/  IABS R8, R5 ;  /* 0x0000000500087213 */ /* 0x000fe40000000000 */
[----:B------:R-:W-:Y:S01]  /*6740*/  IABS R6, R9 ;  /* 0x0000000900067213 */ /* 0x000fe20000000000 */
[----:B------:R-:W-:Y:S01]  /*6750*/  @!P5 IMAD.MOV R0, RZ, RZ, -R0 ;  /* 0x000000ffff00d224 */ /* 0x000fe200078e0a00 */
[----:B------:R-:W-:Y:S01]  /*6760*/  ISETP.GT.U32.AND P5, PT, R14, R10, PT ;  /* 0x0000000a0e00720c */ /* 0x000fe20003fa4070 */
[----:B------:R-:W-:Y:S01]  /*6770*/  IMAD.HI.U32 R16, R4, R11, RZ ;  /* 0x0000000b04107227 */ /* 0x000fe200078e00ff */
[----:B------:R-:W-:-:S02]  /*6780*/  IABS R13, R7 ;  /* 0x00000007000d7213 */ /* 0x000fc40000000000 */
[----:B------:R0:W-:Y:S01]  /*6790*/  STL [R1+0x1c], R0 ;  /* 0x00001c0001007387 */ /* 0x0001e20000100800 */
[----:B------:R-:W-:Y:S02]  /*67a0*/  IMAD.MOV R16, RZ, RZ, -R16 ;  /* 0x000000ffff107224 */ /* 0x000fe400078e0a10 */
[--C-:B------:R-:W-:Y:S01]  /*67b0*/  @!P0 IMAD.IADD R15, R15, 0x1, -R14.reuse ;  /* 0x000000010f0f8824 */ /* 0x100fe200078e0a0e */
[----:B------:R-:W-:Y:S01]  /*67c0*/  ISETP.GE.AND P0, PT, R9, RZ, PT ;  /* 0x000000ff0900720c */ /* 0x000fe20003f06270 */
[--C-:B------:R-:W-:Y:S02]  /*67d0*/  @!P3 IMAD.IADD R12, R12, 0x1, -R14.reuse ;  /* 0x000000010c0cb824 */ /* 0x100fe400078e0a0e */
[----:B------:R-:W-:Y:S02]  /*67e0*/  IMAD R11, R14, R16, R11 ;  /* 0x000000100e0b7224 */ /* 0x000fe400078e020b */
[----:B------:R-:W-:Y:S02]  /*67f0*/  @!P5 IMAD.IADD R10, R10, 0x1, -R14 ;  /* 0x000000010a0ad824 */ /* 0x000fe400078e0a0e */
[----:B------:R-:W-:Y:S01]  /*6800*/  IMAD.HI.U32 R9, R4, R8, RZ ;  /* 0x0000000804097227 */ /* 0x000fe200078e00ff */
[----:B------:R-:W-:-:S02]  /*6810*/  ISETP.GT.U32.AND P3, PT, R14, R11, PT ;  /* 0x0000000b0e00720c */ /* 0x000fc40003f64070 */
[----:B------:R-:W-:Y:S01]  /*6820*/  ISETP.GT.U32.AND P5, PT, R14, R10, PT ;  /* 0x0000000a0e00720c */ /* 0x000fe20003fa4070 */
[----:B0-----:R-:W-:Y:S02]  /*6830*/  IMAD.MOV.U32 R0, RZ, RZ, R12 ;  /* 0x000000ffff007224 */ /* 0x001fe400078e000c */
[----:B------:R-:W-:-:S04]  /*6840*/  IMAD.HI.U32 R2, R4, R6, RZ ;  /* 0x0000000604027227 */ /* 0x000fc800078e00ff */
[----:B------:R-:W-:Y:S02]  /*6850*/  IMAD.MOV R9, RZ, RZ, -R9 ;  /* 0x000000ffff097224 */ /* 0x000fe400078e0a09 */
[----:B------:R-:W-:Y:S01]  /*6860*/  @!P4 IMAD.MOV R0, RZ, RZ, -R0 ;  /* 0x000000ffff00c224 */ /* 0x000fe200078e0a00 */
[----:B------:R-:W-:Y:S01]  /*6870*/  ISETP.GE.AND P4, PT, R5, RZ, PT ;  /* 0x000000ff0500720c */ /* 0x000fe20003f86270 */
[----:B------:R-:W-:Y:S02]  /*6880*/  IMAD.MOV R2, RZ, RZ, -R2 ;  /* 0x000000ffff027224 */ /* 0x000fe400078e0a02 */
[C---:B------:R-:W-:Y:S02]  /*6890*/  IMAD R5, R14.reuse, R9, R8 ;  /* 0x000000090e057224 */ /* 0x040fe400078e0208 */
[----:B------:R-:W-:Y:S02]  /*68a0*/  IMAD R6, R14, R2, R6 ;  /* 0x000000020e067224 */ /* 0x000fe400078e0206 */
[----:B------:R-:W-:-:S02]  /*68b0*/  IMAD.MOV.U32 R17, RZ, RZ, R15 ;  /* 0x000000ffff117224 */ /* 0x000fc400078e000f */
[--C-:B------:R-:W-:Y:S01]  /*68c0*/  @!P5 IMAD.IADD R10, R10, 0x1, -R14.reuse ;  /* 0x000000010a0ad824 */ /* 0x100fe200078e0a0e */
[C---:B------:R-:W-:Y:S01]  /*68d0*/  ISETP.GT.U32.AND P5, PT, R14.reuse, R5, PT ;  /* 0x000000050e00720c */ /* 0x040fe20003fa4070 */
[----:B------:R-:W-:Y:S01]  /*68e0*/  @!P6 IMAD.MOV R17, RZ, RZ, -R17 ;  /* 0x000000ffff11e224 */ /* 0x000fe200078e0a11 */
[----:B------:R-:W-:Y:S01]  /*68f0*/  ISETP.GT.U32.AND P6, PT, R14, R6, PT ;  /* 0x000000060e00720c */ /* 0x000fe20003fc4070 */
[----:B------:R-:W-:Y:S02]  /*6900*/  @!P3 IMAD.IADD R11, R11, 0x1, -R14 ;  /* 0x000000010b0bb824 */ /* 0x000fe400078e0a0e */
[----:B------:R-:W-:Y:S01]  /*6910*/  VIADD R8, R26, 0xb ;  /* 0x0000000b1a087836 */ /* 0x000fe20000000000 */
[----:B------:R-:W-:Y:S01]  /*6920*/  STL [R1+0x18], R17 ;  /* 0x0000181101007387 */ /* 0x000fe20000100800 */
[----:B------:R-:W-:Y:S01]  /*6930*/  IMAD.HI.U32 R2, R4, R13, RZ ;  /* 0x0000000d04027227 */ /* 0x000fe200078e00ff */
[----:B------:R-:W-:Y:S02]  /*6940*/  ISETP.GT.U32.AND P3, PT, R14, R11, PT ;  /* 0x0000000b0e00720c */ /* 0x000fe40003f64070 */
[----:B------:R-:W-:Y:S01]  /*6950*/  IABS R29, R8 ;  /* 0x00000008001d7213 */ /* 0x000fe20000000000 */
[----:B------:R-:W-:Y:S01]  /*6960*/  IMAD.MOV R2, RZ, RZ, -R2 ;  /* 0x000000ffff027224 */ /* 0x000fe200078e0a02 */
[----:B------:R0:W-:Y:S01]  /*6970*/  STL [R1+0x14], R0 ;  /* 0x0000140001007387 */ /* 0x0001e20000100800 */
[----:B------:R-:W-:-:S02]  /*6980*/  @!P5 IMAD.IADD R5, R5, 0x1, -R14 ;  /* 0x000000010505d824 */ /* 0x000fc400078e0a0e */
[--C-:B------:R-:W-:Y:S02]  /*6990*/  @!P6 IMAD.IADD R6, R6, 0x1, -R14.reuse ;  /* 0x000000010606e824 */ /* 0x100fe400078e0a0e */
[C---:B------:R-:W-:Y:S01]  /*69a0*/  IMAD R13, R14.reuse, R2, R13 ;  /* 0x000000020e0d7224 */ /* 0x040fe200078e020d */
[----:B------:R-:W-:Y:S01]  /*69b0*/  ISETP.GT.U32.AND P5, PT, R14, R5, PT ;  /* 0x000000050e00720c */ /* 0x000fe20003fa4070 */
[----:B------:R-:W-:Y:S01]  /*69c0*/  VIADD R9, R26, 0xa ;  /* 0x0000000a1a097836 */ /* 0x000fe20000000000 */
[C---:B------:R-:W-:Y:S01]  /*69d0*/  ISETP.GT.U32.AND P6, PT, R14.reuse, R6, PT ;  /* 0x000000060e00720c */ /* 0x040fe20003fc4070 */
[----:B------:R-:W-:Y:S01]  /*69e0*/  @!P3 IMAD.IADD R11, R11, 0x1, -R14 ;  /* 0x000000010b0bb824 */ /* 0x000fe200078e0a0e */
[----:B------:R-:W-:Y:S01]  /*69f0*/  ISETP.GT.U32.AND P3, PT, R14, R13, PT ;  /* 0x0000000d0e00720c */ /* 0x000fe20003f64070 */
[----:B0-----:R-:W-:Y:S01]  /*6a00*/  IMAD.MOV.U32 R0, RZ, RZ, R10 ;  /* 0x000000ffff007224 */ /* 0x001fe200078e000a */
[----:B------:R-:W-:Y:S01]  /*6a10*/  IABS R2, R9 ;  /* 0x0000000900027213 */ /* 0x000fe20000000000 */
[----:B------:R-:W-:-:S04]  /*6a20*/  IMAD.HI.U32 R10, R4, R29, RZ ;  /* 0x0000001d040a7227 */ /* 0x000fc800078e00ff */
[----:B------:R-:W-:Y:S01]  /*6a30*/  @!P1 IMAD.MOV R0, RZ, RZ, -R0 ;  /* 0x000000ffff009224 */ /* 0x000fe200078e0a00 */
[----:B------:R-:W-:Y:S01]  /*6a40*/  ISETP.GE.AND P1, PT, R7, RZ, PT ;  /* 0x000000ff0700720c */ /* 0x000fe20003f26270 */
[----:B------:R-:W-:Y:S02]  /*6a50*/  IMAD.MOV R10, RZ, RZ, -R10 ;  /* 0x000000ffff0a7224 */ /* 0x000fe400078e0a0a */
[--C-:B------:R-:W-:Y:S01]  /*6a60*/  @!P5 IMAD.IADD R5, R5, 0x1, -R14.reuse ;  /* 0x000000010505d824 */ /* 0x100fe200078e0a0e */
[----:B------:R0:W-:Y:S01]  /*6a70*/  STL [R1+0x10], R0 ;  /* 0x0000100001007387 */ /* 0x0001e20000100800 */
[----:B------:R-:W-:Y:S02]  /*6a80*/  IMAD R29, R14, R10, R29 ;  /* 0x0000000a0e1d7224 */ /* 0x000fe400078e021d */
[--C-:B------:R-:W-:Y:S01]  /*6a90*/  @!P6 IMAD.IADD R6, R6, 0x1, -R14.reuse ;  /* 0x000000010606e824 */ /* 0x100fe200078e0a0e */
[----:B------:R-:W-:Y:S01]  /*6aa0*/  ISETP.GE.AND P6, PT, R9, RZ, PT ;  /* 0x000000ff0900720c */ /* 0x000fe20003fc6270 */
[----:B------:R-:W-:Y:S01]  /*6ab0*/  @!P3 IMAD.IADD R13, R13, 0x1, -R14 ;  /* 0x000000010d0db824 */ /* 0x000fe200078e0a0e */
[----:B------:R-:W-:Y:S01]  /*6ac0*/  ISETP.GT.U32.AND P5, PT, R14, R29, PT ;  /* 0x0000001d0e00720c */ /* 0x000fe20003fa4070 */
[----:B------:R-:W-:-:S02]  /*6ad0*/  VIADD R9, R26, 0x9 ;  /* 0x000000091a097836 */ /* 0x000fc40000000000 */
[----:B------:R-:W-:Y:S01]  /*6ae0*/  IMAD.HI.U32 R7, R4, R2, RZ ;  /* 0x0000000204077227 */ /* 0x000fe200078e00ff */
[----:B------:R-:W-:-:S03]  /*6af0*/  ISETP.GT.U32.AND P3, PT, R14, R13, PT ;  /* 0x0000000d0e00720c */ /* 0x000fc60003f64070 */
[----:B0-----:R-:W-:Y:S02]  /*6b00*/  IMAD.MOV.U32 R0, RZ, RZ, R11 ;  /* 0x000000ffff007224 */ /* 0x001fe400078e000b */
[----:B------:R-:W-:Y:S02]  /*6b10*/  IMAD.MOV R7, RZ, RZ, -R7 ;  /* 0x000000ffff077224 */ /* 0x000fe400078e0a07 */
[----:B------:R-:W-:Y:S01]  /*6b20*/  @!P2 IMAD.MOV R0, RZ, RZ, -R0 ;  /* 0x000000ffff00a224 */ /* 0x000fe200078e0a00 */
[----:B------:R-:W-:Y:S01]  /*6b30*/  ISETP.GE.AND P2, PT, R8, RZ, PT ;  /* 0x000000ff0800720c */ /* 0x000fe20003f46270 */
[----:B------:R-:W-:Y:S02]  /*6b40*/  @!P5 IMAD.IADD R29, R29, 0x1, -R14 ;  /* 0x000000011d1dd824 */ /* 0x000fe400078e0a0e */
[C---:B------:R-:W-:Y:S01]  /*6b50*/  IMAD R2, R14.reuse, R7, R2 ;  /* 0x000000070e027224 */ /* 0x040fe200078e0202 */
[----:B------:R0:W-:Y:S01]  /*6b60*/  STL [R1+0xc], R0 ;  /* 0x00000c0001007387 */ /* 0x0001e20000100800 */
[----:B------:R-:W-:Y:S01]  /*6b70*/  @!P3 IMAD.IADD R13, R13, 0x1, -R14 ;  /* 0x000000010d0db824 */ /* 0x000fe200078e0a0e */
[----:B------:R-:W-:Y:S01]  /*6b80*/  ISETP.GT.U32.AND P5, PT, R14, R29, PT ;  /* 0x0000001d0e00720c */ /* 0x000fe20003fa4070 */
[----:B------:R-:W-:-:S02]  /*6b90*/  VIADD R11, R26, 0x8 ;  /* 0x000000081a0b7836 */ /* 0x000fc40000000000 */
[C---:B------:R-:W-:Y:S02]  /*6ba0*/  VIADD R15, R26.reuse, 0x2 ;  /* 0x000000021a0f7836 */ /* 0x040fe40000000000 */
[----:B------:R-:W-:Y:S02]  /*6bb0*/  IMAD R16, R25, UR5, RZ ;  /* 0x0000000519107c24 */ /* 0x000fe4000f8e02ff */
[----:B0-----:R-:W-:Y:S01]  /*6bc0*/  IMAD.MOV.U32 R0, RZ, RZ, R6 ;  /* 0x000000ffff007224 */ /* 0x001fe200078e0006 */
[----:B------:R-:W-:Y:S01]  /*6bd0*/  IABS R25, R15 ;  /* 0x0000000f00197213 */ /* 0x000fe20000000000 */
[----:B------:R-:W-:Y:S02]  /*6be0*/  VIADD R6, R26, 0x7 ;  /* 0x000000071a067836 */ /* 0x000fe40000000000 */
[----:B------:R-:W-:Y:S01]  /*6bf0*/  @!P0 IMAD.MOV R0, RZ, RZ, -R0 ;  /* 0x000000ffff008224 */ /* 0x000fe200078e0a00 */
[----:B------:R-:W-:Y:S01]  /*6c00*/  ISETP.GE.AND P0, PT, R9, RZ, PT ;  /* 0x000000ff0900720c */ /* 0x000fe20003f06270 */
[----:B------:R-:W-:Y:S01]  /*6c10*/  @!P5 IMAD.IADD R29, R29, 0x1, -R14 ;  /* 0x000000011d1dd824 */ /* 0x000fe200078e0a0e */
[----:B------:R-:W-:-:S02]  /*6c20*/  IABS R9, R9 ;  /* 0x0000000900097213 */ /* 0x000fc40000000000 */
[----:B------:R0:W-:Y:S01]  /*6c30*/  STL [R1+0x8], R0 ;  /* 0x0000080001007387 */ /* 0x0001e20000100800 */
[----:B------:R-:W-:Y:S01]  /*6c40*/  ISETP.GT.U32.AND P5, PT, R14, R2, PT ;  /* 0x000000020e00720c */ /* 0x000fe20003fa4070 */
[----:B------:R-:W-:Y:S01]  /*6c50*/  @!P2 IMAD.MOV R29, RZ, RZ, -R29 ;  /* 0x000000ffff1da224 */ /* 0x000fe200078e0a1d */
[----:B------:R-:W-:Y:S01]  /*6c60*/  ISETP.GE.AND P3, PT, R6, RZ, PT ;  /* 0x000000ff0600720c */ /* 0x000fe20003f66270 */
[----:B------:R-:W-:Y:S01]  /*6c70*/  IMAD.HI.U32 R7, R4, R9, RZ ;  /* 0x0000000904077227 */ /* 0x000fe200078e00ff */
[----:B------:R-:W-:-:S03]  /*6c80*/  IABS R6, R6 ;  /* 0x0000000600067213 */ /* 0x000fc60000000000 */
[----:B------:R-:W-:Y:S02]  /*6c90*/  IMAD.MOV R7, RZ, RZ, -R7 ;  /* 0x000000ffff077224 */ /* 0x000fe400078e0a07 */
[----:B0-----:R-:W-:Y:S02]  /*6ca0*/  IMAD.MOV.U32 R0, RZ, RZ, R5 ;  /* 0x000000ffff007224 */ /* 0x001fe400078e0005 */
[----:B------:R-:W-:Y:S02]  /*6cb0*/  IMAD R9, R14, R7, R9 ;  /* 0x000000070e097224 */ /* 0x000fe400078e0209 */
[----:B------:R-:W-:Y:S01]  /*6cc0*/  @!P4 IMAD.MOV R0, RZ, RZ, -R0 ;  /* 0x000000ffff00c224 */ /* 0x000fe200078e0a00 */
[----:B------:R-:W-:Y:S01]  /*6cd0*/  ISETP.GE.AND P4, PT, R11, RZ, PT ;  /* 0x000000ff0b00720c */ /* 0x000fe20003f86270 */
[----:B------:R-:W-:Y:S01]  /*6ce0*/  @!P5 IMAD.IADD R2, R2, 0x1, -R14 ;  /* 0x000000010202d824 */ /* 0x000fe200078e0a0e */
[----:B------:R-:W-:Y:S01]  /*6cf0*/  IABS R11, R11 ;  /* 0x0000000b000b7213 */ /* 0x000fe20000000000 */
[----:B------:R-:W-:Y:S01]  /*6d00*/  IMAD.HI.U32 R10, R4, R6, RZ ;  /* 0x00000006040a7227 */ /* 0x000fe200078e00ff */
[----:B------:R0:W-:Y:S02]  /*6d10*/  STL [R1+0x4], R0 ;  /* 0x0000040001007387 */ /* 0x0001e40000100800 */
[----:B------:R-:W-:Y:S01]  /*6d20*/  ISETP.GT.U32.AND P5, PT, R14, R2, PT ;  /* 0x000000020e00720c */ /* 0x000fe20003fa4070 */
[----:B------:R-:W-:-:S04]  /*6d30*/  IMAD.HI.U32 R12, R4, R11, RZ ;  /* 0x0000000b040c7227 */ /* 0x000fc800078e00ff */
[----:B------:R-:W-:Y:S02]  /*6d40*/  VIADD R5, R26, 0x6 ;  /* 0x000000061a057836 */ /* 0x000fe40000000000 */
[----:B------:R-:W-:Y:S02]  /*6d50*/  IMAD.MOV R12, RZ, RZ, -R12 ;  /* 0x000000ffff0c7224 */ /* 0x000fe400078e0a0c */
[----:B0-----:R-:W-:Y:S01]  /*6d60*/  IMAD.MOV.U32 R0, RZ, RZ, R13 ;  /* 0x000000ffff007224 */ /* 0x001fe200078e000d */
[----:B------:R-:W-:Y:S01]  /*6d70*/  IABS R21, R5 ;  /* 0x0000000500157213 */ /* 0x000fe20000000000 */
[----:B------:R-:W-:Y:S01]  /*6d80*/  IMAD.MOV R10, RZ, RZ, -R10 ;  /* 0x000000ffff0a7224 */ /* 0x000fe200078e0a0a */
[----:B------:R-:W-:Y:S01]  /*6d90*/  ISETP.GE.AND P2, PT, R5, RZ, PT ;  /* 0x000000ff0500720c */ /* 0x000fe20003f46270 */
[----:B------:R-:W-:Y:S01]  /*6da0*/  @!P1 IMAD.MOV R0, RZ, RZ, -R0 ;  /* 0x000000ffff009224 */ /* 0x000fe200078e0a00 */
[C---:B------:R-:W-:Y:S01]  /*6db0*/  ISETP.GT.U32.AND P1, PT, R14.reuse, R9, PT ;  /* 0x000000090e00720c */ /* 0x040fe20003f24070 */
[----:B------:R-:W-:-:S02]  /*6dc0*/  IMAD R5, R14, R12, R11 ;  /* 0x0000000c0e057224 */ /* 0x000fc400078e020b */
[----:B------:R-:W-:Y:S01]  /*6dd0*/  IMAD R6, R14, R10, R6 ;  /* 0x0000000a0e067224 */ /* 0x000fe200078e0206 */
[----:B------:R0:W-:Y:S01]  /*6de0*/  STL [R1+0x11a0], R0 ;  /* 0x0011a00001007387 */ /* 0x0001e20000100800 */
[----:B------:R-:W-:-:S03]  /*6df0*/  IMAD.HI.U32 R7, R4, R22, RZ ;  /* 0x0000001604077227 */ /* 0x000fc600078e00ff */
[----:B------:R-:W-:Y:S01]  /*6e00*/  STL [R1+0x11a4], R29 ;  /* 0x0011a41d01007387 */ /* 0x000fe20000100800 */
[--C-:B------:R-:W-:Y:S01]  /*6e10*/  @!P5 IMAD.IADD R2, R2, 0x1, -R14.reuse ;  /* 0x000000010202d824 */ /* 0x100fe200078e0a0e */
[C---:B------:R-:W-:Y:S01]  /*6e20*/  ISETP.GT.U32.AND P5, PT, R14.reuse, R5, PT ;  /* 0x000000050e00720c */ /* 0x040fe20003fa4070 */
[----:B------:R-:W-:Y:S01]  /*6e30*/  IMAD.MOV R7, RZ, RZ, -R7 ;  /* 0x000000ffff077224 */ /* 0x000fe200078e0a07 */
[----:B------:R-:W-:Y:S01]  /*6e40*/  STL [R1+0xa8], R16 ;  /* 0x0000a81001007387 */ /* 0x000fe20000100800 */
[----:B------:R-:W-:Y:S02]  /*6e50*/  @!P1 IMAD.IADD R9, R9, 0x1, -R14 ;  /* 0x0000000109099824 */ /* 0x000fe400078e0a0e */
[----:B------:R-:W-:Y:S02]  /*6e60*/  IMAD R22, R14, R7, R22 ;  /* 0x000000070e167224 */ /* 0x000fe400078e0216 */
[----:B------:R-:W-:Y:S01]  /*6e70*/  VIADD R12, R26, 0x4 ;  /* 0x000000041a0c7836 */ /* 0x000fe20000000000 */
[----:B------:R-:W-:Y:S01]  /*6e80*/  ISETP.GT.U32.AND P1, PT, R14, R9, PT ;  /* 0x000000090e00720c */ /* 0x000fe20003f24070 */
[----:B------:R-:W-:Y:S01]  /*6e90*/  IMAD.HI.U32 R8, R4, R21, RZ ;  /* 0x0000001504087227 */ /* 0x000fe200078e00ff */
[----:B------:R-:W-:-:S02]  /*6ea0*/  IABS R26, R19 ;  /* 0x00000013001a7213 */ /* 0x000fc40000000000 */
[----:B------:R-:W-:Y:S01]  /*6eb0*/  IABS R23, R12 ;  /* 0x0000000c00177213 */ /* 0x000fe20000000000 */
[----:B------:R-:W-:-:S04]  /*6ec0*/  IMAD.HI.U32 R7, R4, R24, RZ ;  /* 0x0000001804077227 */ /* 0x000fc800078e00ff */
[----:B------:R-:W-:Y:S02]  /*6ed0*/  IMAD.MOV R8, RZ, RZ, -R8 ;  /* 0x000000ffff087224 */ /* 0x000fe400078e0a08 */
[----:B------:R-:W-:Y:S02]  /*6ee0*/  IMAD.MOV R10, RZ, RZ, -R7 ;  /* 0x000000ffff0a7224 */ /* 0x000fe400078e0a07 */
[--C-:B------:R-:W-:Y:S01]  /*6ef0*/  @!P1 IMAD.IADD R9, R9, 0x1, -R14.reuse ;  /* 0x0000000109099824 */ /* 0x100fe200078e0a0e */
[C---:B------:R-:W-:Y:S01]  /*6f00*/  ISETP.GT.U32.AND P1, PT, R14.reuse, R6, PT ;  /* 0x000000060e00720c */ /* 0x040fe20003f24070 */
[----:B------:R-:W-:Y:S01]  /*6f10*/  IMAD R13, RZ, RZ, -UR5 ;  /* 0x80000005ff0d7e24 */ /* 0x000fe2000f8e02ff */
[----:B------:R-:W1:Y:S01]  /*6f20*/  LDCU UR5, c[0x0][0x3a8] ;  /* 0x00007500ff0577ac */ /* 0x000e620008000800 */
[----:B------:R-:W-:Y:S02]  /*6f30*/  @!P5 IMAD.IADD R5, R5, 0x1, -R14 ;  /* 0x000000010505d824 */ /* 0x000fe400078e0a0e */
[----:B------:R-:W-:-:S02]  /*6f40*/  IMAD R21, R14, R8, R21 ;  /* 0x000000080e157224 */ /* 0x000fc400078e0215 */
[C---:B------:R-:W-:Y:S01]  /*6f50*/  IMAD R24, R14.reuse, R10, R24 ;  /* 0x0000000a0e187224 */ /* 0x040fe200078e0218 */
[----:B------:R-:W-:Y:S01]  /*6f60*/  ISETP.GT.U32.AND P5, PT, R14, R5, PT ;  /* 0x000000050e00720c */ /* 0x000fe20003fa4070 */
[----:B0-----:R-:W-:Y:S02]  /*6f70*/  IMAD R0, R13, 0x2, R16 ;  /* 0x000000020d007824 */ /* 0x001fe400078e0210 */
[----:B------:R-:W-:-:S03]  /*6f80*/  IMAD.HI.U32 R8, R4, R23, RZ ;  /* 0x0000001704087227 */ /* 0x000fc600078e00ff */
[----:B------:R0:W-:Y:S01]  /*6f90*/  STL [R1+0x4c], R0 ;  /* 0x00004c0001007387 */ /* 0x0001e20000100800 */
[----:B------:R-:W-:Y:S02]  /*6fa0*/  @!P1 IMAD.IADD R6, R6, 0x1, -R14 ;  /* 0x0000000106069824 */ /* 0x000fe400078e0a0e */
[----:B------:R-:W-:-:S03]  /*6fb0*/  IMAD.HI.U32 R11, R4, R25, RZ ;  /* 0x00000019040b7227 */ /* 0x000fc600078e00ff */
[----:B------:R-:W-:Y:S01]  /*6fc0*/  ISETP.GT.U32.AND P1, PT, R14, R6, PT ;  /* 0x000000060e00720c */ /* 0x000fe20003f24070 */
[----:B------:R-:W-:-:S04]  /*6fd0*/  IMAD.HI.U32 R10, R4, R26, RZ ;  /* 0x0000001a040a7227 */ /* 0x000fc800078e00ff */
[----:B------:R-:W-:Y:S02]  /*6fe0*/  IMAD.MOV.U32 R4, RZ, RZ, R9 ;  /* 0x000000ffff047224 */ /* 0x000fe400078e0009 */
[----:B------:R-:W-:Y:S01]  /*6ff0*/  @!P6 IMAD.MOV R2, RZ, RZ, -R2 ;  /* 0x000000ffff02e224 */ /* 0x000fe200078e0a02 */
[C---:B------:R-:W-:Y:S01]  /*7000*/  ISETP.GT.U32.AND P6, PT, R14.reuse, R21, PT ;  /* 0x000000150e00720c */ /* 0x040fe20003fc4070 */
[----:B------:R-:W-:Y:S01]  /*7010*/  @!P0 IMAD.MOV R4, RZ, RZ, -R4 ;  /* 0x000000ffff048224 */ /* 0x000fe200078e0a04 */
[C---:B------:R-:W-:Y:S01]  /*7020*/  ISETP.GT.U32.AND P0, PT, R14.reuse, R22, PT ;  /* 0x000000160e00720c */ /* 0x040fe20003f04070 */
[----:B0-----:R-:W-:Y:S02]  /*7030*/  IMAD R0, R13, 0x2, R0 ;  /* 0x000000020d007824 */ /* 0x001fe400078e0200 */
[----:B------:R-:W-:Y:S02]  /*7040*/  IMAD.MOV R8, RZ, RZ, -R8 ;  /* 0x000000ffff087224 */ /* 0x000fe400078e0a08 */
[----:B------:R-:W-:Y:S01]  /*7050*/  IMAD.MOV R9, RZ, RZ, -R11 ;  /* 0x000000ffff097224 */ /* 0x000fe200078e0a0b */
[----:B------:R0:W-:Y:S01]  /*7060*/  STL [R1+0x84], R0 ;  /* 0x0000840001007387 */ /* 0x0001e20000100800 */
[----:B------:R-:W-:-:S02]  /*7070*/  IMAD R23, R14, R8, R23 ;  /* 0x000000080e177224 */ /* 0x000fc400078e0217 */
[----:B------:R-:W-:Y:S02]  /*7080*/  IMAD.MOV R10, RZ, RZ, -R10 ;  /* 0x000000ffff0a7224 */ /* 0x000fe400078e0a0a */
[--C-:B------:R-:W-:Y:S01]  /*7090*/  @!P5 IMAD.IADD R5, R5, 0x1, -R14.reuse ;  /* 0x000000010505d824 */ /* 0x100fe200078e0a0e */
[C---:B------:R-:W-:Y:S01]  /*70a0*/  ISETP.GT.U32.AND P5, PT, R14.reuse, R23, PT ;  /* 0x000000170e00720c */ /* 0x040fe20003fa4070 */
[----:B------:R-:W-:Y:S02]  /*70b0*/  IMAD R25, R14, R9, R25 ;  /* 0x000000090e197224 */ /* 0x000fe400078e0219 */
[----:B------:R-:W-:Y:S01]  /*70c0*/  @!P1 IMAD.IADD R6, R6, 0x1, -R14 ;  /* 0x0000000106069824 */ /* 0x000fe200078e0a0e */
[C---:B------:R-:W-:Y:S01]  /*70d0*/  ISETP.GT.U32.AND P1, PT, R14.reuse, R24, PT ;  /* 0x000000180e00720c */ /* 0x040fe20003f24070 */
[----:B0-----:R-:W-:Y:S02]  /*70e0*/  IMAD R0, R13, 0x2, R0 ;  /* 0x000000020d007824 */ /* 0x001fe400078e0200 */
[----:B------:R-:W-:-:S02]  /*70f0*/  IMAD R26, R14, R10, R26 ;  /* 0x0000000a0e1a7224 */ /* 0x000fc400078e021a */
[----:B------:R-:W-:Y:S01]  /*7100*/  IMAD R7, R13, 0x2, R0 ;  /* 0x000000020d077824 */ /* 0x000fe200078e0200 */
[----:B------:R-:W-:Y:S01]  /*7110*/  STL [R1+0x2c], R0 ;  /* 0x00002c0001007387 */ /* 0x000fe20000100800 */
[--C-:B------:R-:W-:Y:S01]  /*7120*/  @!P6 IMAD.IADD R21, R21, 0x1, -R14.reuse ;  /* 0x000000011515e824 */ /* 0x100fe200078e0a0e */
[----:B------:R-:W-:Y:S01]  /*7130*/  ISETP.GT.U32.AND P6, PT, R14, R25, PT ;  /* 0x000000190e00720c */ /* 0x000fe20003fc4070 */
[--C-:B------:R-:W-:Y:S01]  /*7140*/  @!P0 IMAD.IADD R22, R22, 0x1, -R14.reuse ;  /* 0x0000000116168824 */ /* 0x100fe200078e0a0e */
[C---:B------:R-:W-:Y:S01]  /*7150*/  ISETP.GT.U32.AND P0, PT, R14.reuse, R26, PT ;  /* 0x0000001a0e00720c */ /* 0x040fe20003f04070 */
[----:B------:R-:W-:Y:S01]  /*7160*/  IMAD R8, R13, 0x2, R7 ;  /* 0x000000020d087824 */ /* 0x000fe200078e0207 */
[----:B------:R-:W-:Y:S01]  /*7170*/  STL [R1+0x11a8], R7 ;  /* 0x0011a80701007387 */ /* 0x000fe20000100800 */
[----:B------:R-:W-:Y:S01]  /*7180*/  @!P5 IMAD.IADD R23, R23, 0x1, -R14 ;  /* 0x000000011717d824 */ /* 0x000fe200078e0a0e */
[----:B------:R-:W-:Y:S01]  /*7190*/  ISETP.GT.U32.AND P5, PT, R14, R22, PT ;  /* 0x000000160e00720c */ /* 0x000fe20003fa4070 */
[C---:B------:R-:W-:Y:S01]  /*71a0*/  IMAD R16, R13.reuse, 0x2, R8 ;  /* 0x000000020d107824 */ /* 0x040fe200078e0208 */
[----:B------:R-:W-:Y:S01]  /*71b0*/  STL [R1+0x11ac], R2 ;  /* 0x0011ac0201007387 */ /* 0x000fe20000100800 */
[----:B------:R-:W-:Y:S01]  /*71c0*/  @!P1 IMAD.IADD R24, R24, 0x1, -R14 ;  /* 0x0000000118189824 */ /* 0x000fe200078e0a0e */
[C---:B------:R-:W-:Y:S01]  /*71d0*/  ISETP.GT.U32.AND P1, PT, R14.reuse, R23, PT ;  /* 0x000000170e00720c */ /* 0x040fe20003f24070 */
[----:B------:R-:W-:Y:S01]  /*71e0*/  IMAD R9, R13, 0x2, R16 ;  /* 0x000000020d097824 */ /* 0x000fe200078e0210 */
[----:B------:R-:W-:Y:S01]  /*71f0*/  STL [R1+0x11b0], R4 ;  /* 0x0011b00401007387 */ /* 0x000fe20000100800 */
[--C-:B------:R-:W-:Y:S01]  /*7200*/  @!P6 IMAD.IADD R25, R25, 0x1, -R14.reuse ;  /* 0x000000011919e824 */ /* 0x100fe200078e0a0e */
[----:B------:R-:W-:Y:S01]  /*7210*/  ISETP.GT.U32.AND P6, PT, R14, R24, PT ;  /* 0x000000180e00720c */ /* 0x000fe20003fc4070 */
[----:B------:R-:W-:Y:S01]  /*7220*/  IMAD R10, R13, 0x2, R9 ;  /* 0x000000020d0a7824 */ /* 0x000fe200078e0209 */
[----:B------:R-:W-:Y:S01]  /*7230*/  STL [R1+0x11b4], R8 ;  /* 0x0011b40801007387 */ /* 0x000fe20000100800 */
[----:B------:R-:W-:-:S02]  /*7240*/  @!P0 IMAD.IADD R26, R26, 0x1, -R14 ;  /* 0x000000011a1a8824 */ /* 0x000fc400078e0a0e */
[C---:B------:R-:W-:Y:S01]  /*7250*/  IMAD R17, R13.reuse, 0x2, R10 ;  /* 0x000000020d117824 */ /* 0x040fe200078e020a */
[----:B------:R-:W-:Y:S01]  /*7260*/  STL [R1+0x11b8], R16 ;  /* 0x0011b81001007387 */ /* 0x000fe20000100800 */
[----:B------:R-:W-:Y:S01]  /*7270*/  @!P4 IMAD.MOV R5, RZ, RZ, -R5 ;  /* 0x000000ffff05c224 */ /* 0x000fe200078e0a05 */
[C---:B------:R-:W-:Y:S01]  /*7280*/  ISETP.GT.U32.AND P4, PT, R14.reuse, R21, PT ;  /* 0x000000150e00720c */ /* 0x040fe20003f84070 */
[----:B------:R-:W-:Y:S01]  /*7290*/  @!P3 IMAD.MOV R6, RZ, RZ, -R6 ;  /* 0x000000ffff06b224 */ /* 0x000fe200078e0a06 */
[C---:B------:R-:W-:Y:S01]  /*72a0*/  ISETP.GT.U32.AND P3, PT, R14.reuse, R25, PT ;  /* 0x000000190e00720c */ /* 0x040fe20003f64070 */
[C---:B------:R-:W-:Y:S01]  /*72b0*/  IMAD R11, R13.reuse, 0x2, R17 ;  /* 0x000000020d0b7824 */ /* 0x040fe200078e0211 */
[----:B------:R-:W-:Y:S01]  /*72c0*/  ISETP.GT.U32.AND P0, PT, R14, R26, PT ;  /* 0x0000001a0e00720c */ /* 0x000fe20003f04070 */
[--C-:B------:R-:W-:Y:S01]  /*72d0*/  @!P5 IMAD.IADD R22, R22, 0x1, -R14.reuse ;  /* 0x000000011616d824 */ /* 0x100fe200078e0a0e */
[----:B------:R-:W-:Y:S01]  /*72e0*/  ISETP.GE.AND P5, PT, R12, RZ, PT ;  /* 0x000000ff0c00720c */ /* 0x000fe20003fa6270 */
[----:B------:R-:W-:Y:S01]  /*72f0*/  IMAD R12, R13, 0x2, R11 ;  /* 0x000000020d0c7824 */ /* 0x000fe200078e020b */
[----:B------:R-:W-:Y:S01]  /*7300*/  STL [R1+0x11bc], R9 ;  /* 0x0011bc0901007387 */ /* 0x000fe20000100800 */
[----:B------:R-:W-:Y:S01]  /*7310*/  @!P6 IMAD.IADD R24, R24, 0x1, -R14 ;  /* 0x000000011818e824 */ /* 0x000fe200078e0a0e */
[----:B------:R-:W-:Y:S01]  /*7320*/  ISETP.GE.AND P6, PT, R15, RZ, PT ;  /* 0x000000ff0f00720c */ /* 0x000fe20003fc6270 */
[----:B------:R-:W-:Y:S01]  /*7330*/  IMAD R15, R13, 0x2, R12 ;  /* 0x000000020d0f7824 */ /* 0x000fe200078e020c */
[----:B------:R-:W-:Y:S01]  /*7340*/  STL [R1+0x11c0], R5 ;  /* 0x0011c00501007387 */ /* 0x000fe20000100800 */
[--C-:B------:R-:W-:Y:S01]  /*7350*/  @!P4 IMAD.IADD R21, R21, 0x1, -R14.reuse ;  /* 0x000000011515c824 */ /* 0x100fe200078e0a0e */
[----:B------:R-:W-:Y:S01]  /*7360*/  ISETP.GE.AND P4, PT, R27, RZ, PT ;  /* 0x000000ff1b00720c */ /* 0x000fe20003f86270 */
[--C-:B------:R-:W-:Y:S01]  /*7370*/  @!P1 IMAD.IADD R23, R23, 0x1, -R14.reuse ;  /* 0x0000000117179824 */ /* 0x100fe200078e0a0e */
[----:B------:R-:W-:Y:S01]  /*7380*/  STL [R1+0x11c4], R10 ;  /* 0x0011c40a01007387 */ /* 0x000fe20000100800 */
[--C-:B------:R-:W-:Y:S01]  /*7390*/  @!P3 IMAD.IADD R25, R25, 0x1, -R14.reuse ;  /* 0x000000011919b824 */ /* 0x100fe200078e0a0e */
[----:B------:R-:W-:Y:S01]  /*73a0*/  ISETP.GE.AND P3, PT, R19, RZ, PT ;  /* 0x000000ff1300720c */ /* 0x000fe20003f66270 */
[----:B------:R-:W-:Y:S01]  /*73b0*/  @!P0 IMAD.IADD R26, R26, 0x1, -R14 ;  /* 0x000000011a1a8824 */ /* 0x000fe200078e0a0e */
[----:B------:R-:W-:Y:S01]  /*73c0*/  STL [R1+0x11c8], R6 ;  /* 0x0011c80601007387 */ /* 0x000fe20000100800 */
[----:B------:R-:W-:Y:S01]  /*73d0*/  IMAD R14, R13, 0x2, R15 ;  /* 0x000000020d0e7824 */ /* 0x000fe200078e020f */
[----:B------:R-:W-:-:S02]  /*73e0*/  ISETP.GE.AND P1, PT, R20, RZ, PT ;  /* 0x000000ff1400720c */ /* 0x000fc40003f26270 */
[----:B------:R-:W-:Y:S01]  /*73f0*/  STL [R1+0x11cc], R17 ;  /* 0x0011cc1101007387 */ /* 0x000fe20000100800 */
[----:B------:R-:W-:Y:S01]  /*7400*/  IMAD R19, R13, 0x2, R14 ;  /* 0x000000020d137824 */ /* 0x000fe200078e020e */
[----:B------:R-:W-:Y:S02]  /*7410*/  ISETP.NE.AND P0, PT, R3, RZ, PT ;  /* 0x000000ff0300720c */ /* 0x000fe40003f05270 */
[----:B------:R-:W-:Y:S01]  /*7420*/  STL [R1+0x11d0], R11 ;  /* 0x0011d00b01007387 */ /* 0x000fe20000100800 */
[----:B------:R-:W-:Y:S01]  /*7430*/  IMAD R20, R13, 0x2, R19 ;  /* 0x000000020d147824 */ /* 0x000fe200078e0213 */
[----:B------:R-:W-:Y:S02]  /*7440*/  LOP3.LUT R3, RZ, R3, RZ, 0x33, !PT ;  /* 0x00000003ff037212 */ /* 0x000fe400078e33ff */
[----:B------:R-:W-:Y:S04]  /*7450*/  STL [R1+0x11d4], R12 ;  /* 0x0011d40c01007387 */ /* 0x000fe80000100800 */
[----:B------:R-:W-:Y:S04]  /*7460*/  STL [R1+0x11d8], R15 ;  /* 0x0011d80f01007387 */ /* 0x000fe80000100800 */
[----:B------:R0:W-:Y:S04]  /*7470*/  STL [R1+0x11dc], R14 ;  /* 0x0011dc0e01007387 */ /* 0x0001e80000100800 */
[----:B0-----:R-:W2:Y:S04]  /*7480*/  LDL.LU R14, [R1+0x1c4] ;  /* 0x0001c400010e7983 */ /* 0x001ea80000300800 */
[----:B------:R-:W3:Y:S04]  /*7490*/  LDL.LU R15, [R1+0x1c0] ;  /* 0x0001c000010f7983 */ /* 0x000ee80000300800 */
[----:B------:R-:W2:Y:S04]  /*74a0*/  LDL.LU R12, [R1+0x1bc] ;  /* 0x0001bc00010c7983 */ /* 0x000ea80000300800 */
[----:B------:R-:W2:Y:S04]  /*74b0*/  LDL.LU R11, [R1+0x1b8] ;  /* 0x0001b800010b7983 */ /* 0x000ea80000300800 */
[----:B------:R-:W3:Y:S04]  /*74c0*/  LDL.LU R17, [R1+0x1b4] ;  /* 0x0001b40001117983 */ /* 0x000ee80000300800 */
[----:B------:R-:W3:Y:S04]  /*74d0*/  LDL.LU R6, [R1+0x1b0] ;  /* 0x0001b00001067983 */ /* 0x000ee80000300800 */
[----:B------:R-:W4:Y:S04]  /*74e0*/  LDL.LU R10, [R1+0x1ac] ;  /* 0x0001ac00010a7983 */ /* 0x000f280000300800 */
[----:B------:R-:W4:Y:S04]  /*74f0*/  LDL.LU R5, [R1+0x1a8] ;  /* 0x0001a80001057983 */ /* 0x000f280000300800 */
[----:B------:R-:W4:Y:S04]  /*7500*/  LDL.LU R9, [R1+0x1a4] ;  /* 0x0001a40001097983 */ /* 0x000f280000300800 */
[----:B------:R-:W4:Y:S04]  /*7510*/  LDL.LU R16, [R1+0x1a0] ;  /* 0x0001a00001107983 */ /* 0x000f280000300800 */
[----:B------:R-:W4:Y:S04]  /*7520*/  LDL.LU R8, [R1+0x19c] ;  /* 0x00019c0001087983 */ /* 0x000f280000300800 */
[----:B------:R-:W5:Y:S01]  /*7530*/  LDL.LU R4, [R1+0x198] ;  /* 0x0001980001047983 */ /* 0x000f620000300800 */
[----:B------:R-:W-:-:S03]  /*7540*/  @!P2 IMAD.MOV R21, RZ, RZ, -R21 ;  /* 0x000000ffff15a224 */ /* 0x000fc600078e0a15 */
[----:B------:R-:W5:Y:S04]  /*7550*/  LDL.LU R2, [R1+0x194] ;  /* 0x0001940001027983 */ /* 0x000f680000300800 */
[----:B------:R-:W5:Y:S01]  /*7560*/  LDL.LU R7, [R1+0x190] ;  /* 0x0001900001077983 */ /* 0x000f620000300800 */
[----:B------:R-:W-:-:S03]  /*7570*/  @!P4 IMAD.MOV R22, RZ, RZ, -R22 ;  /* 0x000000ffff16c224 */ /* 0x000fc600078e0a16 */
[----:B------:R-:W5:Y:S01]  /*7580*/  LDL.LU R29, [R1+0x18c] ;  /* 0x00018c00011d7983 */ /* 0x000f620000300800 */
[----:B------:R-:W-:-:S03]  /*7590*/  IMAD R27, R13, 0x2, R20 ;  /* 0x000000020d1b7824 */ /* 0x000fc600078e0214 */
[----:B------:R-:W5:Y:S01]  /*75a0*/  LDL.LU R0, [R1+0x188] ;  /* 0x0001880001007983 */ /* 0x000f620000300800 */
[----:B------:R-:W-:-:S03]  /*75b0*/  @!P5 IMAD.MOV R23, RZ, RZ, -R23 ;  /* 0x000000ffff17d224 */ /* 0x000fc600078e0a17 */
[----:B------:R0:W-:Y:S01]  /*75c0*/  STL [R1+0x11e0], R19 ;  /* 0x0011e01301007387 */ /* 0x0001e20000100800 */
[----:B------:R-:W-:-:S03]  /*75d0*/  @!P1 IMAD.MOV R24, RZ, RZ, -R24 ;  /* 0x000000ffff189224 */ /* 0x000fc600078e0a18 */
[----:B0-----:R-:W5:Y:S04]  /*75e0*/  LDL.LU R19, [R1+0x1c8] ;  /* 0x0001c80001137983 */ /* 0x001f680000300800 */
[----:B------:R0:W-:Y:S04]  /*75f0*/  STL [R1+0x11e4], R20 ;  /* 0x0011e41401007387 */ /* 0x0001e80000100800 */
        /* <DEDUP_REMOVED lines=8> */
[----:B0-----:R-:W5:Y:S01]  /*7680*/  LDL.LU R24, [R1+0x1e4] ;  /* 0x0001e40001187983 */ /* 0x001f620000300800 */
[----:B------:R-:W-:-:S02]  /*7690*/  @!P6 IMAD.MOV R25, RZ, RZ, -R25 ;  /* 0x000000ffff19e224 */ /* 0x000fc400078e0a19 */
[----:B------:R-:W-:Y:S02]  /*76a0*/  @!P3 IMAD.MOV R26, RZ, RZ, -R26 ;  /* 0x000000ffff1ab224 */ /* 0x000fe400078e0a1a */
[----:B------:R-:W-:Y:S01]  /*76b0*/  IMAD R28, R13, 0x2, R27 ;  /* 0x000000020d1c7824 */ /* 0x000fe200078e021b */
[----:B------:R-:W-:Y:S04]  /*76c0*/  STL [R1+0x11f8], R25 ;  /* 0x0011f81901007387 */ /* 0x000fe80000100800 */
[----:B------:R-:W-:Y:S04]  /*76d0*/  STL [R1+0x11fc], R26 ;  /* 0x0011fc1a01007387 */ /* 0x000fe80000100800 */
[----:B------:R-:W-:Y:S04]  /*76e0*/  STL [R1+0x1208], R28 ;  /* 0x0012081c01007387 */ /* 0x000fe80000100800 */
[----:B------:R0:W-:Y:S04]  /*76f0*/  STL [R1+0x1204], R13 ;  /* 0x0012040d01007387 */ /* 0x0001e80000100800 */
[----:B------:R-:W-:Y:S01]  /*7700*/  STL [R1+0x1200], R27 ;  /* 0x0012001b01007387 */ /* 0x000fe20000100800 */
[----:B0-----:R-:W-:-:S05]  /*7710*/  SEL R13, R3, R18, !P0 ;  /* 0x00000012030d7207 */ /* 0x001fca0004000000 */
[----:B------:R0:W-:Y:S01]  /*7720*/  STL [R1+0x1dc], R13 ;  /* 0x0001dc0d01007387 */ /* 0x0001e20000100800 */
[C---:B--2---:R-:W-:Y:S02]  /*7730*/  SEL R11, R3.reuse, R11, !P0 ;  /* 0x0000000b030b7207 */ /* 0x044fe40004000000 */
[C---:B---3--:R-:W-:Y:S02]  /*7740*/  SEL R6, R3.reuse, R6, !P0 ;  /* 0x0000000603067207 */ /* 0x048fe40004000000 */
[C---:B----4-:R-:W-:Y:S02]  /*7750*/  SEL R8, R3.reuse, R8, !P0 ;  /* 0x0000000803087207 */ /* 0x050fe40004000000 */
[C---:B-----5:R-:W-:Y:S02]  /*7760*/  SEL R0, R3.reuse, R0, !P0 ;  /* 0x0000000003007207 */ /* 0x060fe40004000000 */
[C---:B------:R-:W-:Y:S02]  /*7770*/  SEL R20, R3.reuse, R20, !P0 ;  /* 0x0000001403147207 */ /* 0x040fe40004000000 */
[----:B0-----:R-:W-:-:S02]  /*7780*/  SEL R13, R3, R22, !P0 ;  /* 0x00000016030d7207 */ /* 0x001fc40004000000 */
[C---:B------:R-:W-:Y:S02]  /*7790*/  SEL R23, R3.reuse, R23, !P0 ;  /* 0x0000001703177207 */ /* 0x040fe40004000000 */
[----:B------:R-:W-:-:S05]  /*77a0*/  SEL R18, R3, R24, !P0 ;  /* 0x0000001803127207 */ /* 0x000fca0004000000 */
[----:B------:R0:W-:Y:S04]  /*77b0*/  STL [R1+0x260], R18 ;  /* 0x0002601201007387 */ /* 0x0001e80000100800 */
[----:B------:R-:W-:Y:S04]  /*77c0*/  STL [R1+0x25c], R23 ;  /* 0x00025c1701007387 */ /* 0x000fe80000100800 */
[----:B------:R2:W-:Y:S01]  /*77d0*/  STL [R1+0x258], R13 ;  /* 0x0002580d01007387 */ /* 0x0005e20000100800 */
[----:B0-----:R-:W-:-:S05]  /*77e0*/  SEL R18, R3, R21, !P0 ;  /* 0x0000001503127207 */ /* 0x001fca0004000000 */
[----:B------:R0:W-:Y:S01]  /*77f0*/  STL [R1+0x254], R18 ;  /* 0x0002541201007387 */ /* 0x0001e20000100800 */
[----:B--2---:R-:W-:-:S03]  /*7800*/  SEL R13, R3, R19, !P0 ;  /* 0x00000013030d7207 */ /* 0x004fc60004000000 */
[----:B------:R-:W-:Y:S04]  /*7810*/  STL [R1+0x250], R20 ;  /* 0x0002501401007387 */ /* 0x000fe80000100800 */
[----:B------:R2:W-:Y:S01]  /*7820*/  STL [R1+0x24c], R13 ;  /* 0x00024c0d01007387 */ /* 0x0005e20000100800 */
[C---:B0-----:R-:W-:Y:S02]  /*7830*/  SEL R18, R3.reuse, R14, !P0 ;  /* 0x0000000e03127207 */ /* 0x041fe40004000000 */
[----:B------:R-:W-:-:S03]  /*7840*/  SEL R14, R3, R15, !P0 ;  /* 0x0000000f030e7207 */ /* 0x000fc60004000000 */
[----:B------:R-:W-:Y:S01]  /*7850*/  STL [R1+0x248], R18 ;  /* 0x0002481201007387 */ /* 0x000fe20000100800 */
[----:B--2---:R-:W-:-:S03]  /*7860*/  SEL R13, R3, R12, !P0 ;  /* 0x0000000c030d7207 */ /* 0x004fc60004000000 */
[----:B------:R-:W-:Y:S01]  /*7870*/  STL [R1+0x244], R14 ;  /* 0x0002440e01007387 */ /* 0x000fe20000100800 */
[----:B------:R-:W-:-:S03]  /*7880*/  SEL R12, R3, R17, !P0 ;  /* 0x00000011030c7207 */ /* 0x000fc60004000000 */
[----:B------:R-:W-:Y:S04]  /*7890*/  STL [R1+0x240], R13 ;  /* 0x0002400d01007387 */ /* 0x000fe80000100800 */
[----:B------:R0:W-:Y:S04]  /*78a0*/  STL [R1+0x23c], R11 ;  /* 0x00023c0b01007387 */ /* 0x0001e80000100800 */
[----:B------:R-:W-:Y:S04]  /*78b0*/  STL [R1+0x238], R12 ;  /* 0x0002380c01007387 */ /* 0x000fe80000100800 */
[----:B------:R2:W-:Y:S01]  /*78c0*/  STL [R1+0x234], R6 ;  /* 0x0002340601007387 */ /* 0x0005e20000100800 */
[----:B0-----:R-:W-:-:S02]  /*78d0*/  SEL R11, R3, R10, !P0 ;  /* 0x0000000a030b7207 */ /* 0x001fc40004000000 */
[C---:B------:R-:W-:Y:S02]  /*78e0*/  SEL R10, R3.reuse, R5, !P0 ;  /* 0x00000005030a7207 */ /* 0x040fe40004000000 */
[C---:B------:R-:W-:Y:S01]  /*78f0*/  SEL R5, R3.reuse, R16, !P0 ;  /* 0x0000001003057207 */ /* 0x040fe20004000000 */
[----:B------:R-:W-:Y:S01]  /*7900*/  STL [R1+0x230], R11 ;  /* 0x0002300b01007387 */ /* 0x000fe20000100800 */
[----:B--2---:R-:W-:-:S03]  /*7910*/  SEL R6, R3, R9, !P0 ;  /* 0x0000000903067207 */ /* 0x004fc60004000000 */
[----:B------:R-:W-:Y:S04]  /*7920*/  STL [R1+0x22c], R10 ;  /* 0x00022c0a01007387 */ /* 0x000fe80000100800 */
[----:B------:R0:W-:Y:S04]  /*7930*/  STL [R1+0x228], R6 ;  /* 0x0002280601007387 */ /* 0x0001e80000100800 */
[----:B------:R2:W-:Y:S04]  /*7940*/  STL [R1+0x224], R5 ;  /* 0x0002240501007387 */ /* 0x0005e80000100800 */
[----:B------:R-:W-:Y:S01]  /*7950*/  STL [R1+0x220], R8 ;  /* 0x0002200801007387 */ /* 0x000fe20000100800 */
[----:B0-----:R-:W-:-:S02]  /*7960*/  SEL R6, R3, R4, !P0 ;  /* 0x0000000403067207 */ /* 0x001fc40004000000 */
[C---:B------:R-:W-:Y:S02]  /*7970*/  SEL R4, R3.reuse, R7, !P0 ;  /* 0x0000000703047207 */ /* 0x040fe40004000000 */
[C---:B--2---:R-:W-:Y:S01]  /*7980*/  SEL R5, R3.reuse, R2, !P0 ;  /* 0x0000000203057207 */ /* 0x044fe20004000000 */
[----:B------:R-:W-:Y:S01]  /*7990*/  STL [R1+0x21c], R6 ;  /* 0x00021c0601007387 */ /* 0x000fe20000100800 */
[----:B------:R-:W-:-:S03]  /*79a0*/  SEL R2, R3, R29, !P0 ;  /* 0x0000001d03027207 */ /* 0x000fc60004000000 */
[----:B------:R-:W-:Y:S04]  /*79b0*/  STL [R1+0x218], R5 ;  /* 0x0002180501007387 */ /* 0x000fe80000100800 */
[----:B------:R-:W-:Y:S04]  /*79c0*/  STL [R1+0x214], R4 ;  /* 0x0002140401007387 */ /* 0x000fe80000100800 */
[----:B------:R-:W2:Y:S04]  /*79d0*/  LDL.LU R18, [R1+0x178] ;  /* 0x0001780001127983 */ /* 0x000ea80000300800 */
[----:B------:R-:W-:Y:S04]  /*79e0*/  STL [R1+0x210], R2 ;  /* 0x0002100201007387 */ /* 0x000fe80000100800 */
[----:B--2---:R0:W-:Y:S04]  /*79f0*/  STL [R1+0x1224], R18 ;  /* 0x0012241201007387 */ /* 0x0041e80000100800 */
[----:B------:R-:W-:Y:S04]  /*7a00*/  STL [R1+0x20c], R0 ;  /* 0x00020c0001007387 */ /* 0x000fe80000100800 */
[----:B0-----:R-:W2:Y:S04]  /*7a10*/  LDL.LU R18, [R1+0x17c] ;  /* 0x00017c0001127983 */ /* 0x001ea80000300800 */
[----:B--2---:R0:W-:Y:S04]  /*7a20*/  STL [R1+0x1228], R18 ;  /* 0x0012281201007387 */ /* 0x0041e80000100800 */
[----:B0-----:R-:W2:Y:S04]  /*7a30*/  LDL.LU R18, [R1+0x180] ;  /* 0x0001800001127983 */ /* 0x001ea80000300800 */
[----:B--2---:R0:W-:Y:S04]  /*7a40*/  STL [R1+0x122c], R18 ;  /* 0x00122c1201007387 */ /* 0x0041e80000100800 */
[----:B0-----:R-:W2:Y:S04]  /*7a50*/  LDL.LU R18, [R1+0x184] ;  /* 0x0001840001127983 */ /* 0x001ea80000300800 */
[----:B------:R-:W3:Y:S04]  /*7a60*/  LDL.LU R27, [R1+0x174] ;  /* 0x00017400011b7983 */ /* 0x000ee80000300800 */
[----:B------:R-:W4:Y:S04]  /*7a70*/  LDL.LU R13, [R1+0x170] ;  /* 0x00017000010d7983 */ /* 0x000f280000300800 */
[----:B------:R-:W5:Y:S04]  /*7a80*/  LDL.LU R28, [R1+0x16c] ;  /* 0x00016c00011c7983 */ /* 0x000f680000300800 */
[----:B------:R-:W3:Y:S04]  /*7a90*/  LDL.LU R26, [R1+0x168] ;  /* 0x00016800011a7983 */ /* 0x000ee80000300800 */
        /* <DEDUP_REMOVED lines=22> */
[----:B------:R-:W3:Y:S01]  /*7c00*/  LDL.LU R0, [R1+0x10c] ;  /* 0x00010c0001007983 */ /* 0x000ee20000300800 */
[----:B--2---:R-:W-:-:S05]  /*7c10*/  SEL R18, R3, R18, !P0 ;  /* 0x0000001203127207 */ /* 0x004fca0004000000 */
[----:B------:R0:W-:Y:S04]  /*7c20*/  STL [R1+0x208], R18 ;  /* 0x0002081201007387 */ /* 0x0001e80000100800 */
[----:B0-----:R-:W2:Y:S02]  /*7c30*/  LDL.LU R18, [R1+0x122c] ;  /* 0x00122c0001127983 */ /* 0x001ea40000300800 */
[----:B--2---:R-:W-:-:S05]  /*7c40*/  SEL R18, R3, R18, !P0 ;  /* 0x0000001203127207 */ /* 0x004fca0004000000 */
[----:B------:R0:W-:Y:S04]  /*7c50*/  STL [R1+0x204], R18 ;  /* 0x0002041201007387 */ /* 0x0001e80000100800 */
[----:B0-----:R-:W2:Y:S02]  /*7c60*/  LDL.LU R18, [R1+0x1228] ;  /* 0x0012280001127983 */ /* 0x001ea40000300800 */
[----:B--2---:R-:W-:-:S05]  /*7c70*/  SEL R18, R3, R18, !P0 ;  /* 0x0000001203127207 */ /* 0x004fca0004000000 */
[----:B------:R0:W-:Y:S04]  /*7c80*/  STL [R1+0x200], R18 ;  /* 0x0002001201007387 */ /* 0x0001e80000100800 */
[----:B0-----:R-:W2:Y:S01]  /*7c90*/  LDL.LU R18, [R1+0x1224] ;  /* 0x0012240001127983 */ /* 0x001ea20000300800 */
[C---:B---3--:R-:W-:Y:S02]  /*7ca0*/  SEL R27, R3.reuse, R27, !P0 ;  /* 0x0000001b031b7207 */ /* 0x048fe40004000000 */
[C---:B----4-:R-:W-:Y:S02]  /*7cb0*/  SEL R13, R3.reuse, R13, !P0 ;  /* 0x0000000d030d7207 */ /* 0x050fe40004000000 */
[C---:B------:R-:W-:Y:S02]  /*7cc0*/  SEL R26, R3.reuse, R26, !P0 ;  /* 0x0000001a031a7207 */ /* 0x040fe40004000000 */
[----:B------:R-:W-:-:S02]  /*7cd0*/  SEL R23, R3, R23, !P0 ;  /* 0x0000001703177207 */ /* 0x000fc40004000000 */
[C---:B------:R-:W-:Y:S02]  /*7ce0*/  SEL R20, R3.reuse, R20, !P0 ;  /* 0x0000001403147207 */ /* 0x040fe40004000000 */
[C---:B------:R-:W-:Y:S02]  /*7cf0*/  SEL R11, R3.reuse, R11, !P0 ;  /* 0x0000000b030b7207 */ /* 0x040fe40004000000 */
[C---:B------:R-:W-:Y:S02]  /*7d00*/  SEL R6, R3.reuse, R6, !P0 ;  /* 0x0000000603067207 */ /* 0x040fe40004000000 */
[C---:B------:R-:W-:Y:S02]  /*7d10*/  SEL R8, R3.reuse, R8, !P0 ;  /* 0x0000000803087207 */ /* 0x040fe40004000000 */
[C---:B------:R-:W-:Y:S02]  /*7d20*/  SEL R0, R3.reuse, R0, !P0 ;  /* 0x0000000003007207 */ /* 0x040fe40004000000 */
[----:B--2---:R-:W-:-:S05]  /*7d30*/  SEL R18, R3, R18, !P0 ;  /* 0x0000001203127207 */ /* 0x004fca0004000000 */
[----:B------:R5:W-:Y:S04]  /*7d40*/  STL [R1+0x1fc], R18 ;  /* 0x0001fc1201007387 */ /* 0x000be80000100800 */
[----:B------:R-:W-:Y:S04]  /*7d50*/  STL [R1+0x1f8], R27 ;  /* 0x0001f81b01007387 */ /* 0x000fe80000100800 */
[----:B------:R0:W-:Y:S01]  /*7d60*/  STL [R1+0x1f4], R13 ;  /* 0x0001f40d01007387 */ /* 0x0001e20000100800 */
[----:B-----5:R-:W-:-:S05]  /*7d70*/  SEL R18, R3, R28, !P0 ;  /* 0x0000001c03127207 */ /* 0x020fca0004000000 */
[----:B------:R2:W-:Y:S01]  /*7d80*/  STL [R1+0x1f0], R18 ;  /* 0x0001f01201007387 */ /* 0x0005e20000100800 */
[----:B0-----:R-:W-:-:S03]  /*7d90*/  SEL R13, R3, R25, !P0 ;  /* 0x00000019030d7207 */ /* 0x001fc60004000000 */
[----:B------:R-:W-:Y:S04]  /*7da0*/  STL [R1+0x1ec], R26 ;  /* 0x0001ec1a01007387 */ /* 0x000fe80000100800 */
[----:B------:R0:W-:Y:S01]  /*7db0*/  STL [R1+0x1e8], R13 ;  /* 0x0001e80d01007387 */ /* 0x0001e20000100800 */
[----:B--2---:R-:W-:-:S05]  /*7dc0*/  SEL R18, R3, R24, !P0 ;  /* 0x0000001803127207 */ /* 0x004fca0004000000 */
        /* <DEDUP_REMOVED lines=9> */
[C---:B--2---:R-:W-:Y:S02]  /*7e60*/  SEL R18, R3.reuse, R14, !P0 ;  /* 0x0000000e03127207 */ /* 0x044fe40004000000 */
[----:B------:R-:W-:-:S03]  /*7e70*/  SEL R14, R3, R15, !P0 ;  /* 0x0000000f030e7207 */ /* 0x000fc60004000000 */
[----:B------:R-:W-:Y:S01]  /*7e80*/  STL [R1+0x1c4], R18 ;  /* 0x0001c41201007387 */ /* 0x000fe20000100800 */
[----:B0-----:R-:W-:-:S03]  /*7e90*/  SEL R13, R3, R12, !P0 ;  /* 0x0000000c030d7207 */ /* 0x001fc60004000000 */
        /* <DEDUP_REMOVED lines=168> */
[C---:B-----5:R-:W-:Y:S02]  /*8920*/  SEL R26, R3.reuse, R26, !P0 ;  /* 0x0000001a031a7207 */ /* 0x060fe40004000000 */
[----:B------:R-:W-:-:S02]  /*8930*/  SEL R25, R3, R25, !P0 ;  /* 0x0000001903197207 */ /* 0x000fc40004000000 */
[C---:B------:R-:W-:Y:S02]  /*8940*/  SEL R24, R3.reuse, R24, !P0 ;  /* 0x0000001803187207 */ /* 0x040fe40004000000 */
[C---:B------:R-:W-:Y:S02]  /*8950*/  SEL R23, R3.reuse, R23, !P0 ;  /* 0x0000001703177207 */ /* 0x040fe40004000000 */
[C---:B------:R-:W-:Y:S02]  /*8960*/  SEL R22, R3.reuse, R22, !P0 ;  /* 0x0000001603167207 */ /* 0x040fe40004000000 */
[C---:B------:R-:W-:Y:S02]  /*8970*/  SEL R21, R3.reuse, R21, !P0 ;  /* 0x0000001503157207 */ /* 0x040fe40004000000 */
[C---:B------:R-:W-:Y:S02]  /*8980*/  SEL R20, R3.reuse, R20, !P0 ;  /* 0x0000001403147207 */ /* 0x040fe40004000000 */
        /* <DEDUP_REMOVED lines=17> */
[----:B--2---:R-:W-:-:S05]  /*8aa0*/  SEL R28, R3, R28, !P0 ;  /* 0x0000001c031c7207 */ /* 0x004fca0004000000 */
[----:B------:R0:W-:Y:S04]  /*8ab0*/  STL [R1+0xec], R28 ;  /* 0x0000ec1c01007387 */ /* 0x0001e80000100800 */
[----:B0-----:R-:W2:Y:S04]  /*8ac0*/  LDL.LU R28, [R1+0x1208] ;  /* 0x00120800011c7983 */ /* 0x001ea80000300800 */
[----:B------:R0:W-:Y:S04]  /*8ad0*/  STL [R1+0xe8], R13 ;  /* 0x0000e80d01007387 */ /* 0x0001e80000100800 */
[----:B0-----:R-:W2:Y:S04]  /*8ae0*/  LDL.LU R13, [R1+0x1204] ;  /* 0x00120400010d7983 */ /* 0x001ea80000300800 */
[----:B------:R0:W-:Y:S04]  /*8af0*/  STL [R1+0xe0], R27 ;  /* 0x0000e01b01007387 */ /* 0x0001e80000100800 */
[----:B0-----:R-:W3:Y:S04]  /*8b00*/  LDL.LU R27, [R1+0x1200] ;  /* 0x00120000011b7983 */ /* 0x001ee80000300800 */
[----:B------:R0:W-:Y:S04]  /*8b10*/  STL [R1+0xdc], R26 ;  /* 0x0000dc1a01007387 */ /* 0x0001e80000100800 */
[----:B0-----:R-:W4:Y:S04]  /*8b20*/  LDL.LU R26, [R1+0x11fc] ;  /* 0x0011fc00011a7983 */ /* 0x001f280000300800 */
[----:B------:R0:W-:Y:S04]  /*8b30*/  STL [R1+0xd8], R25 ;  /* 0x0000d81901007387 */ /* 0x0001e80000100800 */
[----:B0-----:R-:W5:Y:S04]  /*8b40*/  LDL.LU R25, [R1+0x11f8] ;  /* 0x0011f80001197983 */ /* 0x001f680000300800 */
[----:B------:R0:W-:Y:S04]  /*8b50*/  STL [R1+0xd4], R24 ;  /* 0x0000d41801007387 */ /* 0x0001e80000100800 */
[----:B0-----:R-:W2:Y:S04]  /*8b60*/  LDL.LU R24, [R1+0x11f4] ;  /* 0x0011f40001187983 */ /* 0x001ea80000300800 */
        /* <DEDUP_REMOVED lines=41> */
[----:B0-----:R-:W2:Y:S01]  /*8e00*/  LDL.LU R0, [R1+0x11a0] ;  /* 0x0011a00001007983 */ /* 0x001ea20000300800 */
[----:B------:R-:W-:-:S05]  /*8e10*/  SEL R18, R3, R18, !P0 ;  /* 0x0000001203127207 */ /* 0x000fca0004000000 */
[----:B------:R2:W-:Y:S02]  /*8e20*/  STL [R1+0x64], R18 ;  /* 0x0000641201007387 */ /* 0x0005e40000100800 */
[C---:B--2---:R-:W-:Y:S02]  /*8e30*/  SEL R18, R3.reuse, R0, !P0 ;  /* 0x0000000003127207 */ /* 0x044fe40004000000 */
[----:B------:R-:W2:Y:S01]  /*8e40*/  LDL.LU R0, [R1+0x119c] ;  /* 0x00119c0001007983 */ /* 0x000ea20000300800 */
[C---:B------:R-:W-:Y:S02]  /*8e50*/  SEL R29, R3.reuse, R29, !P0 ;  /* 0x0000001d031d7207 */ /* 0x040fe40004000000 */
[C---:B------:R-:W-:Y:S01]  /*8e60*/  SEL R5, R3.reuse, R5, !P0 ;  /* 0x0000000503057207 */ /* 0x040fe20004000000 */
[----:B------:R0:W-:Y:S04]  /*8e70*/  STL [R1+0x60], R18 ;  /* 0x0000601201007387 */ /* 0x0001e80000100800 */
[----:B------:R-:W-:Y:S01]  /*8e80*/  STL [R1+0x5c], R29 ;  /* 0x00005c1d01007387 */ /* 0x000fe20000100800 */
[----:B0-----:R-:W-:-:S02]  /*8e90*/  SEL R18, R3, R2, !P0 ;  /* 0x0000000203127207 */ /* 0x001fc40004000000 */
[C---:B------:R-:W-:Y:S02]  /*8ea0*/  SEL R2, R3.reuse, R4, !P0 ;  /* 0x0000000403027207 */ /* 0x040fe40004000000 */
[C---:B------:R-:W-:Y:S01]  /*8eb0*/  SEL R4, R3.reuse, R6, !P0 ;  /* 0x0000000603047207 */ /* 0x040fe20004000000 */
[----:B------:R0:W-:Y:S01]  /*8ec0*/  STL [R1+0x54], R18 ;  /* 0x0000541201007387 */ /* 0x0001e20000100800 */
[----:B------:R-:W-:-:S03]  /*8ed0*/  SEL R6, R3, R23, !P0 ;  /* 0x0000001703067207 */ /* 0x000fc60004000000 */
[----:B------:R1:W-:Y:S04]  /*8ee0*/  STL [R1+0x48], R2 ;  /* 0x0000480201007387 */ /* 0x0003e80000100800 */
[----:B------:R-:W-:Y:S01]  /*8ef0*/  STL [R1+0x40], R5 ;  /* 0x0000400501007387 */ /* 0x000fe20000100800 */
[----:B0-----:R-:W-:Y:S01]  /*8f00*/  SEL R18, R3, R24, !P0 ;  /* 0x0000001803127207 */ /* 0x001fe20004000000 */
[----:B------:R-:W0:Y:S01]  /*8f10*/  S2R R29, SR_TID.X ;  /* 0x00000000001d7919 */ /* 0x000e220000002100 */
[----:B-1----:R-:W-:Y:S01]  /*8f20*/  IMAD R2, R13, 0x2, R28 ;  /* 0x000000020d027824 */ /* 0x002fe200078e021c */
[----:B------:R1:W-:Y:S02]  /*8f30*/  STL [R1+0x38], R4 ;  /* 0x0000380401007387 */ /* 0x0003e40000100800 */
[----:B-1----:R-:W-:-:S05]  /*8f40*/  SEL R4, R3, R21, !P0 ;  /* 0x0000001503047207 */ /* 0x002fca0004000000 */
[----:B------:R1:W-:Y:S02]  /*8f50*/  STL [R1+0x30], R4 ;  /* 0x0000300401007387 */ /* 0x0003e40000100800 */
[----:B-1----:R-:W-:Y:S01]  /*8f60*/  IMAD R4, R13, 0x2, R2 ;  /* 0x000000020d047824 */ /* 0x002fe200078e0202 */
[----:B0-----:R-:W-:Y:S01]  /*8f70*/  LOP3.LUT R29, R29, 0x3f, RZ, 0xc0, !PT ;  /* 0x0000003f1d1d7812 */ /* 0x001fe200078ec0ff */
[----:B--2---:R-:W-:Y:S01]  /*8f80*/  IMAD R5, R0, UR4, RZ ;  /* 0x0000000400057c24 */ /* 0x004fe2000f8e02ff */
[----:B------:R-:W-:Y:S01]  /*8f90*/  SEL R0, R3, R22, !P0 ;  /* 0x0000001603007207 */ /* 0x000fe20004000000 */
[----:B------:R-:W0:Y:S01]  /*8fa0*/  LDCU UR4, c[0x0][0x3b0] ;  /* 0x00007600ff0477ac */ /* 0x000e220008000800 */
[----:B------:R-:W1:Y:S03]  /*8fb0*/  S2R R22, SR_TID.X ;  /* 0x0000000000167919 */ /* 0x000e660000002100 */
[----:B------:R2:W-:Y:S04]  /*8fc0*/  STL [R1+0x28], R0 ;  /* 0x0000280001007387 */ /* 0x0005e80000100800 */
[----:B------:R5:W-:Y:S01]  /*8fd0*/  STL [R1+0x20], R6 ;  /* 0x0000200601007387 */ /* 0x000be20000100800 */
[----:B--2---:R-:W-:Y:S01]  /*8fe0*/  IADD3 R0, P1, PT, R5, UR12, RZ ;  /* 0x0000000c05007c10 */ /* 0x004fe2000ff3e0ff */
[----:B------:R-:W2:Y:S01]  /*8ff0*/  LDCU UR12, c[0x0][0x3ac] ;  /* 0x00007580ff0c77ac */ /* 0x000ea20008000800 */
[----:B-----5:R-:W-:-:S02]  /*9000*/  SEL R6, R3, R25, !P0 ;  /* 0x0000001903067207 */ /* 0x020fc40004000000 */
[----:B------:R-:W5:Y:S01]  /*9010*/  LDL.LU R25, [R1+0x4c] ;  /* 0x00004c0001197983 */ /* 0x000f620000300800 */
[----:B------:R-:W-:Y:S01]  /*9020*/  LEA.HI.X.SX32 R5, R5, UR13, 0x1, P1 ;  /* 0x0000000d05057c11 */ /* 0x000fe200088f0eff */
[----:B------:R-:W0:Y:S01]  /*9030*/  LDCU UR13, c[0x0][0x3a8] ;  /* 0x00007500ff0d77ac */ /* 0x000e220008000800 */
[----:B----4-:R-:W-:Y:S01]  /*9040*/  SEL R3, R3, R26, !P0 ;  /* 0x0000001a03037207 */ /* 0x010fe20004000000 */
[----:B------:R4:W-:Y:S04]  /*9050*/  STL [R1+0x14], R18 ;  /* 0x0000141201007387 */ /* 0x0009e80000100800 */
[----:B------:R2:W-:Y:S01]  /*9060*/  STL [R1+0xc], R6 ;  /* 0x00000c0601007387 */ /* 0x0005e20000100800 */
[----:B-1----:R-:W-:-:S03]  /*9070*/  SHF.R.U32.HI R22, RZ, 0x5, R22 ;  /* 0x00000005ff167819 */ /* 0x002fc60000011616 */
[----:B------:R-:W3:Y:S01]  /*9080*/  LDL.LU R26, [R1+0x84] ;  /* 0x00008400011a7983 */ /* 0x000ee20000300800 */
[----:B----4-:R-:W1:Y:S01]  /*9090*/  LDC R18, c[0x0][0x3ac] ;  /* 0x0000eb00ff127b82 */ /* 0x010e620000000800 */
[----:B------:R-:W-:Y:S01]  /*90a0*/  SGXT.U32 R22, R22, 0x1 ;  /* 0x000000011616781a */ /* 0x000fe20000000000 */
[----:B--2---:R-:W-:-:S04]  /*90b0*/  IMAD R6, R13, 0x2, R4 ;  /* 0x000000020d067824 */ /* 0x004fc800078e0204 */
[----:B------:R-:W-:-:S03]  /*90c0*/  IMAD.WIDE R22, R22, UR5, RZ ;  /* 0x0000000516167c25 */ /* 0x000fc6000f8e02ff */
[----:B------:R-:W-:-:S05]  /*90d0*/  IADD3 R21, P1, PT, R22, R0, RZ ;  /* 0x0000000016157210 */ /* 0x000fca0007f3e0ff */
[----:B------:R1:W-:Y:S01]  /*90e0*/  STL [R1+0x1040], R21 ;  /* 0x0010401501007387 */ /* 0x0003e20000100800 */
[----:B------:R-:W-:Y:S02]  /*90f0*/  IMAD.X R22, R23, 0x1, R5, P1 ;  /* 0x0000000117167824 */ /* 0x000fe400008e0605 */
[----:B-1----:R-:W-:Y:S01]  /*9100*/  IMAD R21, R29, R18, RZ ;  /* 0x000000121d157224 */ /* 0x002fe200078e02ff */
[----:B------:R-:W-:Y:S03]  /*9110*/  STL [R1+0x4], R3 ;  /* 0x0000040301007387 */ /* 0x000fe60000100800 */
[----:B------:R-:W-:Y:S01]  /*9120*/  IMAD R29, R18, 0x40, R21 ;  /* 0x00000040121d7824 */ /* 0x000fe200078e0215 */
[----:B------:R-:W-:Y:S01]  /*9130*/  IADD3 R21, P1, PT, R21, UR14, RZ ;  /* 0x0000000e15157c10 */ /* 0x000fe2000ff3e0ff */
[----:B------:R1:W-:Y:S04]  /*9140*/  STL [R1+0x103c], R22 ;  /* 0x00103c1601007387 */ /* 0x0003e80000100800 */
[----:B------:R2:W-:Y:S01]  /*9150*/  STL [R1+0x10ac], R21 ;  /* 0x0010ac1501007387 */ /* 0x0005e20000100800 */
[----:B-1----:R-:W-:-:S03]  /*9160*/  IADD3 R22, P0, PT, R29, UR14, RZ ;  /* 0x0000000e1d167c10 */ /* 0x002fc6000ff1e0ff */
[----:B--2---:R-:W2:Y:S04]  /*9170*/  LDL.LU R21, [R1+0x2c] ;  /* 0x00002c0001157983 */ /* 0x004ea80000300800 */
[----:B------:R1:W-:Y:S04]  /*9180*/  STL [R1+0x10b0], R22 ;  /* 0x0010b01601007387 */ /* 0x0003e80000100800 */
[----:B-1----:R-:W4:Y:S01]  /*9190*/  LDL.LU R22, [R1+0xa8] ;  /* 0x0000a80001167983 */ /* 0x002f220000300800 */
[----:B------:R-:W-:-:S04]  /*91a0*/  IMAD R3, R13, 0x2, R6 ;  /* 0x000000020d037824 */ /* 0x000fc800078e0206 */
[----:B------:R-:W-:-:S04]  /*91b0*/  IMAD R18, R13, 0x2, R3 ;  /* 0x000000020d127824 */ /* 0x000fc800078e0203 */
[----:B------:R-:W-:Y:S01]  /*91c0*/  IMAD R23, R13, 0x2, R18 ;  /* 0x000000020d177824 */ /* 0x000fe200078e0212 */
[----:B----4-:R-:W-:-:S05]  /*91d0*/  IADD3 R24, P4, PT, R22, R0, RZ ;  /* 0x0000000016187210 */ /* 0x010fca0007f9e0ff */
[----:B------:R5:W-:Y:S02]  /*91e0*/  STL [R1+0x1028], R24 ;  /* 0x0010281801007387 */ /* 0x000be40000100800 */
[----:B-----5:R-:W-:-:S05]  /*91f0*/  IADD3 R24, P6, PT, R25, R0, RZ ;  /* 0x0000000019187210 */ /* 0x020fca0007fde0ff */
[----:B------:R3:W-:Y:S01]  /*9200*/  STL [R1+0x102c], R24 ;  /* 0x00102c1801007387 */ /* 0x0007e20000100800 */
[----:B------:R-:W-:Y:S02]  /*9210*/  LEA.HI.X.SX32 R22, R22, R5, 0x1, P4 ;  /* 0x0000000516167211 */ /* 0x000fe400020f0eff */
[----:B---3--:R-:W-:-:S05]  /*9220*/  IADD3 R24, P3, PT, R26, R0, RZ ;  /* 0x000000001a187210 */ /* 0x008fca0007f7e0ff */
[----:B------:R2:W-:Y:S02]  /*9230*/  STL [R1+0x1030], R24 ;  /* 0x0010301801007387 */ /* 0x0005e40000100800 */
[----:B--2---:R-:W-:-:S05]  /*9240*/  IADD3 R24, P2, PT, R21, R0, RZ ;  /* 0x0000000015187210 */ /* 0x004fca0007f5e0ff */
[----:B------:R-:W-:Y:S04]  /*9250*/  STL [R1+0x1034], R24 ;  /* 0x0010341801007387 */ /* 0x000fe80000100800 */
[----:B------:R1:W-:Y:S02]  /*9260*/  STL [R1+0x1024], R22 ;  /* 0x0010241601007387 */ /* 0x0003e40000100800 */
[----:B-1----:R-:W-:-:S05]  /*9270*/  IADD3 R22, P5, PT, R7, R0, RZ ;  /* 0x0000000007167210 */ /* 0x002fca0007fbe0ff */
[----:B------:R1:W-:Y:S02]  /*9280*/  STL [R1+0x1038], R22 ;  /* 0x0010381601007387 */ /* 0x0003e40000100800 */
[----:B-1----:R-:W-:-:S05]  /*9290*/  LEA.HI.X.SX32 R22, R25, R5, 0x1, P6 ;  /* 0x0000000519167211 */ /* 0x002fca00030f0eff */
[----:B------:R1:W-:Y:S01]  /*92a0*/  STL [R1+0x1014], R22 ;  /* 0x0010141601007387 */ /* 0x0003e20000100800 */
[----:B------:R-:W-:Y:S02]  /*92b0*/  LEA.HI.X.SX32 R26, R26, R5, 0x1, P3 ;  /* 0x000000051a1a7211 */ /* 0x000fe400018f0eff */
[----:B-1----:R-:W-:-:S05]  /*92c0*/  IADD3 R22, P4, PT, R8, R0, RZ ;  /* 0x0000000008167210 */ /* 0x002fca0007f9e0ff */
[----:B------:R1:W-:Y:S04]  /*92d0*/  STL [R1+0x101c], R22 ;  /* 0x00101c1601007387 */ /* 0x0003e80000100800 */
[----:B------:R-:W-:Y:S01]  /*92e0*/  STL [R1+0x1018], R26 ;  /* 0x0010181a01007387 */ /* 0x000fe20000100800 */
[----:B-1----:R-:W-:-:S05]  /*92f0*/  IADD3 R22, P3, PT, R16, R0, RZ ;  /* 0x0000000010167210 */ /* 0x002fca0007f7e0ff */
[----:B------:R1:W-:Y:S02]  /*9300*/  STL [R1+0x1020], R22 ;  /* 0x0010201601007387 */ /* 0x0003e40000100800 */
[----:B-1----:R-:W-:Y:S02]  /*9310*/  LEA.HI.X.SX32 R22, R21, R5, 0x1, P2 ;  /* 0x0000000515167211 */ /* 0x002fe400010f0eff */
[----:B------:R-:W-:-:S03]  /*9320*/  IADD3 R21, P2, PT, R9, R0, RZ ;  /* 0x0000000009157210 */ /* 0x000fc60007f5e0ff */
[----:B------:R1:W-:Y:S04]  /*9330*/  STL [R1+0x100c], R22 ;  /* 0x00100c1601007387 */ /* 0x0003e80000100800 */
[----:B------:R2:W-:Y:S01]  /*9340*/  STL [R1+0x1010], R21 ;  /* 0x0010101501007387 */ /* 0x0005e20000100800 */
[----:B-1----:R-:W-:Y:S02]  /*9350*/  LEA.HI.X.SX32 R22, R7, R5, 0x1, P5 ;  /* 0x0000000507167211 */ /* 0x002fe400028f0eff */
[----:B--2---:R-:W-:-:S03]  /*9360*/  IADD3 R21, P5, PT, R10, R0, RZ ;  /* 0x000000000a157210 */ /* 0x004fc60007fbe0ff */
        /* <DEDUP_REMOVED lines=8> */
[----:B------:R1:W-:Y:S01]  /*93f0*/  STL [R1+0xff4], R22 ;  /* 0x000ff41601007387 */ /* 0x0003e20000100800 */
[----:B------:R-:W-:-:S03]  /*9400*/  LEA.HI.X.SX32 R16, R9, R5, 0x1, P2 ;  /* 0x0000000509107211 */ /* 0x000fc600010f0eff */
[----:B------:R2:W-:Y:S01]  /*9410*/  STL [R1+0xff8], R21 ;  /* 0x000ff81501007387 */ /* 0x0005e20000100800 */
[----:B-1----:R-:W-:-:S03]  /*9420*/  IADD3 R22, P2, PT, R12, R0, RZ ;  /* 0x000000000c167210 */ /* 0x002fc60007f5e0ff */
[----:B------:R1:W-:Y:S01]  /*9430*/  STL [R1+0xfec], R16 ;  /* 0x000fec1001007387 */ /* 0x0003e20000100800 */
[----:B--2---:R-:W-:-:S03]  /*9440*/  LEA.HI.X.SX32 R21, R10, R5, 0x1, P5 ;  /* 0x000000050a157211 */ /* 0x004fc600028f0eff */
[----:B------:R-:W-:Y:S04]  /*9450*/  STL [R1+0xff0], R22 ;  /* 0x000ff01601007387 */ /* 0x000fe80000100800 */
[----:B------:R2:W-:Y:S01]  /*9460*/  STL [R1+0xfe4], R21 ;  /* 0x000fe41501007387 */ /* 0x0005e20000100800 */
[----:B-1----:R-:W-:-:S05]  /*9470*/  IADD3 R16, P5, PT, R15, R0, RZ ;  /* 0x000000000f107210 */ /* 0x002fca0007fbe0ff */
[----:B------:R1:W-:Y:S01]  /*9480*/  STL [R1+0xfe8], R16 ;  /* 0x000fe81001007387 */ /* 0x0003e20000100800 */
[----:B--2---:R-:W-:Y:S02]  /*9490*/  LEA.HI.X.SX32 R21, R17, R5, 0x1, P4 ;  /* 0x0000000511157211 */ /* 0x004fe400020f0eff */
[----:B------:R-:W-:-:S03]  /*94a0*/  IADD3 R17, P4, PT, R14, R0, RZ ;  /* 0x000000000e117210 */ /* 0x000fc60007f9e0ff */
[----:B------:R2:W-:Y:S01]  /*94b0*/  STL [R1+0xfdc], R21 ;  /* 0x000fdc1501007387 */ /* 0x0005e20000100800 */
[----:B-1----:R-:W-:-:S03]  /*94c0*/  LEA.HI.X.SX32 R16, R11, R5, 0x1, P3 ;  /* 0x000000050b107211 */ /* 0x002fc600018f0eff */
[----:B------:R1:W-:Y:S04]  /*94d0*/  STL [R1+0xfe0], R17 ;  /* 0x000fe01101007387 */ /* 0x0003e80000100800 */
[----:B------:R3:W-:Y:S01]  /*94e0*/  STL [R1+0xfd4], R16 ;  /* 0x000fd41001007387 */ /* 0x0007e20000100800 */
[----:B--2---:R-:W-:Y:S02]  /*94f0*/  IADD3 R21, P3, PT, R19, R0, RZ ;  /* 0x0000000013157210 */ /* 0x004fe40007f7e0ff */
[----:B-1----:R-:W-:-:S03]  /*9500*/  LEA.HI.X.SX32 R17, R12, R5, 0x1, P2 ;  /* 0x000000050c117211 */ /* 0x002fc600010f0eff */
[----:B------:R-:W-:Y:S01]  /*9510*/  STL [R1+0xfd8], R21 ;  /* 0x000fd81501007387 */ /* 0x000fe20000100800 */
[----:B---3--:R-:W-:-:S03]  /*9520*/  IADD3 R16, P2, PT, R20, R0, RZ ;  /* 0x0000000014107210 */ /* 0x008fc60007f5e0ff */
[----:B------:R1:W-:Y:S04]  /*9530*/  STL [R1+0xfcc], R17 ;  /* 0x000fcc1101007387 */ /* 0x0003e80000100800 */
[----:B------:R2:W-:Y:S01]  /*9540*/  STL [R1+0xfd0], R16 ;  /* 0x000fd01001007387 */ /* 0x0005e20000100800 */
[-C--:B-1----:R-:W-:Y:S02]  /*9550*/  LEA.HI.X.SX32 R17, R15, R5.reuse, 0x1, P5 ;  /* 0x000000050f117211 */ /* 0x082fe400028f0eff */
[-C--:B------:R-:W-:Y:S02]  /*9560*/  IADD3 R15, P5, PT, R27, R0.reuse, RZ ;  /* 0x000000001b0f7210 */ /* 0x080fe40007fbe0ff */
[----:B--2---:R-:W-:Y:S01]  /*9570*/  LEA.HI.X.SX32 R16, R14, R5, 0x1, P4 ;  /* 0x000000050e107211 */ /* 0x004fe200020f0eff */
[----:B------:R-:W-:Y:S04]  /*9580*/  STL [R1+0xfc4], R17 ;  /* 0x000fc41101007387 */ /* 0x000fe80000100800 */
[----:B------:R1:W-:Y:S04]  /*9590*/  STL [R1+0xfc8], R15 ;  /* 0x000fc80f01007387 */ /* 0x0003e80000100800 */
[----:B------:R2:W-:Y:S01]  /*95a0*/  STL [R1+0xfbc], R16 ;  /* 0x000fbc1001007387 */ /* 0x0005e20000100800 */
[----:B-1----:R-:W-:-:S02]  /*95b0*/  IADD3 R15, P4, PT, R28, R0, RZ ;  /* 0x000000001c0f7210 */ /* 0x002fc40007f9e0ff */
[----:B--2---:R-:W-:Y:S02]  /*95c0*/  LEA.HI.X.SX32 R16, R19, R5, 0x1, P3 ;  /* 0x0000000513107211 */ /* 0x004fe400018f0eff */
[-C--:B------:R-:W-:Y:S01]  /*95d0*/  IADD3 R17, P3, PT, R2, R0.reuse, RZ ;  /* 0x0000000002117210 */ /* 0x080fe20007f7e0ff */
[----:B------:R-:W-:Y:S01]  /*95e0*/  STL [R1+0xfc0], R15 ;  /* 0x000fc00f01007387 */ /* 0x000fe20000100800 */
[----:B------:R-:W-:-:S03]  /*95f0*/  IADD3 R19, P6, PT, R4, R0, RZ ;  /* 0x0000000004137210 */ /* 0x000fc60007fde0ff */
[----:B------:R1:W-:Y:S04]  /*9600*/  STL [R1+0xfb4], R16 ;  /* 0x000fb41001007387 */ /* 0x0003e80000100800 */
[----:B------:R2:W-:Y:S01]  /*9610*/  STL [R1+0xfb8], R17 ;  /* 0x000fb81101007387 */ /* 0x0005e20000100800 */
[-C--:B-1----:R-:W-:Y:S02]  /*9620*/  LEA.HI.X.SX32 R16, R20, R5.reuse, 0x1, P2 ;  /* 0x0000000514107211 */ /* 0x082fe400010f0eff */
[----:B--2---:R-:W-:-:S03]  /*9630*/  LEA.HI.X.SX32 R17, R27, R5, 0x1, P5 ;  /* 0x000000051b117211 */ /* 0x004fc600028f0eff */
[----:B------:R-:W-:Y:S01]  /*9640*/  STL [R1+0xfac], R16 ;  /* 0x000fac1001007387 */ /* 0x000fe20000100800 */
[----:B------:R-:W-:Y:S01]  /*9650*/  IADD3 R20, P2, PT, R6, R0, RZ ;  /* 0x0000000006147210 */ /* 0x000fe20007f5e0ff */
[----:B------:R-:W-:Y:S01]  /*9660*/  IMAD R24, R13, 0x2, R23 ;  /* 0x000000020d187824 */ /* 0x000fe200078e0217 */
[-C--:B------:R-:W-:Y:S01]  /*9670*/  LEA.HI.X.SX32 R4, R4, R5.reuse, 0x1, P6 ;  /* 0x0000000504047211 */ /* 0x080fe200030f0eff */
[----:B------:R1:W-:Y:S01]  /*9680*/  STL [R1+0xfb0], R19 ;  /* 0x000fb01301007387 */ /* 0x0003e20000100800 */
[----:B------:R-:W2:Y:S03]  /*9690*/  LDC R27, c[0x0][0x3ac] ;  /* 0x0000eb00ff1b7b82 */ /* 0x000ea60000000800 */
[----:B------:R3:W-:Y:S01]  /*96a0*/  STL [R1+0xfa4], R17 ;  /* 0x000fa41101007387 */ /* 0x0007e20000100800 */
[----:B-1----:R-:W-:-:S03]  /*96b0*/  LEA.HI.X.SX32 R19, R28, R5, 0x1, P4 ;  /* 0x000000051c137211 */ /* 0x002fc600020f0eff */
[----:B------:R-:W-:Y:S01]  /*96c0*/  STL [R1+0xfa8], R20 ;  /* 0x000fa81401007387 */ /* 0x000fe20000100800 */
[----:B---3--:R-:W-:-:S03]  /*96d0*/  LEA.HI.X.SX32 R17, R2, R5, 0x1, P3 ;  /* 0x0000000502117211 */ /* 0x008fc600018f0eff */
[----:B------:R-:W-:Y:S04]  /*96e0*/  STL [R1+0xfa0], R19 ;  /* 0x000fa01301007387 */ /* 0x000fe80000100800 */
[----:B------:R1:W-:Y:S04]  /*96f0*/  STL [R1+0xf9c], R17 ;  /* 0x000f9c1101007387 */ /* 0x0003e80000100800 */
[----:B------:R-:W-:Y:S01]  /*9700*/  STL [R1+0xf90], R4 ;  /* 0x000f900401007387 */ /* 0x000fe20000100800 */
[-C--:B-1----:R-:W-:Y:S02]  /*9710*/  IADD3 R17, P3, PT, R3, R0.reuse, RZ ;  /* 0x0000000003117210 */ /* 0x082fe40007f7e0ff */
[----:B------:R-:W-:-:S03]  /*9720*/  IADD3 R19, P4, PT, R18, R0, RZ ;  /* 0x0000000012137210 */ /* 0x000fc60007f9e0ff */
[----:B------:R1:W-:Y:S01]  /*9730*/  STL [R1+0xf94], R17 ;  /* 0x000f941101007387 */ /* 0x0003e20000100800 */
[----:B------:R-:W-:-:S03]  /*9740*/  IMAD R25, R13, 0x2, R24 ;  /* 0x000000020d197824 */ /* 0x000fc600078e0218 */
[----:B------:R-:W-:Y:S01]  /*9750*/  STL [R1+0xf98], R19 ;  /* 0x000f981301007387 */ /* 0x000fe20000100800 */
[-C--:B-1----:R-:W-:Y:S02]  /*9760*/  LEA.HI.X.SX32 R17, R6, R5.reuse, 0x1, P2 ;  /* 0x0000000506117211 */ /* 0x082fe400010f0eff */
[-C--:B------:R-:W-:Y:S02]  /*9770*/  LEA.HI.X.SX32 R6, R3, R5.reuse, 0x1, P3 ;  /* 0x0000000503067211 */ /* 0x080fe400018f0eff */
[----:B------:R-:W-:Y:S01]  /*9780*/  LEA.HI.X.SX32 R3, R18, R5, 0x1, P4 ;  /* 0x0000000512037211 */ /* 0x000fe200020f0eff */
[----:B------:R-:W-:Y:S01]  /*9790*/  STL [R1+0xf8c], R17 ;  /* 0x000f8c1101007387 */ /* 0x000fe20000100800 */
[----:B------:R-:W-:-:S03]  /*97a0*/  IADD3 R18, P3, PT, R24, R0, RZ ;  /* 0x0000000018127210 */ /* 0x000fc60007f7e0ff */
[----:B------:R1:W-:Y:S01]  /*97b0*/  STL [R1+0xf88], R6 ;  /* 0x000f880601007387 */ /* 0x0003e20000100800 */
[----:B------:R-:W-:-:S03]  /*97c0*/  IMAD R26, R13, 0x2, R25 ;  /* 0x000000020d1a7824 */ /* 0x000fc600078e0219 */
[----:B------:R3:W-:Y:S01]  /*97d0*/  STL [R1+0xf78], R3 ;  /* 0x000f780301007387 */ /* 0x0007e20000100800 */
[-C--:B-1----:R-:W-:Y:S01]  /*97e0*/  IADD3 R6, P2, PT, R23, R0.reuse, RZ ;  /* 0x0000000017067210 */ /* 0x082fe20007f5e0ff */
[----:B------:R-:W-:Y:S01]  /*97f0*/  IMAD R7, R13, 0x2, R26 ;  /* 0x000000020d077824 */ /* 0x000fe200078e021a */
[----:B---3--:R-:W-:-:S03]  /*9800*/  IADD3 R3, P4, PT, R25, R0, RZ ;  /* 0x0000000019037210 */ /* 0x008fc60007f9e0ff */
[----:B------:R-:W-:Y:S01]  /*9810*/  STL [R1+0xf7c], R6 ;  /* 0x000f7c0601007387 */ /* 0x000fe20000100800 */
[----:B------:R-:W-:-:S03]  /*9820*/  LEA.HI.X.SX32 R19, R23, R5, 0x1, P2 ;  /* 0x0000000517137211 */ /* 0x000fc600010f0eff */
[----:B------:R1:W-:Y:S01]  /*9830*/  STL [R1+0xf80], R18 ;  /* 0x000f801201007387 */ /* 0x0003e20000100800 */
[----:B------:R-:W-:-:S03]  /*9840*/  IMAD R8, R13, 0x2, R7 ;  /* 0x000000020d087824 */ /* 0x000fc600078e0207 */
[----:B------:R3:W-:Y:S01]  /*9850*/  STL [R1+0xf84], R3 ;  /* 0x000f840301007387 */ /* 0x0007e20000100800 */
[----:B-1----:R-:W-:-:S03]  /*9860*/  LEA.HI.X.SX32 R18, R24, R5, 0x1, P3 ;  /* 0x0000000518127211 */ /* 0x002fc600018f0eff */
[----:B------:R1:W-:Y:S01]  /*9870*/  STL [R1+0xf74], R19 ;  /* 0x000f741301007387 */ /* 0x0003e20000100800 */
[----:B---3--:R-:W-:-:S03]  /*9880*/  LEA.HI.X.SX32 R3, R25, R5, 0x1, P4 ;  /* 0x0000000519037211 */ /* 0x008fc600020f0eff */
[----:B------:R3:W-:Y:S01]  /*9890*/  STL [R1+0xf70], R18 ;  /* 0x000f701201007387 */ /* 0x0007e20000100800 */
[----:B------:R-:W-:-:S03]  /*98a0*/  IMAD R9, R13, 0x2, R8 ;  /* 0x000000020d097824 */ /* 0x000fc600078e0208 */
[----:B------:R4:W-:Y:S01]  /*98b0*/  STL [R1+0xf60], R3 ;  /* 0x000f600301007387 */ /* 0x0009e20000100800 */
[-C--:B-1----:R-:W-:Y:S02]  /*98c0*/  IADD3 R19, P2, PT, R26, R0.reuse, RZ ;  /* 0x000000001a137210 */ /* 0x082fe40007f5e0ff */
[----:B---3--:R-:W-:-:S03]  /*98d0*/  IADD3 R18, P3, PT, R7, R0, RZ ;  /* 0x0000000007127210 */ /* 0x008fc60007f7e0ff */
[----:B------:R-:W-:Y:S01]  /*98e0*/  STL [R1+0xf64], R19 ;  /* 0x000f641301007387 */ /* 0x000fe20000100800 */
[----:B----4-:R-:W-:Y:S01]  /*98f0*/  IADD3 R3, P4, PT, R8, R0, RZ ;  /* 0x0000000008037210 */ /* 0x010fe20007f9e0ff */
[----:B------:R-:W-:Y:S02]  /*9900*/  IMAD R10, R13, 0x2, R9 ;  /* 0x000000020d0a7824 */ /* 0x000fe400078e0209 */
[----:B------:R1:W-:Y:S01]  /*9910*/  STL [R1+0xf68], R18 ;  /* 0x000f681201007387 */ /* 0x0003e20000100800 */
[----:B------:R-:W-:-:S03]  /*9920*/  LEA.HI.X.SX32 R7, R7, R5, 0x1, P3 ;  /* 0x0000000507077211 */ /* 0x000fc600018f0eff */
[----:B------:R3:W-:Y:S01]  /*9930*/  STL [R1+0xf6c], R3 ;  /* 0x000f6c0301007387 */ /* 0x0007e20000100800 */
[----:B------:R-:W-:Y:S01]  /*9940*/  IMAD R11, R13, 0x2, R10 ;  /* 0x000000020d0b7824 */ /* 0x000fe200078e020a */
[-C--:B-1----:R-:W-:Y:S02]  /*9950*/  LEA.HI.X.SX32 R18, R26, R5.reuse, 0x1, P2 ;  /* 0x000000051a127211 */ /* 0x082fe400010f0eff */
[----:B---3--:R-:W-:-:S03]  /*9960*/  LEA.HI.X.SX32 R3, R8, R5, 0x1, P4 ;  /* 0x0000000508037211 */ /* 0x008fc600020f0eff */
[----:B------:R-:W-:Y:S01]  /*9970*/  STL [R1+0xf5c], R18 ;  /* 0x000f5c1201007387 */ /* 0x000fe20000100800 */
[----:B------:R-:W-:-:S03]  /*9980*/  IADD3 R8, P2, PT, R9, R0, RZ ;  /* 0x0000000009087210 */ /* 0x000fc60007f5e0ff */
[----:B------:R1:W-:Y:S01]  /*9990*/  STL [R1+0xf58], R7 ;  /* 0x000f580701007387 */ /* 0x0003e20000100800 */
[----:B------:R-:W-:-:S03]  /*99a0*/  IMAD R12, R13, 0x2, R11 ;  /* 0x000000020d0c7824 */ /* 0x000fc600078e020b */
[----:B------:R3:W-:Y:S01]  /*99b0*/  STL [R1+0xf48], R3 ;  /* 0x000f480301007387 */ /* 0x0007e20000100800 */
[----:B-1----:R-:W-:-:S03]  /*99c0*/  IADD3 R7, P3, PT, R10, R0, RZ ;  /* 0x000000000a077210 */ /* 0x002fc60007f7e0ff */
[----:B------:R1:W-:Y:S01]  /*99d0*/  STL [R1+0xf4c], R8 ;  /* 0x000f4c0801007387 */ /* 0x0003e20000100800 */
[----:B---3--:R-:W-:-:S03]  /*99e0*/  IADD3 R3, P4, PT, R11, R0, RZ ;  /* 0x000000000b037210 */ /* 0x008fc60007f9e0ff */
[----:B------:R3:W-:Y:S01]  /*99f0*/  STL [R1+0xf50], R7 ;  /* 0x000f500701007387 */ /* 0x0007e20000100800 */
[----:B------:R-:W-:-:S03]  /*9a00*/  IMAD R14, R13, 0x2, R12 ;  /* 0x000000020d0e7824 */ /* 0x000fc600078e020c */
[----:B------:R4:W-:Y:S01]  /*9a10*/  STL [R1+0xf54], R3 ;  /* 0x000f540301007387 */ /* 0x0009e20000100800 */
[-C--:B-1----:R-:W-:Y:S01]  /*9a20*/  LEA.HI.X.SX32 R8, R9, R5.reuse, 0x1, P2 ;  /* 0x0000000509087211 */ /* 0x082fe200010f0eff */
[----:B------:R-:W-:Y:S01]  /*9a30*/  IMAD R15, R13, 0x2, R14 ;  /* 0x000000020d0f7824 */ /* 0x000fe200078e020e */
[-C--:B---3--:R-:W-:Y:S02]  /*9a40*/  LEA.HI.X.SX32 R7, R11, R5.reuse, 0x1, P4 ;  /* 0x000000050b077211 */ /* 0x088fe400020f0eff */
[----:B----4-:R-:W-:Y:S01]  /*9a50*/  LEA.HI.X.SX32 R3, R10, R5, 0x1, P3 ;  /* 0x000000050a037211 */ /* 0x010fe200018f0eff */
[----:B------:R1:W-:Y:S01]  /*9a60*/  STL [R1+0xf44], R8 ;  /* 0x000f440801007387 */ /* 0x0003e20000100800 */
[----:B------:R-:W-:-:S03]  /*9a70*/  IMAD R16, R13, 0x2, R15 ;  /* 0x000000020d107824 */ /* 0x000fc600078e020f */
[----:B------:R3:W-:Y:S04]  /*9a80*/  STL [R1+0xf40], R3 ;  /* 0x000f400301007387 */ /* 0x0007e80000100800 */
[----:B------:R4:W-:Y:S01]  /*9a90*/  STL [R1+0xf30], R7 ;  /* 0x000f300701007387 */ /* 0x0009e20000100800 */
[-C--:B-1----:R-:W-:Y:S02]  /*9aa0*/  IADD3 R8, P3, PT, R14, R0.reuse, RZ ;  /* 0x000000000e087210 */ /* 0x082fe40007f7e0ff */
[-C--:B---3--:R-:W-:Y:S01]  /*9ab0*/  IADD3 R3, P2, PT, R12, R0.reuse, RZ ;  /* 0x000000000c037210 */ /* 0x088fe20007f5e0ff */
[----:B------:R-:W-:Y:S01]  /*9ac0*/  IMAD R2, R13, 0x2, R16 ;  /* 0x000000020d027824 */ /* 0x000fe200078e0210 */
[----:B----4-:R-:W-:-:S03]  /*9ad0*/  IADD3 R7, P4, PT, R15, R0, RZ ;  /* 0x000000000f077210 */ /* 0x010fc60007f9e0ff */
        /* <DEDUP_REMOVED lines=8> */
[----:B------:R3:W-:Y:S04]  /*9b60*/  STL [R1+0xf28], R8 ;  /* 0x000f280801007387 */ /* 0x0007e80000100800 */
[----:B------:R4:W-:Y:S01]  /*9b70*/  STL [R1+0xf18], R7 ;  /* 0x000f180701007387 */ /* 0x0009e20000100800 */
[-C--:B-1----:R-:W-:Y:S02]  /*9b80*/  IADD3 R9, P2, PT, R16, R0.reuse, RZ ;  /* 0x0000000010097210 */ /* 0x082fe40007f5e0ff */
[-C--:B---3--:R-:W-:Y:S01]  /*9b90*/  IADD3 R8, P3, PT, R2, R0.reuse, RZ ;  /* 0x0000000002087210 */ /* 0x088fe20007f7e0ff */
[C---:B------:R-:W-:Y:S01]  /*9ba0*/  IMAD R17, R13.reuse, 0x2, R4 ;  /* 0x000000020d117824 */ /* 0x040fe200078e0204 */
[----:B----4-:R-:W-:Y:S01]  /*9bb0*/  IADD3 R7, P4, PT, R4, R0, RZ ;  /* 0x0000000004077210 */ /* 0x010fe20007f9e0ff */
[----:B------:R-:W-:Y:S02]  /*9bc0*/  STL [R1+0xf1c], R9 ;  /* 0x000f1c0901007387 */ /* 0x000fe40000100800 */
[----:B------:R-:W-:-:S02]  /*9bd0*/  IMAD R6, R13, 0x2, R17 ;  /* 0x000000020d067824 */ /* 0x000fc400078e0211 */
[----:B------:R1:W-:Y:S04]  /*9be0*/  STL [R1+0xf20], R8 ;  /* 0x000f200801007387 */ /* 0x0003e80000100800 */
[----:B------:R3:W-:Y:S01]  /*9bf0*/  STL [R1+0xf24], R7 ;  /* 0x000f240701007387 */ /* 0x0007e20000100800 */
[-C--:B-1----:R-:W-:Y:S02]  /*9c00*/  LEA.HI.X.SX32 R8, R16, R5.reuse, 0x1, P2 ;  /* 0x0000000510087211 */ /* 0x082fe400010f0eff */
[----:B---3--:R-:W-:-:S03]  /*9c10*/  LEA.HI.X.SX32 R7, R2, R5, 0x1, P3 ;  /* 0x0000000502077211 */ /* 0x008fc600018f0eff */
[----:B------:R-:W-:Y:S01]  /*9c20*/  STL [R1+0xf14], R8 ;  /* 0x000f140801007387 */ /* 0x000fe20000100800 */
[----:B------:R-:W-:Y:S01]  /*9c30*/  LEA.HI.X.SX32 R2, R4, R5, 0x1, P4 ;  /* 0x0000000504027211 */ /* 0x000fe200020f0eff */
[C---:B------:R-:W-:Y:S02]  /*9c40*/  IMAD R20, R13.reuse, 0x2, R6 ;  /* 0x000000020d147824 */ /* 0x040fe400078e0206 */
[----:B------:R1:W-:Y:S01]  /*9c50*/  STL [R1+0xf10], R7 ;  /* 0x000f100701007387 */ /* 0x0003e20000100800 */
[-C--:B------:R-:W-:Y:S01]  /*9c60*/  IADD3 R4, P3, PT, R6, R0.reuse, RZ ;  /* 0x0000000006047210 */ /* 0x080fe20007f7e0ff */
[----:B------:R-:W-:Y:S02]  /*9c70*/  IMAD R19, R13, 0x2, R20 ;  /* 0x000000020d137824 */ /* 0x000fe400078e0214 */
        /* <DEDUP_REMOVED lines=10> */
[----:B------:R-:W-:Y:S01]  /*9d20*/  STL [R1+0xefc], R9 ;  /* 0x000efc0901007387 */ /* 0x000fe20000100800 */
[----:B------:R-:W-:Y:S02]  /*9d30*/  IADD3 R6, P2, PT, R19, R0, RZ ;  /* 0x0000000013067210 */ /* 0x000fe40007f5e0ff */
[----:B---3--:R-:W-:Y:S01]  /*9d40*/  LEA.HI.X.SX32 R2, R20, R5, 0x1, P4 ;  /* 0x0000000514027211 */ /* 0x008fe200020f0eff */
[----:B------:R1:W-:Y:S01]  /*9d50*/  STL [R1+0xef8], R4 ;  /* 0x000ef80401007387 */ /* 0x0003e20000100800 */
[----:B------:R-:W-:-:S03]  /*9d60*/  IMAD R18, R13, 0x2, R23 ;  /* 0x000000020d127824 */ /* 0x000fc600078e0217 */
[----:B------:R3:W-:Y:S01]  /*9d70*/  STL [R1+0xee8], R2 ;  /* 0x000ee80201007387 */ /* 0x0007e20000100800 */
[----:B-1----:R-:W-:-:S03]  /*9d80*/  IADD3 R4, P3, PT, R24, R0, RZ ;  /* 0x0000000018047210 */ /* 0x002fc60007f7e0ff */
[----:B------:R-:W-:Y:S01]  /*9d90*/  STL [R1+0xeec], R6 ;  /* 0x000eec0601007387 */ /* 0x000fe20000100800 */
[----:B---3--:R-:W-:-:S03]  /*9da0*/  IADD3 R2, P4, PT, R23, R0, RZ ;  /* 0x0000000017027210 */ /* 0x008fc60007f9e0ff */
[----:B------:R1:W-:Y:S01]  /*9db0*/  STL [R1+0xef0], R4 ;  /* 0x000ef00401007387 */ /* 0x0003e20000100800 */
[C---:B------:R-:W-:Y:S01]  /*9dc0*/  IMAD R3, R13.reuse, 0x2, R18 ;  /* 0x000000020d037824 */ /* 0x040fe200078e0212 */
[-C--:B------:R-:W-:Y:S02]  /*9dd0*/  LEA.HI.X.SX32 R9, R24, R5.reuse, 0x1, P3 ;  /* 0x0000000518097211 */ /* 0x080fe400018f0eff */
        /* <DEDUP_REMOVED lines=9> */
[-C--:B-1----:R-:W-:Y:S02]  /*9e70*/  IADD3 R9, P2, PT, R18, R0.reuse, RZ ;  /* 0x0000000012097210 */ /* 0x082fe40007f5e0ff */
[----:B---3--:R-:W-:-:S03]  /*9e80*/  IADD3 R2, P4, PT, R12, R0, RZ ;  /* 0x000000000c027210 */ /* 0x008fc60007f9e0ff */
[----:B------:R-:W-:Y:S01]  /*9e90*/  STL [R1+0xe70], R9 ;  /* 0x000e700901007387 */ /* 0x000fe20000100800 */
[----:B------:R-:W-:-:S03]  /*9ea0*/  IMAD R8, R13, 0x2, R11 ;  /* 0x000000020d087824 */ /* 0x000fc600078e020b */
[----:B------:R1:W-:Y:S01]  /*9eb0*/  STL [R1+0xe78], R14 ;  /* 0x000e780e01007387 */ /* 0x0003e20000100800 */
[----:B------:R-:W-:-:S03]  /*9ec0*/  LEA.HI.X.SX32 R12, R12, R5, 0x1, P4 ;  /* 0x000000050c0c7211 */ /* 0x000fc600020f0eff */
[----:B------:R3:W-:Y:S01]  /*9ed0*/  STL [R1+0xe80], R2 ;  /* 0x000e800201007387 */ /* 0x0007e20000100800 */
[----:B------:R-:W-:Y:S01]  /*9ee0*/  IMAD R7, R13, 0x2, R8 ;  /* 0x000000020d077824 */ /* 0x000fe200078e0208 */
[-C--:B-1----:R-:W-:Y:S02]  /*9ef0*/  LEA.HI.X.SX32 R14, R18, R5.reuse, 0x1, P2 ;  /* 0x00000005120e7211 */ /* 0x082fe400010f0eff */
[----:B---3--:R-:W-:-:S03]  /*9f00*/  LEA.HI.X.SX32 R2, R3, R5, 0x1, P3 ;  /* 0x0000000503027211 */ /* 0x008fc600018f0eff */
[----:B------:R1:W-:Y:S01]  /*9f10*/  STL [R1+0xe6c], R14 ;  /* 0x000e6c0e01007387 */ /* 0x0003e20000100800 */
[----:B------:R-:W-:-:S03]  /*9f20*/  IMAD R10, R13, 0x2, R7 ;  /* 0x000000020d0a7824 */ /* 0x000fc600078e0207 */
[----:B------:R3:W-:Y:S04]  /*9f30*/  STL [R1+0xe74], R2 ;  /* 0x000e740201007387 */ /* 0x0007e80000100800 */
[----:B------:R4:W-:Y:S01]  /*9f40*/  STL [R1+0xe7c], R12 ;  /* 0x000e7c0c01007387 */ /* 0x0009e20000100800 */
[-C--:B-1----:R-:W-:Y:S02]  /*9f50*/  IADD3 R14, P3, PT, R8, R0.reuse, RZ ;  /* 0x00000000080e7210 */ /* 0x082fe40007f7e0ff */
[-C--:B---3--:R-:W-:Y:S02]  /*9f60*/  IADD3 R2, P2, PT, R11, R0.reuse, RZ ;  /* 0x000000000b027210 */ /* 0x088fe40007f5e0ff */
[----:B----4-:R-:W-:-:S03]  /*9f70*/  IADD3 R12, P4, PT, R7, R0, RZ ;  /* 0x00000000070c7210 */ /* 0x010fc60007f9e0ff */
[----:B------:R-:W-:Y:S01]  /*9f80*/  STL [R1+0xe88], R2 ;  /* 0x000e880201007387 */ /* 0x000fe20000100800 */
[----:B------:R-:W-:-:S03]  /*9f90*/  IMAD R6, R13, 0x2, R10 ;  /* 0x000000020d067824 */ /* 0x000fc600078e020a */
[----:B------:R1:W-:Y:S01]  /*9fa0*/  STL [R1+0xe90], R14 ;  /* 0x000e900e01007387 */ /* 0x0003e20000100800 */
[----:B------:R-:W-:-:S03]  /*9fb0*/  IMAD R4, R13, 0x2, R6 ;  /* 0x000000020d047824 */ /* 0x000fc600078e0206 */
[----:B------:R3:W-:Y:S01]  /*9fc0*/  STL [R1+0xe98], R12 ;  /* 0x000e980c01007387 */ /* 0x0007e20000100800 */
[-C--:B-1----:R-:W-:Y:S02]  /*9fd0*/  LEA.HI.X.SX32 R14, R11, R5.reuse, 0x1, P2 ;  /* 0x000000050b0e7211 */ /* 0x082fe400010f0eff */
[-C--:B------:R-:W-:Y:S02]  /*9fe0*/  LEA.HI.X.SX32 R11, R7, R5.reuse, 0x1, P4 ;  /* 0x00000005070b7211 */ /* 0x080fe400020f0eff */
[----:B---3--:R-:W-:Y:S01]  /*9ff0*/  LEA.HI.X.SX32 R12, R8, R5, 0x1, P3 ;  /* 0x00000005080c7211 */ /* 0x008fe200018f0eff */
[----:B------:R-:W-:Y:S01]  /*a000*/  STL [R1+0xe84], R14 ;  /* 0x000e840e01007387 */ /* 0x000fe20000100800 */
[-C--:B------:R-:W-:Y:S01]  /*a010*/  IADD3 R7, P2, PT, R10, R0.reuse, RZ ;  /* 0x000000000a077210 */ /* 0x080fe20007f5e0ff */
[C---:B------:R-:W-:Y:S02]  /*a020*/  IMAD R9, R13.reuse, 0x2, R4 ;  /* 0x000000020d097824 */ /* 0x040fe400078e0204 */
[----:B------:R1:W-:Y:S04]  /*a030*/  STL [R1+0xe8c], R12 ;  /* 0x000e8c0c01007387 */ /* 0x0003e80000100800 */
[----:B------:R3:W-:Y:S01]  /*a040*/  STL [R1+0xe94], R11 ;  /* 0x000e940b01007387 */ /* 0x0007e20000100800 */
[----:B------:R-:W-:Y:S01]  /*a050*/  IMAD R3, R13, 0x2, R9 ;  /* 0x000000020d037824 */ /* 0x000fe200078e0209 */
[----:B-1----:R-:W-:-:S02]  /*a060*/  IADD3 R12, P3, PT, R6, R0, RZ ;  /* 0x00000000060c7210 */ /* 0x002fc40007f7e0ff */
[----:B------:R-:W-:Y:S01]  /*a070*/  STL [R1+0xea0], R7 ;  /* 0x000ea00701007387 */ /* 0x000fe20000100800 */
[----:B---3--:R-:W-:-:S03]  /*a080*/  IADD3 R11, P4, PT, R4, R0, RZ ;  /* 0x00000000040b7210 */ /* 0x008fc60007f9e0ff */
[----:B------:R1:W-:Y:S01]  /*a090*/  STL [R1+0xedc], R12 ;  /* 0x000edc0c01007387 */ /* 0x0003e20000100800 */
[----:B------:R-:W-:-:S03]  /*a0a0*/  IMAD R2, R13, 0x2, R3 ;  /* 0x000000020d027824 */ /* 0x000fc600078e0203 */
[----:B------:R3:W-:Y:S01]  /*a0b0*/  STL [R1+0xee0], R11 ;  /* 0x000ee00b01007387 */ /* 0x0007e20000100800 */
[-C--:B-1----:R-:W-:Y:S02]  /*a0c0*/  LEA.HI.X.SX32 R12, R10, R5.reuse, 0x1, P2 ;  /* 0x000000050a0c7211 */ /* 0x082fe400010f0eff */
[-C--:B------:R-:W-:Y:S02]  /*a0d0*/  LEA.HI.X.SX32 R10, R4, R5.reuse, 0x1, P4 ;  /* 0x00000005040a7211 */ /* 0x080fe400020f0eff */
[----:B---3--:R-:W-:Y:S01]  /*a0e0*/  LEA.HI.X.SX32 R11, R6, R5, 0x1, P3 ;  /* 0x00000005060b7211 */ /* 0x008fe200018f0eff */
[----:B------:R-:W-:Y:S01]  /*a0f0*/  STL [R1+0xe9c], R12 ;  /* 0x000e9c0c01007387 */ /* 0x000fe20000100800 */
[----:B------:R-:W-:-:S03]  /*a100*/  IADD3 R4, P2, PT, R9, R0, RZ ;  /* 0x0000000009047210 */ /* 0x000fc60007f5e0ff */
[----:B------:R1:W-:Y:S04]  /*a110*/  STL [R1+0xec8], R11 ;  /* 0x000ec80b01007387 */ /* 0x0003e80000100800 */
[----:B------:R3:W-:Y:S01]  /*a120*/  STL [R1+0xecc], R10 ;  /* 0x000ecc0a01007387 */ /* 0x0007e20000100800 */
[----:B------:R-:W-:Y:S01]  /*a130*/  IMAD R8, R13, 0x2, R2 ;  /* 0x000000020d087824 */ /* 0x000fe200078e0202 */
[-C--:B-1----:R-:W-:Y:S02]  /*a140*/  IADD3 R11, P3, PT, R3, R0.reuse, RZ ;  /* 0x00000000030b7210 */ /* 0x082fe40007f7e0ff */
[----:B------:R-:W-:Y:S01]  /*a150*/  STL [R1+0xed0], R4 ;  /* 0x000ed00401007387 */ /* 0x000fe20000100800 */
[----:B---3--:R-:W-:-:S03]  /*a160*/  IADD3 R10, P4, PT, R2, R0, RZ ;  /* 0x00000000020a7210 */ /* 0x008fc60007f9e0ff */
[----:B------:R1:W-:Y:S01]  /*a170*/  STL [R1+0xed4], R11 ;  /* 0x000ed40b01007387 */ /* 0x0003e20000100800 */
[----:B------:R-:W-:-:S03]  /*a180*/  IMAD R7, R13, 0x2, R8 ;  /* 0x000000020d077824 */ /* 0x000fc600078e0208 */
[----:B------:R3:W-:Y:S01]  /*a190*/  STL [R1+0xed8], R10 ;  /* 0x000ed80a01007387 */ /* 0x0007e20000100800 */
[----:B------:R-:W4:Y:S01]  /*a1a0*/  S2R R22, SR_TID.X ;  /* 0x0000000000167919 */ /* 0x000f220000002100 */
[-C--:B-1----:R-:W-:Y:S02]  /*a1b0*/  LEA.HI.X.SX32 R11, R9, R5.reuse, 0x1, P2 ;  /* 0x00000005090b7211 */ /* 0x082fe400010f0eff */
[-C--:B------:R-:W-:Y:S02]  /*a1c0*/  LEA.HI.X.SX32 R9, R2, R5.reuse, 0x1, P4 ;  /* 0x0000000502097211 */ /* 0x080fe400020f0eff */
[----:B---3--:R-:W-:Y:S01]  /*a1d0*/  LEA.HI.X.SX32 R10, R3, R5, 0x1, P3 ;  /* 0x00000005030a7211 */ /* 0x008fe200018f0eff */
[----:B------:R-:W-:Y:S01]  /*a1e0*/  STL [R1+0xea4], R11 ;  /* 0x000ea40b01007387 */ /* 0x000fe20000100800 */
[----:B------:R-:W-:Y:S01]  /*a1f0*/  IADD3 R2, P2, PT, R8, R0, RZ ;  /* 0x0000000008027210 */ /* 0x000fe20007f5e0ff */
[C---:B------:R-:W-:Y:S02]  /*a200*/  IMAD R6, R13.reuse, 0x2, R7 ;  /* 0x000000020d067824 */ /* 0x040fe400078e0207 */
[----:B------:R-:W-:Y:S04]  /*a210*/  STL [R1+0xeb4], R10 ;  /* 0x000eb40a01007387 */ /* 0x000fe80000100800 */
[----:B------:R1:W-:Y:S04]  /*a220*/  STL [R1+0xeb8], R9 ;  /* 0x000eb80901007387 */ /* 0x0003e80000100800 */
[----:B------:R-:W0:Y:S01]  /*a230*/  LDL.LU R20, [R1+0x1dc] ;  /* 0x0001dc0001147983 */ /* 0x000e220000300800 */
[----:B------:R-:W-:-:S03]  /*a240*/  IMAD R4, R13, 0x2, R6 ;  /* 0x000000020d047824 */ /* 0x000fc600078e0206 */
[----:B------:R3:W-:Y:S01]  /*a250*/  STL [R1+0xebc], R2 ;  /* 0x000ebc0201007387 */ /* 0x0007e20000100800 */
[----:B-1----:R-:W-:-:S03]  /*a260*/  IADD3 R9, P3, PT, R7, R0, RZ ;  /* 0x0000000007097210 */ /* 0x002fc60007f7e0ff */
[----:B------:R-:W5:Y:S01]  /*a270*/  LDL.LU R17, [R1+0x260] ;  /* 0x0002600001117983 */ /* 0x000f620000300800 */
[----:B------:R-:W-:-:S03]  /*a280*/  LEA.HI.X.SX32 R8, R8, R5, 0x1, P2 ;  /* 0x0000000508087211 */ /* 0x000fc600010f0eff */
[----:B------:R-:W-:Y:S01]  /*a290*/  STL [R1+0xec0], R9 ;  /* 0x000ec00901007387 */ /* 0x000fe20000100800 */
[----:B---3--:R-:W-:-:S03]  /*a2a0*/  IADD3 R2, P4, PT, R6, R0, RZ ;  /* 0x0000000006027210 */ /* 0x008fc60007f9e0ff */
[----:B------:R-:W3:Y:S01]  /*a2b0*/  LDL.LU R16, [R1+0x25c] ;  /* 0x00025c0001107983 */ /* 0x000ee20000300800 */
[-C--:B------:R-:W-:Y:S01]  /*a2c0*/  LEA.HI.X.SX32 R7, R7, R5.reuse, 0x1, P3 ;  /* 0x0000000507077211 */ /* 0x080fe200018f0eff */
[----:B------:R-:W-:Y:S02]  /*a2d0*/  IMAD R3, R13, 0x2, R4 ;  /* 0x000000020d037824 */ /* 0x000fe400078e0204 */
[----:B------:R-:W3:Y:S01]  /*a2e0*/  LDL.LU R15, [R1+0x258] ;  /* 0x00025800010f7983 */ /* 0x000ee20000300800 */
[----:B------:R-:W-:-:S03]  /*a2f0*/  LEA.HI.X.SX32 R6, R6, R5, 0x1, P4 ;  /* 0x0000000506067211 */ /* 0x000fc600020f0eff */
[----:B------:R1:W-:Y:S04]  /*a300*/  STL [R1+0xec4], R2 ;  /* 0x000ec40201007387 */ /* 0x0003e80000100800 */
[----:B------:R-:W3:Y:S04]  /*a310*/  LDL.LU R14, [R1+0x254] ;  /* 0x00025400010e7983 */ /* 0x000ee80000300800 */
[----:B------:R-:W-:Y:S01]  /*a320*/  STL [R1+0xea8], R8 ;  /* 0x000ea80801007387 */ /* 0x000fe20000100800 */
[----:B-1----:R-:W-:-:S03]  /*a330*/  IMAD R2, R13, 0x2, R3 ;  /* 0x000000020d027824 */ /* 0x002fc600078e0203 */
[----:B------:R-:W3:Y:S04]  /*a340*/  LDL.LU R26, [R1+0x250] ;  /* 0x00025000011a7983 */ /* 0x000ee80000300800 */
[----:B------:R1:W-:Y:S04]  /*a350*/  STL [R1+0xeac], R7 ;  /* 0x000eac0701007387 */ /* 0x0003e80000100800 */
[----:B------:R-:W3:Y:S01]  /*a360*/  LDL.LU R25, [R1+0x24c] ;  /* 0x00024c0001197983 */ /* 0x000ee20000300800 */
[----:B------:R-:W-:-:S03]  /*a370*/  IMAD R13, R13, 0x2, R2 ;  /* 0x000000020d0d7824 */ /* 0x000fc600078e0202 */
[----:B------:R2:W-:Y:S01]  /*a380*/  STL [R1+0xeb0], R6 ;  /* 0x000eb00601007387 */ /* 0x0005e20000100800 */
[----:B-1----:R-:W-:-:S03]  /*a390*/  IADD3 R7, P3, PT, R3, R0, RZ ;  /* 0x0000000003077210 */ /* 0x002fc60007f7e0ff */
[----:B------:R-:W3:Y:S01]  /*a3a0*/  LDL.LU R21, [R1+0x248] ;  /* 0x0002480001157983 */ /* 0x000ee20000300800 */
[----:B--2---:R-:W-:-:S05]  /*a3b0*/  IADD3 R6, P2, PT, R4, R0, RZ ;  /* 0x0000000004067210 */ /* 0x004fca0007f5e0ff */
[----:B------:R1:W-:Y:S01]  /*a3c0*/  STL [R1+0xe58], R6 ;  /* 0x000e580601007387 */ /* 0x0003e20000100800 */
[----:B----4-:R-:W-:Y:S02]  /*a3d0*/  LOP3.LUT R22, R22, 0x3f, RZ, 0xc0, !PT ;  /* 0x0000003f16167812 */ /* 0x010fe400078ec0ff */
[----:B------:R-:W-:Y:S01]  /*a3e0*/  LEA.HI.X.SX32 R4, R4, R5, 0x1, P2 ;  /* 0x0000000504047211 */ /* 0x000fe200010f0eff */
[----:B------:R-:W-:Y:S01]  /*a3f0*/  STL [R1+0xe5c], R7 ;  /* 0x000e5c0701007387 */ /* 0x000fe20000100800 */
[-C--:B-1----:R-:W-:Y:S02]  /*a400*/  IADD3 R6, P4, PT, R2, R0.reuse, RZ ;  /* 0x0000000002067210 */ /* 0x082fe40007f9e0ff */
[----:B------:R-:W-:-:S03]  /*a410*/  IADD3 R0, P5, PT, R13, R0, RZ ;  /* 0x000000000d007210 */ /* 0x000fc60007fbe0ff */
[----:B------:R-:W-:Y:S01]  /*a420*/  STL [R1+0xe60], R6 ;  /* 0x000e600601007387 */ /* 0x000fe20000100800 */
[----:B------:R-:W-:-:S03]  /*a430*/  IMAD R22, R22, R27, RZ ;  /* 0x0000001b16167224 */ /* 0x000fc600078e02ff */
[----:B------:R1:W-:Y:S04]  /*a440*/  STL [R1+0xe54], R0 ;  /* 0x000e540001007387 */ /* 0x0003e80000100800 */
[----:B------:R-:W2:Y:S04]  /*a450*/  LDL.LU R28, [R1+0x244] ;  /* 0x00024400011c7983 */ /* 0x000ea80000300800 */
[----:B------:R-:W-:Y:S04]  /*a460*/  STL [R1+0xe48], R4 ;  /* 0x000e480401007387 */ /* 0x000fe80000100800 */
[----:B------:R-:W4:Y:S01]  /*a470*/  LDL.LU R27, [R1+0x240] ;  /* 0x00024000011b7983 */ /* 0x000f220000300800 */
[----:B-1----:R-:W-:-:S02]  /*a480*/  LEA.HI.X.SX32 R0, R3, R5, 0x1, P3 ;  /* 0x0000000503007211 */ /* 0x002fc400018f0eff */
[-C--:B------:R-:W-:Y:S02]  /*a490*/  LEA.HI.X.SX32 R3, R2, R5.reuse, 0x1, P4 ;  /* 0x0000000502037211 */ /* 0x080fe400020f0eff */
[----:B------:R-:W-:Y:S01]  /*a4a0*/  LEA.HI.X.SX32 R2, R13, R5, 0x1, P5 ;  /* 0x000000050d027211 */ /* 0x000fe200028f0eff */
[----:B------:R1:W-:Y:S04]  /*a4b0*/  STL [R1+0xe4c], R0 ;  /* 0x000e4c0001007387 */ /* 0x0003e80000100800 */
[----:B------:R-:W-:Y:S01]  /*a4c0*/  STL [R1+0xe50], R3 ;  /* 0x000e500301007387 */ /* 0x000fe20000100800 */
[----:B-1----:R-:W-:-:S03]  /*a4d0*/  LEA.HI.X.SX32 R0, R22, UR15, 0x1, P1 ;  /* 0x0000000f16007c11 */ /* 0x002fc600088f0eff */
[----:B------:R-:W4:Y:S04]  /*a4e0*/  LDL.LU R22, [R1+0x23c] ;  /* 0x00023c0001167983 */ /* 0x000f280000300800 */
[----:B------:R1:W-:Y:S04]  /*a4f0*/  STL [R1+0xe44], R2 ;  /* 0x000e440201007387 */ /* 0x0003e80000100800 */
[----:B------:R-:W-:Y:S01]  /*a500*/  STL [R1+0x10b4], R0 ;  /* 0x0010b40001007387 */ /* 0x000fe20000100800 */
[----:B-1----:R-:W-:-:S05]  /*a510*/  LEA.HI.X.SX32 R2, R29, UR15, 0x1, P0 ;  /* 0x0000000f1d027c11 */ /* 0x002fca00080f0eff */
[----:B------:R-:W-:Y:S01]  /*a520*/  STL [R1+0x10b8], R2 ;  /* 0x0010b80201007387 */ /* 0x000fe20000100800 */
[----:B0-----:R-:W-:Y:S02]  /*a530*/  IMAD R3, R20, UR4, RZ ;  /* 0x0000000414037c24 */ /* 0x001fe4000f8e02ff */
[----:B-----5:R-:W-:-:S03]  /*a540*/  IMAD R4, R17, UR4, RZ ;  /* 0x0000000411047c24 */ /* 0x020fc6000f8e02ff */
[----:B------:R-:W-:Y:S01]  /*a550*/  STL [R1+0x1148], R3 ;  /* 0x0011480301007387 */ /* 0x000fe20000100800 */
[----:B---3--:R-:W-:-:S03]  /*a560*/  IMAD R5, R16, UR4, RZ ;  /* 0x0000000410057c24 */ /* 0x008fc6000f8e02ff */
[----:B------:R-:W-:Y:S01]  /*a570*/  STL [R1+0x114c], R4 ;  /* 0x00114c0401007387 */ /* 0x000fe20000100800 */
[----:B------:R-:W-:-:S03]  /*a580*/  IMAD R6, R15, UR4, RZ ;  /* 0x000000040f067c24 */ /* 0x000fc6000f8e02ff */
[----:B------:R-:W-:Y:S01]  /*a590*/  STL [R1+0x1150], R5 ;  /* 0x0011500501007387 */ /* 0x000fe20000100800 */
[----:B------:R-:W-:-:S03]  /*a5a0*/  IMAD R7, R14, UR4, RZ ;  /* 0x000000040e077c24 */ /* 0x000fc6000f8e02ff */
[----:B------:R-:W-:Y:S01]  /*a5b0*/  STL [R1+0x1154], R6 ;  /* 0x0011540601007387 */ /* 0x000fe20000100800 */
[----:B------:R-:W-:-:S03]  /*a5c0*/  IMAD R8, R26, UR4, RZ ;  /* 0x000000041a087c24 */ /* 0x000fc6000f8e02ff */
[----:B------:R-:W-:Y:S04]  /*a5d0*/  STL [R1+0x1158], R7 ;  /* 0x0011580701007387 */ /* 0x000fe80000100800 */
[----:B------:R0:W-:Y:S01]  /*a5e0*/  STL [R1+0x115c], R8 ;  /* 0x00115c0801007387 */ /* 0x0001e20000100800 */
[----:B------:R-:W-:-:S03]  /*a5f0*/  IMAD R9, R25, UR4, RZ ;  /* 0x0000000419097c24 */ /* 0x000fc6000f8e02ff */
[----:B------:R-:W3:Y:S04]  /*a600*/  LDL.LU R16, [R1+0x238] ;  /* 0x0002380001107983 */ /* 0x000ee80000300800 */
[----:B------:R-:W-:Y:S01]  /*a610*/  STL [R1+0x1160], R9 ;  /* 0x0011600901007387 */ /* 0x000fe20000100800 */
[----:B------:R-:W-:-:S03]  /*a620*/  IMAD R10, R21, UR4, RZ ;  /* 0x00000004150a7c24 */ /* 0x000fc6000f8e02ff */
[----:B------:R-:W5:Y:S04]  /*a630*/  LDL.LU R17, [R1+0x234] ;  /* 0x0002340001117983 */ /* 0x000f680000300800 */
[----:B------:R-:W5:Y:S04]  /*a640*/  LDL.LU R21, [R1+0x230] ;  /* 0x0002300001157983 */ /* 0x000f680000300800 */
[----:B------:R1:W-:Y:S04]  /*a650*/  STL [R1+0x1164], R10 ;  /* 0x0011640a01007387 */ /* 0x0003e80000100800 */
[----:B------:R-:W5:Y:S01]  /*a660*/  LDL.LU R23, [R1+0x22c] ;  /* 0x00022c0001177983 */ /* 0x000f620000300800 */
[----:B--2---:R-:W-:-:S05]  /*a670*/  IMAD R11, R28, UR4, RZ ;  /* 0x000000041c0b7c24 */ /* 0x004fca000f8e02ff */
[----:B------:R-:W-:Y:S01]  /*a680*/  STL [R1+0x1168], R11 ;  /* 0x0011680b01007387 */ /* 0x000fe20000100800 */
[----:B----4-:R-:W-:-:S03]  /*a690*/  IMAD R12, R27, UR4, RZ ;  /* 0x000000041b0c7c24 */ /* 0x010fc6000f8e02ff */
[----:B------:R-:W2:Y:S04]  /*a6a0*/  LDL.LU R25, [R1+0x228] ;  /* 0x0002280001197983 */ /* 0x000ea80000300800 */
[----:B------:R-:W4:Y:S04]  /*a6b0*/  LDL.LU R27, [R1+0x224] ;  /* 0x00022400011b7983 */ /* 0x000f280000300800 */
[----:B------:R-:W-:Y:S04]  /*a6c0*/  STL [R1+0x116c], R12 ;  /* 0x00116c0c01007387 */ /* 0x000fe80000100800 */
[----:B------:R-:W4:Y:S04]  /*a6d0*/  LDL.LU R29, [R1+0x220] ;  /* 0x00022000011d7983 */ /* 0x000f280000300800 */
[----:B0-----:R-:W1:Y:S04]  /*a6e0*/  LDL.LU R8, [R1+0x21c] ;  /* 0x00021c0001087983 */ /* 0x001e680000300800 */
[----:B------:R-:W4:Y:S04]  /*a6f0*/  LDL.LU R7, [R1+0x218] ;  /* 0x0002180001077983 */ /* 0x000f280000300800 */
        /* <DEDUP_REMOVED lines=11> */
[----:B------:R-:W4:Y:S01]  /*a7b0*/  LDL.LU R26, [R1+0x1e8] ;  /* 0x0001e800011a7983 */ /* 0x000f220000300800 */
[----:B------:R-:W-:-:S03]  /*a7c0*/  IMAD R14, R22, UR4, RZ ;  /* 0x00000004160e7c24 */ /* 0x000fc6000f8e02ff */
[----:B------:R-:W4:Y:S04]  /*a7d0*/  LDL.LU R28, [R1+0x1e4] ;  /* 0x0001e400011c7983 */ /* 0x000f280000300800 */
[----:B------:R-:W4:Y:S04]  /*a7e0*/  LDL.LU R22, [R1+0x1e0] ;  /* 0x0001e00001167983 */ /* 0x000f280000300800 */
[----:B------:R-:W-:Y:S01]  /*a7f0*/  STL [R1+0x1170], R14 ;  /* 0x0011700e01007387 */ /* 0x000fe20000100800 */
[----:B---3--:R-:W-:Y:S02]  /*a800*/  IMAD R16, R16, UR4, RZ ;  /* 0x0000000410107c24 */ /* 0x008fe4000f8e02ff */
[----:B-----5:R-:W-:-:S03]  /*a810*/  IMAD R17, R17, UR4, RZ ;  /* 0x0000000411117c24 */ /* 0x020fc6000f8e02ff */
[----:B------:R-:W-:Y:S01]  /*a820*/  STL [R1+0x1174], R16 ;  /* 0x0011741001007387 */ /* 0x000fe20000100800 */
[----:B------:R-:W-:-:S03]  /*a830*/  IMAD R19, R21, UR4, RZ ;  /* 0x0000000415137c24 */ /* 0x000fc6000f8e02ff */
[----:B------:R-:W-:Y:S04]  /*a840*/  STL [R1+0x1178], R17 ;  /* 0x0011781101007387 */ /* 0x000fe80000100800 */
[----:B------:R-:W3:Y:S01]  /*a850*/  LDL.LU R21, [R1+0x1d8] ;  /* 0x0001d80001157983 */ /* 0x000ee20000300800 */
[----:B------:R-:W-:-:S03]  /*a860*/  IMAD R23, R23, UR4, RZ ;  /* 0x0000000417177c24 */ /* 0x000fc6000f8e02ff */
[----:B------:R-:W-:Y:S04]  /*a870*/  STL [R1+0x117c], R19 ;  /* 0x00117c1301007387 */ /* 0x000fe80000100800 */
[----:B------:R-:W-:Y:S01]  /*a880*/  STL [R1+0x1180], R23 ;  /* 0x0011801701007387 */ /* 0x000fe20000100800 */
[----:B--2---:R-:W-:Y:S02]  /*a890*/  IMAD R25, R25, UR4, RZ ;  /* 0x0000000419197c24 */ /* 0x004fe4000f8e02ff */
[----:B----4-:R-:W-:-:S03]  /*a8a0*/  IMAD R27, R27, UR4, RZ ;  /* 0x000000041b1b7c24 */ /* 0x010fc6000f8e02ff */
[----:B------:R-:W-:Y:S01]  /*a8b0*/  STL [R1+0x1184], R25 ;  /* 0x0011841901007387 */ /* 0x000fe20000100800 */
[----:B------:R-:W-:-:S03]  /*a8c0*/  IMAD R29, R29, UR4, RZ ;  /* 0x000000041d1d7c24 */ /* 0x000fc6000f8e02ff */
[----:B------:R-:W-:Y:S01]  /*a8d0*/  STL [R1+0x1188], R27 ;  /* 0x0011881b01007387 */ /* 0x000fe20000100800 */
[----:B-1----:R-:W-:-:S03]  /*a8e0*/  IMAD R10, R8, UR4, RZ ;  /* 0x00000004080a7c24 */ /* 0x002fc6000f8e02ff */
[----:B------:R-:W-:Y:S01]  /*a8f0*/  STL [R1+0x118c], R29 ;  /* 0x00118c1d01007387 */ /* 0x000fe20000100800 */
[----:B------:R-:W-:-:S03]  /*a900*/  IMAD R9, R7, UR4, RZ ;  /* 0x0000000407097c24 */ /* 0x000fc6000f8e02ff */
[----:B------:R-:W-:Y:S01]  /*a910*/  STL [R1], R10 ;  /* 0x0000000a01007387 */ /* 0x000fe20000100800 */
[----:B------:R-:W-:-:S03]  /*a920*/  IMAD R8, R6, UR4, RZ ;  /* 0x0000000406087c24 */ /* 0x000fc6000f8e02ff */
[----:B------:R-:W-:Y:S01]  /*a930*/  STL [R1+0x8], R9 ;  /* 0x0000080901007387 */ /* 0x000fe20000100800 */
        /* <DEDUP_REMOVED lines=11> */
[----:B------:R0:W-:Y:S01]  /*a9f0*/  STL [R1+0x34], R3 ;  /* 0x0000340301007387 */ /* 0x0001e20000100800 */
[----:B------:R-:W-:-:S03]  /*aa00*/  IMAD R0, R18, UR4, RZ ;  /* 0x0000000412007c24 */ /* 0x000fc6000f8e02ff */
[----:B------:R1:W-:Y:S01]  /*aa10*/  STL [R1+0x3c], R2 ;  /* 0x00003c0201007387 */ /* 0x0003e20000100800 */
[----:B0-----:R-:W-:-:S03]  /*aa20*/  IMAD R3, R24, UR4, RZ ;  /* 0x0000000418037c24 */ /* 0x001fc6000f8e02ff */
[----:B------:R0:W-:Y:S01]  /*aa30*/  STL [R1+0x44], R0 ;  /* 0x0000440001007387 */ /* 0x0001e20000100800 */
[----:B-1----:R-:W-:-:S03]  /*aa40*/  IMAD R2, R20, UR4, RZ ;  /* 0x0000000414027c24 */ /* 0x002fc6000f8e02ff */
[----:B------:R1:W-:Y:S01]  /*aa50*/  STL [R1+0x50], R3 ;  /* 0x0000500301007387 */ /* 0x0003e20000100800 */
[----:B0-----:R-:W-:-:S03]  /*aa60*/  IMAD R0, R15, UR4, RZ ;  /* 0x000000040f007c24 */ /* 0x001fc6000f8e02ff */
[----:B------:R0:W-:Y:S01]  /*aa70*/  STL [R1+0x58], R2 ;  /* 0x0000580201007387 */ /* 0x0001e20000100800 */
[----:B-1----:R-:W-:-:S03]  /*aa80*/  IMAD R3, R26, UR4, RZ ;  /* 0x000000041a037c24 */ /* 0x002fc6000f8e02ff */
[----:B------:R1:W-:Y:S04]  /*aa90*/  STL [R1+0x6c], R0 ;  /* 0x00006c0001007387 */ /* 0x0003e80000100800 */
[----:B------:R-:W-:Y:S04]  /*aaa0*/  STL [R1+0x80], R3 ;  /* 0x0000800301007387 */ /* 0x000fe80000100800 */
[----:B------:R-:W2:Y:S01]  /*aab0*/  LDL.LU R29, [R1+0x1cc] ;  /* 0x0001cc00011d7983 */ /* 0x000ea20000300800 */
[----:B0-----:R-:W-:Y:S02]  /*aac0*/  IMAD R2, R28, UR4, RZ ;  /* 0x000000041c027c24 */ /* 0x001fe4000f8e02ff */
[----:B-1----:R-:W-:-:S03]  /*aad0*/  IMAD R0, R22, UR4, RZ ;  /* 0x0000000416007c24 */ /* 0x002fc6000f8e02ff */
[----:B------:R-:W-:Y:S04]  /*aae0*/  STL [R1+0x84], R2 ;  /* 0x0000840201007387 */ /* 0x000fe80000100800 */
[----:B--2---:R0:W-:Y:S04]  /*aaf0*/  STL [R1+0x1198], R29 ;  /* 0x0011981d01007387 */ /* 0x0041e80000100800 */
[----:B------:R3:W-:Y:S04]  /*ab00*/  STL [R1+0xa8], R0 ;  /* 0x0000a80001007387 */ /* 0x0007e80000100800 */
[----:B0-----:R-:W2:Y:S01]  /*ab10*/  LDL.LU R29, [R1+0x1d0] ;  /* 0x0001d000011d7983 */ /* 0x001ea20000300800 */
[----:B---3--:R-:W-:-:S03]  /*ab20*/  IMAD R0, R21, UR4, RZ ;  /* 0x0000000415007c24 */ /* 0x008fc6000f8e02ff */
[----:B------:R-:W3:Y:S04]  /*ab30*/  LDL.LU R27, [R1+0x1c8] ;  /* 0x0001c800011b7983 */ /* 0x000ee80000300800 */
[----:B------:R-:W4:Y:S04]  /*ab40*/  LDL.LU R22, [R1+0x1c4] ;  /* 0x0001c40001167983 */ /* 0x000f280000300800 */
[----:B------:R-:W5:Y:S04]  /*ab50*/  LDL.LU R25, [R1+0x1c0] ;  /* 0x0001c00001197983 */ /* 0x000f680000300800 */
[----:B------:R-:W3:Y:S04]  /*ab60*/  LDL.LU R23, [R1+0x1bc] ;  /* 0x0001bc0001177983 */ /* 0x000ee80000300800 */
[----:B------:R0:W-:Y:S04]  /*ab70*/  STL [R1+0xbc], R0 ;  /* 0x0000bc0001007387 */ /* 0x0001e80000100800 */
        /* <DEDUP_REMOVED lines=15> */
[----:B0-----:R-:W3:Y:S04]  /*ac70*/  LDL.LU R0, [R1+0x18c] ;  /* 0x00018c0001007983 */ /* 0x001ee80000300800 */
        /* <DEDUP_REMOVED lines=8> */
[----:B--2---:R-:W-:-:S05]  /*ad00*/  IMAD R29, R29, UR4, RZ ;  /* 0x000000041d1d7c24 */ /* 0x004fca000f8e02ff */
[----:B------:R0:W-:Y:S04]  /*ad10*/  STL [R1+0xcc], R29 ;  /* 0x0000cc1d01007387 */ /* 0x0001e80000100800 */
[----:B0-----:R-:W2:Y:S02]  /*ad20*/  LDL.LU R29, [R1+0x1198] ;  /* 0x00119800011d7983 */ /* 0x001ea40000300800 */
[----:B--2---:R-:W-:-:S05]  /*ad30*/  IMAD R29, R29, UR4, RZ ;  /* 0x000000041d1d7c24 */ /* 0x004fca000f8e02ff */
[----:B------:R3:W-:Y:S02]  /*ad40*/  STL [R1+0xe4], R29 ;  /* 0x0000e41d01007387 */ /* 0x0007e40000100800 */
[----:B---3--:R-:W-:Y:S02]  /*ad50*/  IMAD R29, R27, UR4, RZ ;  /* 0x000000041b1d7c24 */ /* 0x008fe4000f8e02ff */
[----:B----4-:R-:W-:Y:S02]  /*ad60*/  IMAD R27, R22, UR4, RZ ;  /* 0x00000004161b7c24 */ /* 0x010fe4000f8e02ff */
[----:B------:R-:W2:Y:S04]  /*ad70*/  LDL.LU R22, [R1+0x160] ;  /* 0x0001600001167983 */ /* 0x000ea80000300800 */
[----:B------:R5:W-:Y:S04]  /*ad80*/  STL [R1+0xf4], R29 ;  /* 0x0000f41d01007387 */ /* 0x000be80000100800 */
[----:B------:R0:W-:Y:S01]  /*ad90*/  STL [R1+0x108], R27 ;  /* 0x0001081b01007387 */ /* 0x0001e20000100800 */
[----:B-----5:R-:W-:-:S02]  /*ada0*/  IMAD R29, R25, UR4, RZ ;  /* 0x00000004191d7c24 */ /* 0x020fc4000f8e02ff */
[----:B------:R-:W-:Y:S02]  /*adb0*/  IMAD R25, R19, UR4, RZ ;  /* 0x0000000413197c24 */ /* 0x000fe4000f8e02ff */
[----:B0-----:R-:W-:Y:S02]  /*adc0*/  IMAD R27, R23, UR4, RZ ;  /* 0x00000004171b7c24 */ /* 0x001fe4000f8e02ff */
[----:B------:R-:W-:Y:S01]  /*add0*/  IMAD R23, R17, UR4, RZ ;  /* 0x0000000411177c24 */ /* 0x000fe2000f8e02ff */
[----:B------:R-:W-:Y:S01]  /*ade0*/  STL [R1+0x11c], R29 ;  /* 0x00011c1d01007387 */ /* 0x000fe20000100800 */
[----:B------:R-:W-:Y:S02]  /*adf0*/  IMAD R19, R16, UR4, RZ ;  /* 0x0000000410137c24 */ /* 0x000fe4000f8e02ff */
[----:B------:R-:W-:Y:S01]  /*ae00*/  IMAD R17, R14, UR4, RZ ;  /* 0x000000040e117c24 */ /* 0x000fe2000f8e02ff */
[----:B------:R-:W-:Y:S01]  /*ae10*/  STL [R1+0x130], R27 ;  /* 0x0001301b01007387 */ /* 0x000fe20000100800 */
[----:B------:R-:W-:-:S02]  /*ae20*/  IMAD R16, R12, UR4, RZ ;  /* 0x000000040c107c24 */ /* 0x000fc4000f8e02ff */
[----:B------:R-:W-:Y:S01]  /*ae30*/  IMAD R14, R11, UR4, RZ ;  /* 0x000000040b0e7c24 */ /* 0x000fe2000f8e02ff */
[----:B------:R-:W-:Y:S01]  /*ae40*/  STL [R1+0x144], R25 ;  /* 0x0001441901007387 */ /* 0x000fe20000100800 */
[----:B------:R-:W-:Y:S02]  /*ae50*/  IMAD R12, R10, UR4, RZ ;  /* 0x000000040a0c7c24 */ /* 0x000fe4000f8e02ff */
[----:B------:R-:W-:Y:S01]  /*ae60*/  IMAD R11, R9, UR4, RZ ;  /* 0x00000004090b7c24 */ /* 0x000fe2000f8e02ff */
        /* <DEDUP_REMOVED lines=16> */
[----:B------:R-:W-:Y:S04]  /*af70*/  STL [R1+0x1ac], R9 ;  /* 0x0001ac0901007387 */ /* 0x000fe80000100800 */
[----:B------:R-:W-:Y:S01]  /*af80*/  STL [R1+0x1a8], R8 ;  /* 0x0001a80801007387 */ /* 0x000fe20000100800 */
[----:B------:R-:W-:-:S03]  /*af90*/  IMAD R2, R13, UR4, RZ ;  /* 0x000000040d027c24 */ /* 0x000fc6000f8e02ff */
[----:B------:R-:W-:Y:S01]  /*afa0*/  STL [R1+0x1a0], R7 ;  /* 0x0001a00701007387 */ /* 0x000fe20000100800 */
[----:B------:R-:W-:-:S03]  /*afb0*/  IMAD R0, R18, UR4, RZ ;  /* 0x0000000412007c24 */ /* 0x000fc6000f8e02ff */
[----:B------:R-:W-:Y:S04]  /*afc0*/  STL [R1+0x19c], R6 ;  /* 0x00019c0601007387 */ /* 0x000fe80000100800 */
[----:B------:R-:W-:Y:S04]  /*afd0*/  STL [R1+0x198], R5 ;  /* 0x0001980501007387 */ /* 0x000fe80000100800 */
[----:B------:R-:W-:Y:S04]  /*afe0*/  STL [R1+0x194], R4 ;  /* 0x0001940401007387 */ /* 0x000fe80000100800 */
[----:B------:R0:W-:Y:S04]  /*aff0*/  STL [R1+0x18c], R3 ;  /* 0x00018c0301007387 */ /* 0x0001e80000100800 */
        /* <DEDUP_REMOVED lines=10> */
[----:B------:R-:W3:Y:S01]  /*b0a0*/  LDL.LU R29, [R1+0x154] ;  /* 0x00015400011d7983 */ /* 0x000ee20000300800 */
[----:B0-----:R-:W-:Y:S02]  /*b0b0*/  IMAD R2, R28, UR4, RZ ;  /* 0x000000041c027c24 */ /* 0x001fe4000f8e02ff */
[----:B-1----:R-:W-:-:S03]  /*b0c0*/  IMAD R0, R21, UR4, RZ ;  /* 0x0000000415007c24 */ /* 0x002fc6000f8e02ff */
[----:B------:R-:W-:Y:S04]  /*b0d0*/  STL [R1+0x16c], R2 ;  /* 0x00016c0201007387 */ /* 0x000fe80000100800 */
[----:B---3--:R0:W-:Y:S04]  /*b0e0*/  STL [R1+0x1194], R29 ;  /* 0x0011941d01007387 */ /* 0x0081e80000100800 */
[----:B------:R2:W-:Y:S04]  /*b0f0*/  STL [R1+0x164], R0 ;  /* 0x0001640001007387 */ /* 0x0005e80000100800 */
[----:B0-----:R-:W3:Y:S01]  /*b100*/  LDL.LU R29, [R1+0x15c] ;  /* 0x00015c00011d7983 */ /* 0x001ee20000300800 */
[----:B--2---:R-:W-:-:S03]  /*b110*/  IMAD R0, R22, UR4, RZ ;  /* 0x0000000416007c24 */ /* 0x004fc6000f8e02ff */
[----:B------:R-:W2:Y:S04]  /*b120*/  LDL.LU R21, [R1+0x150] ;  /* 0x0001500001157983 */ /* 0x000ea80000300800 */
[----:B------:R-:W4:Y:S04]  /*b130*/  LDL.LU R27, [R1+0x14c] ;  /* 0x00014c00011b7983 */ /* 0x000f280000300800 */
[----:B------:R-:W5:Y:S04]  /*b140*/  LDL.LU R25, [R1+0x148] ;  /* 0x0001480001197983 */ /* 0x000f680000300800 */
[----:B------:R0:W-:Y:S04]  /*b150*/  STL [R1+0x160], R0 ;  /* 0x0001600001007387 */ /* 0x0001e80000100800 */
[----:B------:R-:W2:Y:S04]  /*b160*/  LDL.LU R23, [R1+0x140] ;  /* 0x0001400001177983 */ /* 0x000ea80000300800 */
        /* <DEDUP_REMOVED lines=15> */
[----:B0-----:R-:W2:Y:S04]  /*b260*/  LDL.LU R0, [R1+0xf0] ;  /* 0x0000f00001007983 */ /* 0x001ea80000300800 */
[----:B------:R-:W2:Y:S04]  /*b270*/  LDL.LU R13, [R1+0xec] ;  /* 0x0000ec00010d7983 */ /* 0x000ea80000300800 */
[----:B------:R-:W2:Y:S04]  /*b280*/  LDL.LU R18, [R1+0xe8] ;  /* 0x0000e80001127983 */ /* 0x000ea80000300800 */
[----:B------:R-:W2:Y:S04]  /*b290*/  LDL.LU R24, [R1+0xe0] ;  /* 0x0000e00001187983 */ /* 0x000ea80000300800 */
[----:B------:R-:W2:Y:S04]  /*b2a0*/  LDL.LU R20, [R1+0xdc] ;  /* 0x0000dc0001147983 */ /* 0x000ea80000300800 */
[----:B------:R-:W2:Y:S04]  /*b2b0*/  LDL.LU R15, [R1+0xd8] ;  /* 0x0000d800010f7983 */ /* 0x000ea80000300800 */
[----:B------:R-:W2:Y:S04]  /*b2c0*/  LDL.LU R26, [R1+0xd4] ;  /* 0x0000d400011a7983 */ /* 0x000ea80000300800 */
[----:B------:R-:W2:Y:S04]  /*b2d0*/  LDL.LU R28, [R1+0xd0] ;  /* 0x0000d000011c7983 */ /* 0x000ea80000300800 */
[----:B------:R-:W2:Y:S01]  /*b2e0*/  LDL.LU R22, [R1+0xc8] ;  /* 0x0000c80001167983 */ /* 0x000ea20000300800 */
[----:B---3--:R-:W-:-:S05]  /*b2f0*/  IMAD R29, R29, UR4, RZ ;  /* 0x000000041d1d7c24 */ /* 0x008fca000f8e02ff */
[----:B------:R0:W-:Y:S04]  /*b300*/  STL [R1+0x15c], R29 ;  /* 0x00015c1d01007387 */ /* 0x0001e80000100800 */
[----:B0-----:R-:W3:Y:S01]  /*b310*/  LDL.LU R29, [R1+0x1194] ;  /* 0x00119400011d7983 */ /* 0x001ee20000300800 */
[----:B----4-:R-:W-:Y:S02]  /*b320*/  IMAD R27, R27, UR4, RZ ;  /* 0x000000041b1b7c24 */ /* 0x010fe4000f8e02ff */
[----:B---3--:R-:W-:-:S05]  /*b330*/  IMAD R29, R29, UR4, RZ ;  /* 0x000000041d1d7c24 */ /* 0x008fca000f8e02ff */
[----:B------:R2:W-:Y:S02]  /*b340*/  STL [R1+0x154], R29 ;  /* 0x0001541d01007387 */ /* 0x0005e40000100800 */
[----:B--2---:R-:W-:Y:S02]  /*b350*/  IMAD R29, R21, UR4, RZ ;  /* 0x00000004151d7c24 */ /* 0x004fe4000f8e02ff */
        /* <DEDUP_REMOVED lines=50> */
[----:B------:R-:W-:Y:S01]  /*b680*/  STL [R1+0x23c], R3 ;  /* 0x00023c0301007387 */ /* 0x000fe20000100800 */
[----:B0-----:R-:W-:-:S03]  /*b690*/  IMAD R2, R28, UR4, RZ ;  /* 0x000000041c027c24 */ /* 0x001fc6000f8e02ff */
[----:B------:R-:W3:Y:S01]  /*b6a0*/  LDL.LU R28, [R1+0xb8] ;  /* 0x0000b800011c7983 */ /* 0x000ee20000300800 */
        /* <DEDUP_REMOVED lines=8> */
[----:B------:R0:W-:Y:S04]  /*b730*/  STL [R1+0x250], R0 ;  /* 0x0002500001007387 */ /* 0x0001e80000100800 */
[----:B------:R-:W5:Y:S04]  /*b740*/  LDL.LU R25, [R1+0xac] ;  /* 0x0000ac0001197983 */ /* 0x000f680000300800 */
        /* <DEDUP_REMOVED lines=16> */
[----:B0-----:R-:W5:Y:S04]  /*b850*/  LDL.LU R0, [R1+0x54] ;  /* 0x0000540001007983 */ /* 0x001f680000300800 */
[----:B------:R-:W5:Y:S04]  /*b860*/  LDL.LU R13, [R1+0x48] ;  /* 0x00004800010d7983 */ /* 0x000f680000300800 */
[----:B------:R-:W5:Y:S04]  /*b870*/  LDL.LU R18, [R1+0x40] ;  /* 0x0000400001127983 */ /* 0x000f680000300800 */
[----:B------:R-:W5:Y:S04]  /*b880*/  LDL.LU R24, [R1+0x38] ;  /* 0x0000380001187983 */ /* 0x000f680000300800 */
[----:B------:R-:W5:Y:S04]  /*b890*/  LDL.LU R20, [R1+0x30] ;  /* 0x0000300001147983 */ /* 0x000f680000300800 */
[----:B------:R-:W5:Y:S04]  /*b8a0*/  LDL.LU R15, [R1+0x28] ;  /* 0x00002800010f7983 */ /* 0x000f680000300800 */
[----:B------:R-:W5:Y:S04]  /*b8b0*/  LDL.LU R26, [R1+0x20] ;  /* 0x00002000011a7983 */ /* 0x000f680000300800 */
[----:B------:R-:W5:Y:S04]  /*b8c0*/  LDL.LU R22, [R1+0x14] ;  /* 0x0000140001167983 */ /* 0x000f680000300800 */
[----:B------:R-:W5:Y:S01]  /*b8d0*/  LDL.LU R21, [R1+0xc] ;  /* 0x00000c0001157983 */ /* 0x000f620000300800 */
[----:B---3--:R-:W-:-:S05]  /*b8e0*/  IMAD R28, R28, UR4, RZ ;  /* 0x000000041c1c7c24 */ /* 0x008fca000f8e02ff */
[----:B------:R0:W-:Y:S04]  /*b8f0*/  STL [R1+0x258], R28 ;  /* 0x0002581c01007387 */ /* 0x0001e80000100800 */
[----:B0-----:R-:W3:Y:S01]  /*b900*/  LDL.LU R28, [R1+0x1190] ;  /* 0x00119000011c7983 */ /* 0x001ee20000300800 */
[----:B--2---:R-:W-:Y:S02]  /*b910*/  IMAD R29, R29, UR4, RZ ;  /* 0x000000041d1d7c24 */ /* 0x004fe4000f8e02ff */
[----:B----4-:R-:W-:Y:S02]  /*b920*/  IMAD R27, R27, UR4, RZ ;  /* 0x000000041b1b7c24 */ /* 0x010fe4000f8e02ff */
[----:B-----5:R-:W-:Y:S02]  /*b930*/  IMAD R25, R25, UR4, RZ ;  /* 0x0000000419197c24 */ /* 0x020fe4000f8e02ff */
[----:B------:R-:W-:-:S02]  /*b940*/  IMAD R23, R23, UR4, RZ ;  /* 0x0000000417177c24 */ /* 0x000fc4000f8e02ff */
[----:B------:R-:W-:Y:S02]  /*b950*/  IMAD R19, R19, UR4, RZ ;  /* 0x0000000413137c24 */ /* 0x000fe4000f8e02ff */
[----:B------:R-:W-:Y:S02]  /*b960*/  IMAD R17, R17, UR4, RZ ;  /* 0x0000000411117c24 */ /* 0x000fe4000f8e02ff */
[----:B------:R-:W-:Y:S02]  /*b970*/  IMAD R16, R16, UR4, RZ ;  /* 0x0000000410107c24 */ /* 0x000fe4000f8e02ff */
[----:B------:R-:W-:Y:S02]  /*b980*/  IMAD R14, R14, UR4, RZ ;  /* 0x000000040e0e7c24 */ /* 0x000fe4000f8e02ff */
[----:B------:R-:W-:Y:S02]  /*b990*/  IMAD R12, R12, UR4, RZ ;  /* 0x000000040c0c7c24 */ /* 0x000fe4000f8e02ff */
        /* <DEDUP_REMOVED lines=9> */
[----:B---3--:R-:W-:-:S05]  /*ba30*/  IMAD R28, R28, UR4, RZ ;  /* 0x000000041c1c7c24 */ /* 0x008fca000f8e02ff */
        /* <DEDUP_REMOVED lines=9> */
[----:B0-----:R-:W3:Y:S04]  /*bad0*/  LDL.LU R23, [R1+0x1180] ;  /* 0x0011800001177983 */ /* 0x001ee80000300800 */
        /* <DEDUP_REMOVED lines=13> */
[----:B0-----:R-:W4:Y:S04]  /*bbb0*/  LDL.LU R10, [R1+0x1164] ;  /* 0x00116400010a7983 */ /* 0x001f280000300800 */
        /* <DEDUP_REMOVED lines=14> */
[----:B------:R-:W-:-:S02]  /*bca0*/  IMAD R2, R2, UR4, RZ ;  /* 0x0000000402027c24 */ /* 0x000fc4000f8e02ff */
[----:B------:R-:W-:Y:S02]  /*bcb0*/  IMAD R0, R0, UR4, RZ ;  /* 0x0000000400007c24 */ /* 0x000fe4000f8e02ff */
[----:B------:R-:W-:Y:S01]  /*bcc0*/  IMAD R13, R13, UR4, RZ ;  /* 0x000000040d0d7c24 */ /* 0x000fe2000f8e02ff */
        /* <DEDUP_REMOVED lines=9> */
[----:B------:R-:W-:Y:S04]  /*bd60*/  STL [R1+0x2f4], R13 ;  /* 0x0002f40d01007387 */ /* 0x000fe80000100800 */
[----:B------:R-:W-:Y:S01]  /*bd70*/  STL [R1+0x2fc], R2 ;  /* 0x0002fc0201007387 */ /* 0x000fe20000100800 */
[----:B0-----:R-:W-:-:S03]  /*bd80*/  IMAD R0, R26, UR4, RZ ;  /* 0x000000041a007c24 */ /* 0x001fc6000f8e02ff */
[----:B------:R2:W-:Y:S01]  /*bd90*/  STL [R1+0x10bc], R2 ;  /* 0x0010bc0201007387 */ /* 0x0005e20000100800 */
[----:B------:R-:W-:-:S03]  /*bda0*/  IMAD R22, R22, UR4, RZ ;  /* 0x0000000416167c24 */ /* 0x000fc6000f8e02ff */
[----:B------:R-:W-:Y:S01]  /*bdb0*/  STL [R1+0x304], R0 ;  /* 0x0003040001007387 */ /* 0x000fe20000100800 */
[----:B--2---:R-:W-:-:S03]  /*bdc0*/  IMAD R2, R28, UR4, RZ ;  /* 0x000000041c027c24 */ /* 0x004fc6000f8e02ff */
[----:B------:R3:W-:Y:S01]  /*bdd0*/  STL [R1+0x10c0], R0 ;  /* 0x0010c00001007387 */ /* 0x0007e20000100800 */
[----:B------:R-:W-:-:S03]  /*bde0*/  IMAD R21, R21, UR4, RZ ;  /* 0x0000000415157c24 */ /* 0x000fc6000f8e02ff */
[----:B------:R4:W-:Y:S01]  /*bdf0*/  STL [R1+0x318], R2 ;  /* 0x0003180201007387 */ /* 0x0009e20000100800 */
[----:B---3--:R-:W-:Y:S02]  /*be00*/  SHF.R.S32.HI R0, RZ, 0x1f, R11 ;  /* 0x0000001fff007819 */ /* 0x008fe4000001140b */
[----:B----4-:R-:W-:Y:S02]  /*be10*/  SHF.R.S32.HI R2, RZ, 0x1f, R10 ;  /* 0x0000001fff027819 */ /* 0x010fe4000001140a */
[----:B-----5:R-:W-:Y:S02]  /*be20*/  SHF.R.S32.HI R28, RZ, 0x1f, R9 ;  /* 0x0000001fff1c7819 */ /* 0x020fe40000011409 */
[----:B------:R-:W-:Y:S02]  /*be30*/  SHF.R.S32.HI R26, RZ, 0x1f, R8 ;  /* 0x0000001fff1a7819 */ /* 0x000fe40000011408 */
[----:B------:R-:W-:Y:S02]  /*be40*/  SHF.R.S32.HI R24, RZ, 0x1f, R7 ;  /* 0x0000001fff187819 */ /* 0x000fe40000011407 */
[----:B------:R-:W-:-:S02]  /*be50*/  SHF.R.S32.HI R20, RZ, 0x1f, R6 ;  /* 0x0000001fff147819 */ /* 0x000fc40000011406 */
[----:B------:R-:W-:Y:S02]  /*be60*/  SHF.R.S32.HI R18, RZ, 0x1f, R5 ;  /* 0x0000001fff127819 */ /* 0x000fe40000011405 */
[----:B------:R-:W-:Y:S02]  /*be70*/  SHF.R.S32.HI R15, RZ, 0x1f, R4 ;  /* 0x0000001fff0f7819 */ /* 0x000fe40000011404 */
[----:B------:R-:W-:-:S05]  /*be80*/  SHF.R.S32.HI R13, RZ, 0x1f, R3 ;  /* 0x0000001fff0d7819 */ /* 0x000fca0000011403 */
[----:B------:R-:W-:Y:S04]  /*be90*/  STL [R1+0x10c8], R13 ;  /* 0x0010c80d01007387 */ /* 0x000fe80000100800 */
        /* <DEDUP_REMOVED lines=10> */
[----:B------:R0:W-:Y:S04]  /*bf40*/  STL [R1+0x10e4], R6 ;  /* 0x0010e40601007387 */ /* 0x0001e80000100800 */
[----:B------:R-:W-:Y:S04]  /*bf50*/  STL [R1+0x10f0], R24 ;  /* 0x0010f01801007387 */ /* 0x000fe80000100800 */
[----:B------:R-:W-:Y:S04]  /*bf60*/  STL [R1+0x10ec], R7 ;  /* 0x0010ec0701007387 */ /* 0x000fe80000100800 */
[----:B------:R-:W-:Y:S04]  /*bf70*/  STL [R1+0x10f8], R26 ;  /* 0x0010f81a01007387 */ /* 0x000fe80000100800 */
[----:B------:R1:W-:Y:S04]  /*bf80*/  STL [R1+0x10f4], R8 ;  /* 0x0010f40801007387 */ /* 0x0003e80000100800 */
[----:B------:R-:W-:Y:S04]  /*bf90*/  STL [R1+0x1100], R28 ;  /* 0x0011001c01007387 */ /* 0x000fe80000100800 */
[----:B------:R-:W-:Y:S04]  /*bfa0*/  STL [R1+0x10fc], R9 ;  /* 0x0010fc0901007387 */ /* 0x000fe80000100800 */
[----:B------:R-:W-:Y:S04]  /*bfb0*/  STL [R1+0x1104], R10 ;  /* 0x0011040a01007387 */ /* 0x000fe80000100800 */
[----:B------:R-:W-:Y:S04]  /*bfc0*/  STL [R1+0x4], R2 ;  /* 0x0000040201007387 */ /* 0x000fe80000100800 */
[----:B0-----:R-:W2:Y:S04]  /*bfd0*/  LDL R6, [R1] ;  /* 0x0000000001067983 */ /* 0x001ea80000100800 */
[----:B------:R-:W3:Y:S04]  /*bfe0*/  LDL R20, [R1+0x8] ;  /* 0x0000080001147983 */ /* 0x000ee80000100800 */
[----:B------:R0:W-:Y:S04]  /*bff0*/  STL [R1+0xc], R0 ;  /* 0x00000c0001007387 */ /* 0x0001e80000100800 */
[----:B------:R-:W4:Y:S04]  /*c000*/  LDL R5, [R1+0x10] ;  /* 0x0000100001057983 */ /* 0x000f280000100800 */
[----:B------:R-:W5:Y:S04]  /*c010*/  LDL R18, [R1+0x18] ;  /* 0x0000180001127983 */ /* 0x000f680000100800 */
[----:B------:R-:W5:Y:S04]  /*c020*/  LDL R21, [R1+0x1c] ;  /* 0x00001c0001157983 */ /* 0x000f680000100800 */
[----:B------:R-:W5:Y:S04]  /*c030*/  LDL R4, [R1+0x24] ;  /* 0x0000240001047983 */ /* 0x000f680000100800 */
[----:B------:R-:W5:Y:S04]  /*c040*/  LDL R15, [R1+0x2c] ;  /* 0x00002c00010f7983 */ /* 0x000f680000100800 */
[----:B------:R-:W5:Y:S04]  /*c050*/  LDL R22, [R1+0x34] ;  /* 0x0000340001167983 */ /* 0x000f680000100800 */
[----:B------:R-:W5:Y:S04]  /*c060*/  LDL R3, [R1+0x3c] ;  /* 0x00003c0001037983 */ /* 0x000f680000100800 */
[----:B------:R-:W5:Y:S01]  /*c070*/  LDL R13, [R1+0x44] ;  /* 0x00004400010d7983 */ /* 0x000f620000100800 */
[----:B-1----:R-:W-:-:S02]  /*c080*/  SHF.R.S32.HI R8, RZ, 0x1f, R12 ;  /* 0x0000001fff087819 */ /* 0x002fc4000001140c */
[----:B------:R-:W-:Y:S01]  /*c090*/  SHF.R.S32.HI R7, RZ, 0x1f, R14 ;  /* 0x0000001fff077819 */ /* 0x000fe2000001140e */
[----:B0-----:R-:W5:Y:S04]  /*c0a0*/  LDL R0, [R1+0x50] ;  /* 0x0000500001007983 */ /* 0x001f680000100800 */
[----:B------:R-:W5:Y:S04]  /*c0b0*/  LDL R2, [R1+0x58] ;  /* 0x0000580001027983 */ /* 0x000f680000100800 */
[----:B------:R-:W-:Y:S04]  /*c0c0*/  STL [R1+0x1108], R11 ;  /* 0x0011080b01007387 */ /* 0x000fe80000100800 */
[----:B------:R-:W-:Y:S04]  /*c0d0*/  STL [R1+0x110c], R12 ;  /* 0x00110c0c01007387 */ /* 0x000fe80000100800 */
[----:B------:R0:W-:Y:S04]  /*c0e0*/  STL [R1+0x14], R8 ;  /* 0x0000140801007387 */ /* 0x0001e80000100800 */
[----:B------:R-:W-:Y:S04]  /*c0f0*/  STL [R1+0x1110], R14 ;  /* 0x0011100e01007387 */ /* 0x000fe80000100800 */
[----:B------:R1:W-:Y:S01]  /*c100*/  STL [R1+0x20], R7 ;  /* 0x0000200701007387 */ /* 0x0003e20000100800 */
[----:B0-----:R-:W-:-:S03]  /*c110*/  SHF.R.S32.HI R8, RZ, 0x1f, R16 ;  /* 0x0000001fff087819 */ /* 0x001fc60000011410 */
[----:B------:R-:W-:Y:S01]  /*c120*/  STL [R1+0x1114], R16 ;  /* 0x0011141001007387 */ /* 0x000fe20000100800 */
[----:B-1----:R-:W-:-:S03]  /*c130*/  SHF.R.S32.HI R7, RZ, 0x1f, R17 ;  /* 0x0000001fff077819 */ /* 0x002fc60000011411 */
        /* <DEDUP_REMOVED lines=16> */
[----:B------:R-:W-:Y:S04]  /*c240*/  STL [R1+0x112c], R29 ;  /* 0x00112c1d01007387 */ /* 0x000fe80000100800 */
[----:B------:R-:W-:Y:S01]  /*c250*/  STL [R1+0x54], R8 ;  /* 0x0000540801007387 */ /* 0x000fe20000100800 */
[----:B--2---:R-:W-:Y:S02]  /*c260*/  SHF.R.S32.HI R7, RZ, 0x1f, R6 ;  /* 0x0000001fff077819 */ /* 0x004fe40000011406 */
[----:B---3--:R-:W-:-:S03]  /*c270*/  SHF.R.S32.HI R6, RZ, 0x1f, R20 ;  /* 0x0000001fff067819 */ /* 0x008fc60000011414 */
[----:B------:R5:W-:Y:S01]  /*c280*/  STL [R1+0x5c], R7 ;  /* 0x00005c0701007387 */ /* 0x000be20000100800 */
[----:B----4-:R-:W-:-:S03]  /*c290*/  SHF.R.S32.HI R5, RZ, 0x1f, R5 ;  /* 0x0000001fff057819 */ /* 0x010fc60000011405 */
[----:B------:R0:W-:Y:S01]  /*c2a0*/  STL [R1+0x60], R6 ;  /* 0x0000600601007387 */ /* 0x0001e20000100800 */
[----:B-----5:R-:W-:-:S03]  /*c2b0*/  SHF.R.S32.HI R7, RZ, 0x1f, R18 ;  /* 0x0000001fff077819 */ /* 0x020fc60000011412 */
[----:B------:R1:W-:Y:S01]  /*c2c0*/  STL [R1+0x64], R5 ;  /* 0x0000640501007387 */ /* 0x0003e20000100800 */
[----:B0-----:R-:W-:-:S03]  /*c2d0*/  SHF.R.S32.HI R6, RZ, 0x1f, R21 ;  /* 0x0000001fff067819 */ /* 0x001fc60000011415 */
[----:B------:R-:W-:Y:S01]  /*c2e0*/  STL [R1+0x68], R7 ;  /* 0x0000680701007387 */ /* 0x000fe20000100800 */
[----:B-1----:R-:W-:Y:S02]  /*c2f0*/  SHF.R.S32.HI R5, RZ, 0x1f, R4 ;  /* 0x0000001fff057819 */ /* 0x002fe40000011404 */
[----:B------:R-:W-:Y:S01]  /*c300*/  SHF.R.S32.HI R4, RZ, 0x1f, R15 ;  /* 0x0000001fff047819 */ /* 0x000fe2000001140f */
[----:B------:R0:W-:Y:S04]  /*c310*/  STL [R1+0x70], R6 ;  /* 0x0000700601007387 */ /* 0x0001e80000100800 */
[----:B------:R1:W-:Y:S04]  /*c320*/  STL [R1+0x74], R5 ;  /* 0x0000740501007387 */ /* 0x0003e80000100800 */
[----:B------:R2:W-:Y:S01]  /*c330*/  STL [R1+0x78], R4 ;  /* 0x0000780401007387 */ /* 0x0005e20000100800 */
[----:B0-----:R-:W-:-:S02]  /*c340*/  SHF.R.S32.HI R6, RZ, 0x1f, R22 ;  /* 0x0000001fff067819 */ /* 0x001fc40000011416 */
[----:B-1----:R-:W-:-:S03]  /*c350*/  SHF.R.S32.HI R5, RZ, 0x1f, R3 ;  /* 0x0000001fff057819 */ /* 0x002fc60000011403 */
[----:B------:R-:W-:Y:S01]  /*c360*/  STL [R1+0x7c], R6 ;  /* 0x00007c0601007387 */ /* 0x000fe20000100800 */
[----:B--2---:R-:W-:-:S03]  /*c370*/  SHF.R.S32.HI R4, RZ, 0x1f, R13 ;  /* 0x0000001fff047819 */ /* 0x004fc6000001140d */
[----:B------:R-:W-:Y:S04]  /*c380*/  STL [R1+0x88], R5 ;  /* 0x0000880501007387 */ /* 0x000fe80000100800 */
[----:B------:R-:W-:Y:S04]  /*c390*/  STL [R1+0x8c], R4 ;  /* 0x00008c0401007387 */ /* 0x000fe80000100800 */
[----:B------:R-:W2:Y:S01]  /*c3a0*/  LDL R29, [R1+0x84] ;  /* 0x00008400011d7983 */ /* 0x000ea20000100800 */
[----:B------:R-:W-:Y:S02]  /*c3b0*/  SHF.R.S32.HI R3, RZ, 0x1f, R0 ;  /* 0x0000001fff037819 */ /* 0x000fe40000011400 */
[----:B------:R-:W-:-:S03]  /*c3c0*/  SHF.R.S32.HI R0, RZ, 0x1f, R2 ;  /* 0x0000001fff007819 */ /* 0x000fc60000011402 */
[----:B------:R-:W-:Y:S04]  /*c3d0*/  STL [R1+0x90], R3 ;  /* 0x0000900301007387 */ /* 0x000fe80000100800 */
[----:B--2---:R0:W-:Y:S04]  /*c3e0*/  STL [R1+0x1140], R29 ;  /* 0x0011401d01007387 */ /* 0x0041e80000100800 */
[----:B------:R-:W-:Y:S04]  /*c3f0*/  STL [R1+0x94], R0 ;  /* 0x0000940001007387 */ /* 0x000fe80000100800 */
[----:B0-----:R-:W2:Y:S04]  /*c400*/  LDL R29, [R1+0x80] ;  /* 0x00008000011d7983 */ /* 0x001ea80000100800 */
[----:B--2---:R0:W-:Y:S04]  /*c410*/  STL [R1+0x1144], R29 ;  /* 0x0011441d01007387 */ /* 0x0041e80000100800 */
[----:B------:R-:W2:Y:S04]  /*c420*/  LDL R27, [R1+0xa8] ;  /* 0x0000a800011b7983 */ /* 0x000ea80000100800 */
[----:B------:R-:W3:Y:S04]  /*c430*/  LDL R25, [R1+0xbc] ;  /* 0x0000bc0001197983 */ /* 0x000ee80000100800 */
[----:B0-----:R-:W4:Y:S04]  /*c440*/  LDL R29, [R1+0x6c] ;  /* 0x00006c00011d7983 */ /* 0x001f280000100800 */
[----:B------:R-:W5:Y:S04]  /*c450*/  LDL R23, [R1+0xcc] ;  /* 0x0000cc0001177983 */ /* 0x000f680000100800 */
[----:B------:R-:W2:Y:S04]  /*c460*/  LDL R19, [R1+0xe4] ;  /* 0x0000e40001137983 */ /* 0x000ea80000100800 */
        /* <DEDUP_REMOVED lines=23> */
[----:B------:R-:W2:Y:S01]  /*c5e0*/  LDL R2, [R1+0x178] ;  /* 0x0001780001027983 */ /* 0x000ea20000100800 */
[----:B----4-:R-:W-:-:S05]  /*c5f0*/  SHF.R.S32.HI R29, RZ, 0x1f, R29 ;  /* 0x0000001fff1d7819 */ /* 0x010fca000001141d */
[----:B------:R0:W-:Y:S04]  /*c600*/  STL [R1+0x98], R29 ;  /* 0x0000981d01007387 */ /* 0x0001e80000100800 */
[----:B0-----:R-:W4:Y:S02]  /*c610*/  LDL.LU R29, [R1+0x1144] ;  /* 0x00114400011d7983 */ /* 0x001f240000300800 */
[----:B----4-:R-:W-:-:S05]  /*c620*/  SHF.R.S32.HI R29, RZ, 0x1f, R29 ;  /* 0x0000001fff1d7819 */ /* 0x010fca000001141d */
[----:B------:R0:W-:Y:S04]  /*c630*/  STL [R1+0x9c], R29 ;  /* 0x00009c1d01007387 */ /* 0x0001e80000100800 */
[----:B0-----:R-:W4:Y:S01]  /*c640*/  LDL.LU R29, [R1+0x1140] ;  /* 0x00114000011d7983 */ /* 0x001f220000300800 */
[----:B--2---:R-:W-:Y:S02]  /*c650*/  SHF.R.S32.HI R8, RZ, 0x1f, R8 ;  /* 0x0000001fff087819 */ /* 0x004fe40000011408 */
[----:B------:R-:W-:Y:S02]  /*c660*/  SHF.R.S32.HI R5, RZ, 0x1f, R5 ;  /* 0x0000001fff057819 */ /* 0x000fe40000011405 */
[----:B----4-:R-:W-:-:S05]  /*c670*/  SHF.R.S32.HI R29, RZ, 0x1f, R29 ;  /* 0x0000001fff1d7819 */ /* 0x010fca000001141d */
[----:B------:R0:W-:Y:S02]  /*c680*/  STL [R1+0xa0], R29 ;  /* 0x0000a01d01007387 */ /* 0x0001e40000100800 */
[----:B0-----:R-:W-:Y:S02]  /*c690*/  SHF.R.S32.HI R29, RZ, 0x1f, R27 ;  /* 0x0000001fff1d7819 */ /* 0x001fe4000001141b */
[----:B---3--:R-:W-:Y:S02]  /*c6a0*/  SHF.R.S32.HI R27, RZ, 0x1f, R25 ;  /* 0x0000001fff1b7819 */ /* 0x008fe40000011419 */
[----:B-----5:R-:W-:Y:S02]  /*c6b0*/  SHF.R.S32.HI R25, RZ, 0x1f, R23 ;  /* 0x0000001fff197819 */ /* 0x020fe40000011417 */
[----:B------:R-:W-:Y:S01]  /*c6c0*/  SHF.R.S32.HI R23, RZ, 0x1f, R19 ;  /* 0x0000001fff177819 */ /* 0x000fe20000011413 */
[----:B------:R-:W-:Y:S01]  /*c6d0*/  STL [R1+0xa4], R29 ;  /* 0x0000a41d01007387 */ /* 0x000fe20000100800 */
[----:B------:R-:W-:-:S02]  /*c6e0*/  SHF.R.S32.HI R19, RZ, 0x1f, R17 ;  /* 0x0000001fff137819 */ /* 0x000fc40000011411 */
[----:B------:R-:W-:Y:S01]  /*c6f0*/  SHF.R.S32.HI R17, RZ, 0x1f, R16 ;  /* 0x0000001fff117819 */ /* 0x000fe20000011410 */
[----:B------:R-:W-:Y:S01]  /*c700*/  STL [R1+0xac], R27 ;  /* 0x0000ac1b01007387 */ /* 0x000fe20000100800 */
[----:B------:R-:W-:Y:S02]  /*c710*/  SHF.R.S32.HI R16, RZ, 0x1f, R14 ;  /* 0x0000001fff107819 */ /* 0x000fe4000001140e */
[----:B------:R-:W-:Y:S01]  /*c720*/  SHF.R.S32.HI R14, RZ, 0x1f, R12 ;  /* 0x0000001fff0e7819 */ /* 0x000fe2000001140c */
[----:B------:R-:W-:Y:S01]  /*c730*/  STL [R1+0xb0], R25 ;  /* 0x0000b01901007387 */ /* 0x000fe20000100800 */
[----:B------:R-:W-:Y:S02]  /*c740*/  SHF.R.S32.HI R12, RZ, 0x1f, R11 ;  /* 0x0000001fff0c7819 */ /* 0x000fe4000001140b */
[----:B------:R-:W-:Y:S01]  /*c750*/  SHF.R.S32.HI R11, RZ, 0x1f, R10 ;  /* 0x0000001fff0b7819 */ /* 0x000fe2000001140a */
[----:B------:R-:W-:Y:S01]  /*c760*/  STL [R1+0xb4], R23 ;  /* 0x0000b41701007387 */ /* 0x000fe20000100800 */
[----:B------:R-:W-:-:S03]  /*c770*/  SHF.R.S32.HI R10, RZ, 0x1f, R9 ;  /* 0x0000001fff0a7819 */ /* 0x000fc60000011409 */
[----:B------:R-:W-:Y:S01]  /*c780*/  STL [R1+0xb8], R19 ;  /* 0x0000b81301007387 */ /* 0x000fe20000100800 */
[----:B------:R-:W-:-:S03]  /*c790*/  SHF.R.S32.HI R9, RZ, 0x1f, R28 ;  /* 0x0000001fff097819 */ /* 0x000fc6000001141c */
[----:B------:R-:W-:Y:S04]  /*c7a0*/  STL [R1+0xc0], R17 ;  /* 0x0000c01101007387 */ /* 0x000fe80000100800 */
[----:B------:R-:W-:Y:S04]  /*c7b0*/  STL [R1+0xc4], R16 ;  /* 0x0000c41001007387 */ /* 0x000fe80000100800 */
[----:B------:R-:W-:Y:S04]  /*c7c0*/  STL [R1+0xc8], R14 ;  /* 0x0000c80e01007387 */ /* 0x000fe80000100800 */
[----:B------:R-:W-:Y:S04]  /*c7d0*/  STL [R1+0xd0], R12 ;  /* 0x0000d00c01007387 */ /* 0x000fe80000100800 */
[----:B------:R-:W-:Y:S04]  /*c7e0*/  STL [R1+0xd4], R11 ;  /* 0x0000d40b01007387 */ /* 0x000fe80000100800 */
[----:B------:R0:W-:Y:S04]  /*c7f0*/  STL [R1+0xd8], R10 ;  /* 0x0000d80a01007387 */ /* 0x0001e80000100800 */
[----:B------:R1:W-:Y:S04]  /*c800*/  STL [R1+0xdc], R9 ;  /* 0x0000dc0901007387 */ /* 0x0003e80000100800 */
[----:B------:R2:W-:Y:S01]  /*c810*/  STL [R1+0xe0], R8 ;  /* 0x0000e00801007387 */ /* 0x0005e20000100800 */
[----:B0-----:R-:W-:-:S02]  /*c820*/  SHF.R.S32.HI R10, RZ, 0x1f, R26 ;  /* 0x0000001fff0a7819 */ /* 0x001fc4000001141a */
[----:B-1----:R-:W-:Y:S02]  /*c830*/  SHF.R.S32.HI R9, RZ, 0x1f, R7 ;  /* 0x0000001fff097819 */ /* 0x002fe40000011407 */
[----:B------:R-:W-:Y:S02]  /*c840*/  SHF.R.S32.HI R7, RZ, 0x1f, R6 ;  /* 0x0000001fff077819 */ /* 0x000fe40000011406 */
[----:B--2---:R-:W-:Y:S01]  /*c850*/  SHF.R.S32.HI R8, RZ, 0x1f, R24 ;  /* 0x0000001fff087819 */ /* 0x004fe20000011418 */
[----:B------:R-:W-:Y:S01]  /*c860*/  STL [R1+0xe8], R10 ;  /* 0x0000e80a01007387 */ /* 0x000fe20000100800 */
[----:B------:R-:W-:-:S03]  /*c870*/  SHF.R.S32.HI R6, RZ, 0x1f, R20 ;  /* 0x0000001fff067819 */ /* 0x000fc60000011414 */
[----:B------:R-:W-:Y:S04]  /*c880*/  STL [R1+0xec], R9 ;  /* 0x0000ec0901007387 */ /* 0x000fe80000100800 */
[----:B------:R-:W-:Y:S04]  /*c890*/  STL [R1+0xf0], R8 ;  /* 0x0000f00801007387 */ /* 0x000fe80000100800 */
[----:B------:R0:W-:Y:S04]  /*c8a0*/  STL [R1+0xf8], R7 ;  /* 0x0000f80701007387 */ /* 0x0001e80000100800 */
[----:B------:R1:W-:Y:S04]  /*c8b0*/  STL [R1+0xfc], R6 ;  /* 0x0000fc0601007387 */ /* 0x0003e80000100800 */
[----:B------:R2:W-:Y:S01]  /*c8c0*/  STL [R1+0x100], R5 ;  /* 0x0001000501007387 */ /* 0x0005e20000100800 */
[----:B0-----:R-:W-:-:S02]  /*c8d0*/  SHF.R.S32.HI R7, RZ, 0x1f, R18 ;  /* 0x0000001fff077819 */ /* 0x001fc40000011412 */
[----:B-1----:R-:W-:-:S03]  /*c8e0*/  SHF.R.S32.HI R6, RZ, 0x1f, R21 ;  /* 0x0000001fff067819 */ /* 0x002fc60000011415 */
[----:B------:R-:W-:Y:S01]  /*c8f0*/  STL [R1+0x104], R7 ;  /* 0x0001040701007387 */ /* 0x000fe20000100800 */
[----:B--2---:R-:W-:Y:S02]  /*c900*/  SHF.R.S32.HI R5, RZ, 0x1f, R4 ;  /* 0x0000001fff057819 */ /* 0x004fe40000011404 */
        /* <DEDUP_REMOVED lines=151> */
[----:B---3--:R-:W-:Y:S02]  /*d280*/  SHF.R.S32.HI R25, RZ, 0x1f, R25 ;  /* 0x0000001fff197819 */ /* 0x008fe40000011419 */
[----:B-----5:R-:W-:Y:S02]  /*d290*/  SHF.R.S32.HI R23, RZ, 0x1f, R23 ;  /* 0x0000001fff177819 */ /* 0x020fe40000011417 */
[----:B------:R-:W-:-:S02]  /*d2a0*/  SHF.R.S32.HI R19, RZ, 0x1f, R19 ;  /* 0x0000001fff137819 */ /* 0x000fc40000011413 */
[----:B------:R-:W-:Y:S02]  /*d2b0*/  SHF.R.S32.HI R17, RZ, 0x1f, R17 ;  /* 0x0000001fff117819 */ /* 0x000fe40000011411 */
[----:B------:R-:W-:Y:S02]  /*d2c0*/  SHF.R.S32.HI R16, RZ, 0x1f, R16 ;  /* 0x0000001fff107819 */ /* 0x000fe40000011410 */
[----:B------:R-:W-:Y:S02]  /*d2d0*/  SHF.R.S32.HI R14, RZ, 0x1f, R14 ;  /* 0x0000001fff0e7819 */ /* 0x000fe4000001140e */
[----:B------:R-:W-:Y:S02]  /*d2e0*/  SHF.R.S32.HI R12, RZ, 0x1f, R12 ;  /* 0x0000001fff0c7819 */ /* 0x000fe4000001140c */
[----:B------:R-:W-:Y:S02]  /*d2f0*/  SHF.R.S32.HI R11, RZ, 0x1f, R11 ;  /* 0x0000001fff0b7819 */ /* 0x000fe4000001140b */
        /* <DEDUP_REMOVED lines=19> */
[----:B----4-:R-:W-:-:S05]  /*d430*/  SHF.R.S32.HI R29, RZ, 0x1f, R29 ;  /* 0x0000001fff1d7819 */ /* 0x010fca000001141d */
        /* <DEDUP_REMOVED lines=51> */
[----:B0-----:R-:W3:Y:S04]  /*d770*/  LDL.LU R13, [R1+0x10c8] ;  /* 0x0010c800010d7983 */ /* 0x001ee80000300800 */
[----:B------:R0:W-:Y:S04]  /*d780*/  STL [R1+0x380], R3 ;  /* 0x0003800301007387 */ /* 0x0001e80000100800 */
[----:B0-----:R-:W3:Y:S04]  /*d790*/  LDL.LU R3, [R1+0x10c4] ;  /* 0x0010c40001037983 */ /* 0x001ee80000300800 */
[----:B------:R0:W-:Y:S04]  /*d7a0*/  STL [R1+0x384], R0 ;  /* 0x0003840001007387 */ /* 0x0001e80000100800 */
[----:B0-----:R-:W3:Y:S04]  /*d7b0*/  LDL.LU R0, [R1+0x10c0] ;  /* 0x0010c00001007983 */ /* 0x001ee80000300800 */
[----:B------:R0:W-:Y:S04]  /*d7c0*/  STL [R1+0x388], R2 ;  /* 0x0003880201007387 */ /* 0x0001e80000100800 */
[----:B0-----:R-:W4:Y:S01]  /*d7d0*/  LDL.LU R2, [R1+0x10bc] ;  /* 0x0010bc0001027983 */ /* 0x001f220000300800 */
[----:B--2---:R-:W-:-:S02]  /*d7e0*/  SHF.R.S32.HI R22, RZ, 0x1f, R22 ;  /* 0x0000001fff167819 */ /* 0x004fc40000011416 */
[----:B---3--:R-:W-:Y:S02]  /*d7f0*/  SHF.R.S32.HI R0, RZ, 0x1f, R0 ;  /* 0x0000001fff007819 */ /* 0x008fe40000011400 */
[----:B----4-:R-:W-:-:S05]  /*d800*/  SHF.R.S32.HI R2, RZ, 0x1f, R2 ;  /* 0x0000001fff027819 */ /* 0x010fca0000011402 */
[----:B------:R0:W-:Y:S04]  /*d810*/  STL [R1+0x38c], R2 ;  /* 0x00038c0201007387 */ /* 0x0001e80000100800 */
[----:B0-----:R-:W2:Y:S04]  /*d820*/  LDL.LU R2, [R1+0x10b8] ;  /* 0x0010b80001027983 */ /* 0x001ea80000300800 */
[----:B------:R0:W-:Y:S04]  /*d830*/  STL [R1+0x390], R0 ;  /* 0x0003900001007387 */ /* 0x0001e80000100800 */
[----:B0-----:R-:W3:Y:S04]  /*d840*/  LDL.LU R0, [R1+0x10b4] ;  /* 0x0010b40001007983 */ /* 0x001ee80000300800 */
[----:B------:R0:W-:Y:S04]  /*d850*/  STL [R1+0x394], R22 ;  /* 0x0003941601007387 */ /* 0x0001e80000100800 */
[----:B0-----:R-:W4:Y:S01]  /*d860*/  LDL.LU R22, [R1+0x10b0] ;  /* 0x0010b00001167983 */ /* 0x001f220000300800 */
[----:B------:R-:W-:-:S05]  /*d870*/  SHF.R.S32.HI R21, RZ, 0x1f, R21 ;  /* 0x0000001fff157819 */ /* 0x000fca0000011415 */
[----:B------:R4:W-:Y:S02]  /*d880*/  STL [R1+0x398], R21 ;  /* 0x0003981501007387 */ /* 0x0009e40000100800 */
[----:B----4-:R-:W-:-:S05]  /*d890*/  IADD3 R21, P2, PT, R3, R22, RZ ;  /* 0x0000001603157210 */ /* 0x010fca0007f5e0ff */
[----:B------:R0:W-:Y:S04]  /*d8a0*/  STL [R1+0xe38], R21 ;  /* 0x000e381501007387 */ /* 0x0001e80000100800 */
[----:B0-----:R-:W4:Y:S02]  /*d8b0*/  LDL.LU R21, [R1+0x10ac] ;  /* 0x0010ac0001157983 */ /* 0x001f240000300800 */
[----:B----4-:R-:W-:-:S05]  /*d8c0*/  IADD3 R3, P5, PT, R3, R21, RZ ;  /* 0x0000001503037210 */ /* 0x010fca0007fbe0ff */
[----:B------:R0:W-:Y:S02]  /*d8d0*/  STL [R1+0xe40], R3 ;  /* 0x000e400301007387 */ /* 0x0001e40000100800 */
[----:B0-----:R-:W-:-:S05]  /*d8e0*/  IADD3 R3, P1, PT, R4, R22, RZ ;  /* 0x0000001604037210 */ /* 0x001fca0007f3e0ff */
[----:B------:R0:W-:Y:S02]  /*d8f0*/  STL [R1+0x670], R3 ;  /* 0x0006700301007387 */ /* 0x0001e40000100800 */
[----:B0-----:R-:W-:Y:S02]  /*d900*/  IADD3 R3, P0, PT, R4, R21, RZ ;  /* 0x0000001504037210 */ /* 0x001fe40007f1e0ff */
[----:B------:R-:W-:-:S03]  /*d910*/  IADD3 R4, P4, PT, R5, R22, RZ ;  /* 0x0000001605047210 */ /* 0x000fc60007f9e0ff */
[----:B------:R0:W-:Y:S04]  /*d920*/  STL [R1+0x678], R3 ;  /* 0x0006780301007387 */ /* 0x0001e80000100800 */
[----:B------:R2:W-:Y:S01]  /*d930*/  STL [R1+0x680], R4 ;  /* 0x0006800401007387 */ /* 0x0005e20000100800 */
[----:B0-----:R-:W-:Y:S02]  /*d940*/  IADD3 R3, P3, PT, R5, R21, RZ ;  /* 0x0000001505037210 */ /* 0x001fe40007f7e0ff */
[----:B------:R-:W-:Y:S01]  /*d950*/  IADD3 R5, P6, PT, R6, R22, RZ ;  /* 0x0000001606057210 */ /* 0x000fe20007fde0ff */
[C---:B--2---:R-:W-:Y:S02]  /*d960*/  IMAD.X R4, R13.reuse, 0x1, R2, P2 ;  /* 0x000000010d047824 */ /* 0x044fe400010e0602 */
[----:B------:R3:W-:Y:S04]  /*d970*/  STL [R1+0x688], R3 ;  /* 0x0006880301007387 */ /* 0x0007e80000100800 */
[----:B------:R0:W-:Y:S04]  /*d980*/  STL [R1+0xe34], R4 ;  /* 0x000e340401007387 */ /* 0x0001e80000100800 */
[----:B------:R1:W-:Y:S01]  /*d990*/  STL [R1+0x690], R5 ;  /* 0x0006900501007387 */ /* 0x0003e20000100800 */
[----:B---3--:R-:W-:-:S03]  /*d9a0*/  IMAD.X R3, R13, 0x1, R0, P5 ;  /* 0x000000010d037824 */ /* 0x008fc600028e0600 */
[----:B------:R-:W2:Y:S01]  /*d9b0*/  LDL.LU R13, [R1+0x4] ;  /* 0x00000400010d7983 */ /* 0x000ea20000300800 */
[----:B0-----:R-:W-:-:S03]  /*d9c0*/  IADD3 R4, P5, PT, R6, R21, RZ ;  /* 0x0000001506047210 */ /* 0x001fc60007fbe0ff */
[----:B------:R0:W-:Y:S01]  /*d9d0*/  STL [R1+0xe3c], R3 ;  /* 0x000e3c0301007387 */ /* 0x0001e20000100800 */
[----:B-1----:R-:W-:-:S03]  /*d9e0*/  IMAD.X R5, R15, 0x1, R2, P1 ;  /* 0x000000010f057824 */ /* 0x002fc600008e0602 */
[----:B------:R1:W-:Y:S01]  /*d9f0*/  STL [R1+0x698], R4 ;  /* 0x0006980401007387 */ /* 0x0003e20000100800 */
[C---:B0-----:R-:W-:Y:S02]  /*da00*/  IADD3 R3, P2, PT, R7.reuse, R22, RZ ;  /* 0x0000001607037210 */ /* 0x041fe40007f5e0ff */
[----:B-1----:R-:W-:-:S03]  /*da10*/  IADD3 R4, P1, PT, R7, R21, RZ ;  /* 0x0000001507047210 */ /* 0x002fc60007f3e0ff */
[----:B------:R0:W-:Y:S04]  /*da20*/  STL [R1+0x6a0], R3 ;  /* 0x0006a00301007387 */ /* 0x0001e80000100800 */
[----:B------:R1:W-:Y:S01]  /*da30*/  STL [R1+0x66c], R5 ;  /* 0x00066c0501007387 */ /* 0x0003e20000100800 */
[----:B0-----:R-:W-:-:S03]  /*da40*/  IMAD.X R3, R15, 0x1, R0, P0 ;  /* 0x000000010f037824 */ /* 0x001fc600000e0600 */
[----:B-1----:R-:W3:Y:S04]  /*da50*/  LDL.LU R5, [R1+0xc] ;  /* 0x00000c0001057983 */ /* 0x002ee80000300800 */
[----:B------:R0:W-:Y:S04]  /*da60*/  STL [R1+0x6a8], R4 ;  /* 0x0006a80401007387 */ /* 0x0001e80000100800 */
[----:B------:R1:W-:Y:S01]  /*da70*/  STL [R1+0x674], R3 ;  /* 0x0006740301007387 */ /* 0x0003e20000100800 */
[----:B0-----:R-:W-:Y:S01]  /*da80*/  IADD3 R4, P0, PT, R8, R22, RZ ;  /* 0x0000001608047210 */ /* 0x001fe20007f1e0ff */
[----:B-1----:R-:W-:-:S04]  /*da90*/  IMAD.X R3, R18, 0x1, R2, P4 ;  /* 0x0000000112037824 */ /* 0x002fc800020e0602 */
[----:B------:R0:W-:Y:S01]  /*daa0*/  STL [R1+0x6b0], R4 ;  /* 0x0006b00401007387 */ /* 0x0001e20000100800 */
[----:B------:R-:W-:-:S03]  /*dab0*/  IADD3 R6, P4, PT, R8, R21, RZ ;  /* 0x0000001508067210 */ /* 0x000fc60007f9e0ff */
[----:B------:R1:W-:Y:S01]  /*dac0*/  STL [R1+0x67c], R3 ;  /* 0x00067c0301007387 */ /* 0x0003e20000100800 */
[----:B0-----:R-:W-:-:S03]  /*dad0*/  IMAD.X R4, R18, 0x1, R0, P3 ;  /* 0x0000000112047824 */ /* 0x001fc600018e0600 */
[----:B-1----:R-:W4:Y:S01]  /*dae0*/  LDL.LU R3, [R1+0x14] ;  /* 0x0000140001037983 */ /* 0x002f220000300800 */
[----:B------:R-:W-:-:S03]  /*daf0*/  IADD3 R7, P3, PT, R9, R22, RZ ;  /* 0x0000001609077210 */ /* 0x000fc60007f7e0ff */
[----:B------:R0:W-:Y:S04]  /*db00*/  STL [R1+0x6b8], R6 ;  /* 0x0006b80601007387 */ /* 0x0001e80000100800 */
[----:B------:R1:W-:Y:S01]  /*db10*/  STL [R1+0x684], R4 ;  /* 0x0006840401007387 */ /* 0x0003e20000100800 */
[----:B0-----:R-:W-:-:S03]  /*db20*/  IMAD.X R6, R20, 0x1, R2, P6 ;  /* 0x0000000114067824 */ /* 0x001fc600030e0602 */
[----:B------:R-:W-:Y:S01]  /*db30*/  STL [R1+0x6c0], R7 ;  /* 0x0006c00701007387 */ /* 0x000fe20000100800 */
[----:B-1----:R-:W-:-:S03]  /*db40*/  IADD3 R4, P6, PT, R9, R21, RZ ;  /* 0x0000001509047210 */ /* 0x002fc60007fde0ff */
[----:B------:R-:W-:Y:S04]  /*db50*/  STL [R1+0x68c], R6 ;  /* 0x00068c0601007387 */ /* 0x000fe80000100800 */
[----:B------:R0:W-:Y:S04]  /*db60*/  STL [R1+0x6c8], R4 ;  /* 0x0006c80401007387 */ /* 0x0001e80000100800 */
[----:B0-----:R-:W5:Y:S01]  /*db70*/  LDL.LU R4, [R1+0x20] ;  /* 0x0000200001047983 */ /* 0x001f620000300800 */
[--C-:B------:R-:W-:Y:S01]  /*db80*/  IMAD.X R7, R20, 0x1, R0.reuse, P5 ;  /* 0x0000000114077824 */ /* 0x100fe200028e0600 */
[----:B------:R-:W-:Y:S01]  /*db90*/  IADD3 R6, P5, PT, R10, R22, RZ ;  /* 0x000000160a067210 */ /* 0x000fe20007fbe0ff */
[----:B------:R-:W-:-:S03]  /*dba0*/  IMAD.X R8, R24, 0x1, R0, P1 ;  /* 0x0000000118087824 */ /* 0x000fc600008e0600 */
[----:B------:R0:W-:Y:S04]  /*dbb0*/  STL [R1+0x694], R7 ;  /* 0x0006940701007387 */ /* 0x0001e80000100800 */
[----:B------:R1:W-:Y:S01]  /*dbc0*/  STL [R1+0x6d0], R6 ;  /* 0x0006d00601007387 */ /* 0x0003e20000100800 */
[----:B0-----:R-:W-:Y:S01]  /*dbd0*/  IMAD.X R7, R24, 0x1, R2, P2 ;  /* 0x0000000118077824 */ /* 0x001fe200010e0602 */
[----:B-1----:R-:W-:-:S04]  /*dbe0*/  IADD3 R6, P2, PT, R10, R21, RZ ;  /* 0x000000150a067210 */ /* 0x002fc80007f5e0ff */
[----:B------:R0:W-:Y:S04]  /*dbf0*/  STL [R1+0x69c], R7 ;  /* 0x00069c0701007387 */ /* 0x0001e80000100800 */
[----:B------:R1:W-:Y:S04]  /*dc00*/  STL [R1+0x6d8], R6 ;  /* 0x0006d80601007387 */ /* 0x0003e80000100800 */
[----:B------:R1:W-:Y:S01]  /*dc10*/  STL [R1+0x6a4], R8 ;  /* 0x0006a40801007387 */ /* 0x0003e20000100800 */
[----:B0-----:R-:W-:-:S03]  /*dc20*/  IADD3 R7, P1, PT, R11, R22, RZ ;  /* 0x000000160b077210 */ /* 0x001fc60007f3e0ff */
[----:B------:R-:W5:Y:S01]  /*dc30*/  LDL.LU R15, [R1+0x28] ;  /* 0x00002800010f7983 */ /* 0x000f620000300800 */
[----:B-1----:R-:W-:-:S03]  /*dc40*/  IMAD.X R6, R26, 0x1, R2, P0 ;  /* 0x000000011a067824 */ /* 0x002fc600000e0602 */
[----:B------:R-:W-:Y:S01]  /*dc50*/  STL [R1+0x6e0], R7 ;  /* 0x0006e00701007387 */ /* 0x000fe20000100800 */
[----:B------:R-:W-:-:S03]  /*dc60*/  IADD3 R8, P0, PT, R11, R21, RZ ;  /* 0x000000150b087210 */ /* 0x000fc60007f1e0ff */
[----:B------:R0:W-:Y:S04]  /*dc70*/  STL [R1+0x6ac], R6 ;  /* 0x0006ac0601007387 */ /* 0x0001e80000100800 */
[----:B------:R1:W-:Y:S01]  /*dc80*/  STL [R1+0x6e8], R8 ;  /* 0x0006e80801007387 */ /* 0x0003e20000100800 */
[----:B0-----:R-:W-:Y:S01]  /*dc90*/  IMAD.X R6, R26, 0x1, R0, P4 ;  /* 0x000000011a067824 */ /* 0x001fe200020e0600 */
[----:B------:R-:W-:Y:S01]  /*dca0*/  IADD3 R7, P4, PT, R12, R22, RZ ;  /* 0x000000160c077210 */ /* 0x000fe20007f9e0ff */
[----:B-1----:R-:W-:-:S03]  /*dcb0*/  IMAD.X R8, R28, 0x1, R2, P3 ;  /* 0x000000011c087824 */ /* 0x002fc600018e0602 */
[----:B------:R0:W-:Y:S04]  /*dcc0*/  STL [R1+0x6b4], R6 ;  /* 0x0006b40601007387 */ /* 0x0001e80000100800 */
[----:B------:R1:W-:Y:S01]  /*dcd0*/  STL [R1+0x6f0], R7 ;  /* 0x0006f00701007387 */ /* 0x0003e20000100800 */
[----:B------:R-:W-:Y:S01]  /*dce0*/  IMAD.X R9, R28, 0x1, R0, P6 ;  /* 0x000000011c097824 */ /* 0x000fe200030e0600 */
[----:B0-----:R-:W-:Y:S02]  /*dcf0*/  IADD3 R6, P3, PT, R12, R21, RZ ;  /* 0x000000150c067210 */ /* 0x001fe40007f7e0ff */
[----:B-1----:R-:W5:Y:S04]  /*dd00*/  LDL.LU R7, [R1+0x30] ;  /* 0x0000300001077983 */ /* 0x002f680000300800 */
[----:B------:R0:W-:Y:S04]  /*dd10*/  STL [R1+0x6bc], R8 ;  /* 0x0006bc0801007387 */ /* 0x0001e80000100800 */
[----:B------:R2:W-:Y:S01]  /*dd20*/  STL [R1+0x6f8], R6 ;  /* 0x0006f80601007387 */ /* 0x0005e20000100800 */
[----:B0-----:R-:W-:-:S03]  /*dd30*/  IADD3 R8, P6, PT, R14, R22, RZ ;  /* 0x000000160e087210 */ /* 0x001fc60007fde0ff */
[----:B------:R0:W-:Y:S04]  /*dd40*/  STL [R1+0x6c4], R9 ;  /* 0x0006c40901007387 */ /* 0x0001e80000100800 */
[----:B------:R1:W-:Y:S01]  /*dd50*/  STL [R1+0x700], R8 ;  /* 0x0007000801007387 */ /* 0x0003e20000100800 */
[C---:B--2---:R-:W-:Y:S01]  /*dd60*/  IMAD.X R6, R13.reuse, 0x1, R2, P5 ;  /* 0x000000010d067824 */ /* 0x044fe200028e0602 */
[----:B0-----:R-:W-:Y:S01]  /*dd70*/  IADD3 R9, P5, PT, R14, R21, RZ ;  /* 0x000000150e097210 */ /* 0x001fe20007fbe0ff */
[----:B-1----:R-:W-:-:S03]  /*dd80*/  IMAD.X R8, R13, 0x1, R0, P2 ;  /* 0x000000010d087824 */ /* 0x002fc600010e0600 */
[----:B------:R0:W-:Y:S01]  /*dd90*/  STL [R1+0x6cc], R6 ;  /* 0x0006cc0601007387 */ /* 0x0001e20000100800 */
[----:B------:R-:W-:-:S03]  /*dda0*/  IADD3 R10, P2, PT, R16, R22, RZ ;  /* 0x00000016100a7210 */ /* 0x000fc60007f5e0ff */
[----:B0-----:R-:W2:Y:S04]  /*ddb0*/  LDL.LU R6, [R1+0x38] ;  /* 0x0000380001067983 */ /* 0x001ea80000300800 */
[----:B------:R-:W-:Y:S04]  /*ddc0*/  STL [R1+0x708], R9 ;  /* 0x0007080901007387 */ /* 0x000fe80000100800 */
[----:B------:R3:W-:Y:S04]  /*ddd0*/  STL [R1+0x6d4], R8 ;  /* 0x0006d40801007387 */ /* 0x0007e80000100800 */
[----:B------:R-:W-:Y:S01]  /*dde0*/  STL [R1+0x710], R10 ;  /* 0x0007100a01007387 */ /* 0x000fe20000100800 */
[C---:B---3--:R-:W-:Y:S01]  /*ddf0*/  IMAD.X R8, R5.reuse, 0x1, R2, P1 ;  /* 0x0000000105087824 */ /* 0x048fe200008e0602 */
[----:B------:R-:W-:Y:S01]  /*de00*/  IADD3 R9, P1, PT, R16, R21, RZ ;  /* 0x0000001510097210 */ /* 0x000fe20007f3e0ff */
[----:B------:R-:W-:-:S03]  /*de10*/  IMAD.X R5, R5, 0x1, R0, P0 ;  /* 0x0000000105057824 */ /* 0x000fc600000e0600 */
[----:B------:R0:W-:Y:S04]  /*de20*/  STL [R1+0x6dc], R8 ;  /* 0x0006dc0801007387 */ /* 0x0001e80000100800 */
[----:B------:R-:W-:Y:S04]  /*de30*/  STL [R1+0x718], R9 ;  /* 0x0007180901007387 */ /* 0x000fe80000100800 */
[----:B------:R-:W3:Y:S01]  /*de40*/  LDL.LU R13, [R1+0x40] ;  /* 0x00004000010d7983 */ /* 0x000ee20000300800 */
[----:B0-----:R-:W-:-:S03]  /*de50*/  IADD3 R8, P0, PT, R17, R22, RZ ;  /* 0x0000001611087210 */ /* 0x001fc60007f1e0ff */
[----:B------:R4:W-:Y:S04]  /*de60*/  STL [R1+0x6e4], R5 ;  /* 0x0006e40501007387 */ /* 0x0009e80000100800 */
[----:B------:R0:W-:Y:S01]  /*de70*/  STL [R1+0x720], R8 ;  /* 0x0007200801007387 */ /* 0x0001e20000100800 */
[----:B----4-:R-:W-:Y:S01]  /*de80*/  IMAD.X R5, R3, 0x1, R2, P4 ;  /* 0x0000000103057824 */ /* 0x010fe200020e0602 */
[----:B0-----:R-:W-:Y:S01]  /*de90*/  IADD3 R8, P4, PT, R17, R21, RZ ;  /* 0x0000001511087210 */ /* 0x001fe20007f9e0ff */
[----:B------:R-:W-:-:S03]  /*dea0*/  IMAD.X R3, R3, 0x1, R0, P3 ;  /* 0x0000000103037824 */ /* 0x000fc600018e0600 */
[----:B------:R0:W-:Y:S04]  /*deb0*/  STL [R1+0x6ec], R5 ;  /* 0x0006ec0501007387 */ /* 0x0001e80000100800 */
[----:B0-----:R-:W4:Y:S04]  /*dec0*/  LDL.LU R5, [R1] ;  /* 0x0000000001057983 */ /* 0x001f280000300800 */
[----:B------:R0:W-:Y:S04]  /*ded0*/  STL [R1+0x728], R8 ;  /* 0x0007280801007387 */ /* 0x0001e80000100800 */
[----:B------:R1:W-:Y:S01]  /*dee0*/  STL [R1+0x6f4], R3 ;  /* 0x0006f40301007387 */ /* 0x0003e20000100800 */
[----:B0-----:R-:W-:-:S03]  /*def0*/  IADD3 R8, P3, PT, R19, R22, RZ ;  /* 0x0000001613087210 */ /* 0x001fc60007f7e0ff */
[----:B-1----:R-:W4:Y:S01]  /*df00*/  LDL.LU R3, [R1+0x48] ;  /* 0x0000480001037983 */ /* 0x002f220000300800 */
[----:B-----5:R-:W-:-:S03]  /*df10*/  IMAD.X R9, R4, 0x1, R2, P6 ;  /* 0x0000000104097824 */ /* 0x020fc600030e0602 */
[----:B------:R0:W-:Y:S01]  /*df20*/  STL [R1+0x730], R8 ;  /* 0x0007300801007387 */ /* 0x0001e20000100800 */
[----:B------:R-:W-:-:S03]  /*df30*/  IMAD.X R4, R4, 0x1, R0, P5 ;  /* 0x0000000104047824 */ /* 0x000fc600028e0600 */
[----:B------:R1:W-:Y:S01]  /*df40*/  STL [R1+0x6fc], R9 ;  /* 0x0006fc0901007387 */ /* 0x0003e20000100800 */
[----:B0-----:R-:W-:-:S03]  /*df50*/  IADD3 R8, P6, PT, R19, R21, RZ ;  /* 0x0000001513087210 */ /* 0x001fc60007fde0ff */
[----:B-1----:R-:W5:Y:S04]  /*df60*/  LDL.LU R9, [R1+0x8] ;  /* 0x0000080001097983 */ /* 0x002f680000300800 */
[----:B------:R-:W-:Y:S04]  /*df70*/  STL [R1+0x738], R8 ;  /* 0x0007380801007387 */ /* 0x000fe80000100800 */
[----:B------:R0:W-:Y:S04]  /*df80*/  STL [R1+0x704], R4 ;  /* 0x0007040401007387 */ /* 0x0001e80000100800 */
[----:B0-----:R-:W5:Y:S01]  /*df90*/  LDL.LU R4, [R1+0x4c] ;  /* 0x00004c0001047983 */ /* 0x001f620000300800 */
[----:B------:R-:W-:Y:S01]  /*dfa0*/  IADD3 R8, P5, PT, R23, R22, RZ ;  /* 0x0000001617087210 */ /* 0x000fe20007fbe0ff */
[----:B------:R-:W-:Y:S01]  /*dfb0*/  IMAD.X R11, R15, 0x1, R2, P2 ;  /* 0x000000010f0b7824 */ /* 0x000fe200010e0602 */
[----:B------:R-:W-:-:S03]  /*dfc0*/  IADD3 R10, P2, PT, R23, R21, RZ ;  /* 0x00000015170a7210 */ /* 0x000fc60007f5e0ff */
[----:B------:R0:W-:Y:S04]  /*dfd0*/  STL [R1+0x740], R8 ;  /* 0x0007400801007387 */ /* 0x0001e80000100800 */
[----:B------:R1:W-:Y:S04]  /*dfe0*/  STL [R1+0x70c], R11 ;  /* 0x00070c0b01007387 */ /* 0x0003e80000100800 */
[----:B------:R-:W5:Y:S01]  /*dff0*/  LDL.LU R18, [R1+0x10] ;  /* 0x0000100001127983 */ /* 0x000f620000300800 */
[----:B0-----:R-:W-:-:S03]  /*e000*/  IMAD.X R8, R15, 0x1, R0, P1 ;  /* 0x000000010f087824 */ /* 0x001fc600008e0600 */
[----:B------:R-:W-:Y:S01]  /*e010*/  STL [R1+0x748], R10 ;  /* 0x0007480a01007387 */ /* 0x000fe20000100800 */
[----:B-1----:R-:W-:-:S03]  /*e020*/  IADD3 R11, P1, PT, R25, R22, RZ ;  /* 0x00000016190b7210 */ /* 0x002fc60007f3e0ff */
[----:B------:R0:W-:Y:S04]  /*e030*/  STL [R1+0x714], R8 ;  /* 0x0007140801007387 */ /* 0x0001e80000100800 */
[----:B0-----:R-:W5:Y:S01]  /*e040*/  LDL.LU R8, [R1+0x54] ;  /* 0x0000540001087983 */ /* 0x001f620000300800 */
[----:B------:R-:W-:-:S03]  /*e050*/  IMAD.X R10, R7, 0x1, R2, P0 ;  /* 0x00000001070a7824 */ /* 0x000fc600000e0602 */
[----:B------:R0:W-:Y:S01]  /*e060*/  STL [R1+0x750], R11 ;  /* 0x0007500b01007387 */ /* 0x0001e20000100800 */
[----:B------:R-:W-:-:S03]  /*e070*/  IMAD.X R7, R7, 0x1, R0, P4 ;  /* 0x0000000107077824 */ /* 0x000fc600020e0600 */
[----:B------:R1:W-:Y:S01]  /*e080*/  STL [R1+0x71c], R10 ;  /* 0x00071c0a01007387 */ /* 0x0003e20000100800 */
[----:B0-----:R-:W-:-:S03]  /*e090*/  IADD3 R11, P0, PT, R25, R21, RZ ;  /* 0x00000015190b7210 */ /* 0x001fc60007f1e0ff */
[----:B-1----:R-:W5:Y:S04]  /*e0a0*/  LDL.LU R10, [R1+0x18] ;  /* 0x00001800010a7983 */ /* 0x002f680000300800 */
[----:B------:R0:W-:Y:S04]  /*e0b0*/  STL [R1+0x758], R11 ;  /* 0x0007580b01007387 */ /* 0x0001e80000100800 */
[----:B------:R2:W-:Y:S04]  /*e0c0*/  STL [R1+0x724], R7 ;  /* 0x0007240701007387 */ /* 0x0005e80000100800 */
[----:B------:R-:W5:Y:S01]  /*e0d0*/  LDL.LU R15, [R1+0x5c] ;  /* 0x00005c00010f7983 */ /* 0x000f620000300800 */
[----:B0-----:R-:W-:-:S05]  /*e0e0*/  IADD3 R11, P4, PT, R27, R22, RZ ;  /* 0x000000161b0b7210 */ /* 0x001fca0007f9e0ff */
[----:B------:R0:W-:Y:S01]  /*e0f0*/  STL [R1+0x760], R11 ;  /* 0x0007600b01007387 */ /* 0x0001e20000100800 */
[C---:B--2---:R-:W-:Y:S01]  /*e100*/  IMAD.X R7, R6.reuse, 0x1, R2, P3 ;  /* 0x0000000106077824 */ /* 0x044fe200018e0602 */
[----:B0-----:R-:W-:Y:S01]  /*e110*/  IADD3 R11, P3, PT, R27, R21, RZ ;  /* 0x000000151b0b7210 */ /* 0x001fe20007f7e0ff */
[----:B------:R-:W-:-:S03]  /*e120*/  IMAD.X R6, R6, 0x1, R0, P6 ;  /* 0x0000000106067824 */ /* 0x000fc600030e0600 */
[----:B------:R0:W-:Y:S04]  /*e130*/  STL [R1+0x72c], R7 ;  /* 0x00072c0701007387 */ /* 0x0001e80000100800 */
[----:B0-----:R-:W2:Y:S04]  /*e140*/  LDL.LU R7, [R1+0x1c] ;  /* 0x00001c0001077983 */ /* 0x001ea80000300800 */
[----:B------:R0:W-:Y:S04]  /*e150*/  STL [R1+0x768], R11 ;  /* 0x0007680b01007387 */ /* 0x0001e80000100800 */
[----:B------:R1:W-:Y:S01]  /*e160*/  STL [R1+0x734], R6 ;  /* 0x0007340601007387 */ /* 0x0003e20000100800 */
[----:B0-----:R-:W-:-:S03]  /*e170*/  IADD3 R11, P6, PT, R29, R22, RZ ;  /* 0x000000161d0b7210 */ /* 0x001fc60007fde0ff */
[----:B-1----:R-:W2:Y:S01]  /*e180*/  LDL.LU R6, [R1+0x60] ;  /* 0x0000600001067983 */ /* 0x002ea20000300800 */
[----:B---3--:R-:W-:-:S03]  /*e190*/  IMAD.X R14, R13, 0x1, R2, P5 ;  /* 0x000000010d0e7824 */ /* 0x008fc600028e0602 */
[----:B------:R0:W-:Y:S01]  /*e1a0*/  STL [R1+0x770], R11 ;  /* 0x0007700b01007387 */ /* 0x0001e20000100800 */
[----:B------:R-:W-:-:S03]  /*e1b0*/  IMAD.X R12, R13, 0x1, R0, P2 ;  /* 0x000000010d0c7824 */ /* 0x000fc600010e0600 */
[----:B------:R-:W-:Y:S04]  /*e1c0*/  STL [R1+0x73c], R14 ;  /* 0x00073c0e01007387 */ /* 0x000fe80000100800 */
[----:B------:R-:W3:Y:S01]  /*e1d0*/  LDL.LU R20, [R1+0x24] ;  /* 0x0000240001147983 */ /* 0x000ee20000300800 */
[----:B0-----:R-:W-:-:S05]  /*e1e0*/  IADD3 R11, P5, PT, R29, R21, RZ ;  /* 0x000000151d0b7210 */ /* 0x001fca0007fbe0ff */
[----:B------:R4:W-:Y:S04]  /*e1f0*/  STL [R1+0x778], R11 ;  /* 0x0007780b01007387 */ /* 0x0009e80000100800 */
[----:B------:R0:W-:Y:S04]  /*e200*/  STL [R1+0x744], R12 ;  /* 0x0007440c01007387 */ /* 0x0001e80000100800 */
[----:B------:R-:W3:Y:S01]  /*e210*/  LDL.LU R13, [R1+0x64] ;  /* 0x00006400010d7983 */ /* 0x000ee20000300800 */
[----:B----4-:R-:W-:-:S05]  /*e220*/  IADD3 R11, P2, PT, R5, R22, RZ ;  /* 0x00000016050b7210 */ /* 0x010fca0007f5e0ff */
[----:B------:R1:W-:Y:S01]  /*e230*/  STL [R1+0x780], R11 ;  /* 0x0007800b01007387 */ /* 0x0003e20000100800 */
[----:B0-----:R-:W-:Y:S01]  /*e240*/  IMAD.X R12, R3, 0x1, R2, P1 ;  /* 0x00000001030c7824 */ /* 0x001fe200008e0602 */
[----:B-1----:R-:W-:Y:S01]  /*e250*/  IADD3 R11, P1, PT, R5, R21, RZ ;  /* 0x00000015050b7210 */ /* 0x002fe20007f3e0ff */
[----:B------:R-:W-:-:S03]  /*e260*/  IMAD.X R3, R3, 0x1, R0, P0 ;  /* 0x0000000103037824 */ /* 0x000fc600000e0600 */
[----:B------:R-:W-:Y:S04]  /*e270*/  STL [R1+0x74c], R12 ;  /* 0x00074c0c01007387 */ /* 0x000fe80000100800 */
[----:B------:R-:W4:Y:S04]  /*e280*/  LDL.LU R5, [R1+0x2c] ;  /* 0x00002c0001057983 */ /* 0x000f280000300800 */
[----:B------:R5:W-:Y:S04]  /*e290*/  STL [R1+0x788], R11 ;  /* 0x0007880b01007387 */ /* 0x000be80000100800 */
[----:B------:R0:W-:Y:S01]  /*e2a0*/  STL [R1+0x754], R3 ;  /* 0x0007540301007387 */ /* 0x0001e20000100800 */
[----:B-----5:R-:W-:-:S03]  /*e2b0*/  IADD3 R11, P0, PT, R9, R22, RZ ;  /* 0x00000016090b7210 */ /* 0x020fc60007f1e0ff */
[----:B0-----:R-:W5:Y:S04]  /*e2c0*/  LDL.LU R3, [R1+0x68] ;  /* 0x0000680001037983 */ /* 0x001f680000300800 */
[----:B------:R0:W-:Y:S01]  /*e2d0*/  STL [R1+0x790], R11 ;  /* 0x0007900b01007387 */ /* 0x0001e20000100800 */
[C---:B------:R-:W-:Y:S02]  /*e2e0*/  IMAD.X R12, R4.reuse, 0x1, R2, P4 ;  /* 0x00000001040c7824 */ /* 0x040fe400020e0602 */
[----:B------:R-:W-:Y:S01]  /*e2f0*/  IMAD.X R4, R4, 0x1, R0, P3 ;  /* 0x0000000104047824 */ /* 0x000fe200018e0600 */
[----:B0-----:R-:W-:Y:S02]  /*e300*/  IADD3 R11, P4, PT, R9, R21, RZ ;  /* 0x00000015090b7210 */ /* 0x001fe40007f9e0ff */
[----:B------:R-:W-:Y:S04]  /*e310*/  STL [R1+0x75c], R12 ;  /* 0x00075c0c01007387 */ /* 0x000fe80000100800 */
[----:B------:R-:W5:Y:S04]  /*e320*/  LDL.LU R9, [R1+0x34] ;  /* 0x0000340001097983 */ /* 0x000f680000300800 */
[----:B------:R-:W-:Y:S04]  /*e330*/  STL [R1+0x798], R11 ;  /* 0x0007980b01007387 */ /* 0x000fe80000100800 */
[----:B------:R0:W-:Y:S04]  /*e340*/  STL [R1+0x764], R4 ;  /* 0x0007640401007387 */ /* 0x0001e80000100800 */
[----:B0-----:R-:W5:Y:S01]  /*e350*/  LDL.LU R4, [R1+0x70] ;  /* 0x0000700001047983 */ /* 0x001f620000300800 */
[----:B------:R-:W-:Y:S01]  /*e360*/  IADD3 R11, P3, PT, R18, R22, RZ ;  /* 0x00000016120b7210 */ /* 0x000fe20007f7e0ff */
[----:B------:R-:W-:-:S04]  /*e370*/  IMAD.X R12, R8, 0x1, R2, P6 ;  /* 0x00000001080c7824 */ /* 0x000fc800030e0602 */
[----:B------:R0:W-:Y:S01]  /*e380*/  STL [R1+0x7a0], R11 ;  /* 0x0007a00b01007387 */ /* 0x0001e20000100800 */
[----:B------:R-:W-:-:S03]  /*e390*/  IMAD.X R8, R8, 0x1, R0, P5 ;  /* 0x0000000108087824 */ /* 0x000fc600028e0600 */
[----:B------:R-:W-:Y:S01]  /*e3a0*/  STL [R1+0x76c], R12 ;  /* 0x00076c0c01007387 */ /* 0x000fe20000100800 */
[----:B0-----:R-:W-:-:S03]  /*e3b0*/  IADD3 R11, P6, PT, R18, R21, RZ ;  /* 0x00000015120b7210 */ /* 0x001fc60007fde0ff */
[----:B------:R-:W5:Y:S04]  /*e3c0*/  LDL.LU R18, [R1+0x3c] ;  /* 0x00003c0001127983 */ /* 0x000f680000300800 */
[----:B------:R0:W-:Y:S04]  /*e3d0*/  STL [R1+0x7a8], R11 ;  /* 0x0007a80b01007387 */ /* 0x0001e80000100800 */
[----:B------:R1:W-:Y:S01]  /*e3e0*/  STL [R1+0x774], R8 ;  /* 0x0007740801007387 */ /* 0x0003e20000100800 */
[----:B0-----:R-:W-:Y:S01]  /*e3f0*/  IADD3 R11, P5, PT, R10, R22, RZ ;  /* 0x000000160a0b7210 */ /* 0x001fe20007fbe0ff */
[----:B------:R-:W-:-:S02]  /*e400*/  IMAD.X R14, R15, 0x1, R2, P2 ;  /* 0x000000010f0e7824 */ /* 0x000fc400010e0602 */
[----:B-1----:R-:W5:Y:S01]  /*e410*/  LDL.LU R8, [R1+0x74] ;  /* 0x0000740001087983 */ /* 0x002f620000300800 */
[----:B------:R-:W-:-:S03]  /*e420*/  IMAD.X R12, R15, 0x1, R0, P1 ;  /* 0x000000010f0c7824 */ /* 0x000fc600008e0600 */
[----:B------:R0:W-:Y:S04]  /*e430*/  STL [R1+0x7b0], R11 ;  /* 0x0007b00b01007387 */ /* 0x0001e80000100800 */
[----:B------:R-:W-:Y:S01]  /*e440*/  STL [R1+0x77c], R14 ;  /* 0x00077c0e01007387 */ /* 0x000fe20000100800 */
[----:B0-----:R-:W-:-:S03]  /*e450*/  IADD3 R11, P2, PT, R10, R21, RZ ;  /* 0x000000150a0b7210 */ /* 0x001fc60007f5e0ff */
[----:B------:R-:W5:Y:S04]  /*e460*/  LDL.LU R10, [R1+0x44] ;  /* 0x00004400010a7983 */ /* 0x000f680000300800 */
[----:B------:R2:W-:Y:S04]  /*e470*/  STL [R1+0x7b8], R11 ;  /* 0x0007b80b01007387 */ /* 0x0005e80000100800 */
[----:B------:R0:W-:Y:S04]  /*e480*/  STL [R1+0x784], R12 ;  /* 0x0007840c01007387 */ /* 0x0001e80000100800 */
[----:B------:R-:W5:Y:S01]  /*e490*/  LDL.LU R15, [R1+0x78] ;  /* 0x00007800010f7983 */ /* 0x000f620000300800 */
[----:B--2---:R-:W-:-:S05]  /*e4a0*/  IADD3 R11, P1, PT, R7, R22, RZ ;  /* 0x00000016070b7210 */ /* 0x004fca0007f3e0ff */
[----:B------:R1:W-:Y:S01]  /*e4b0*/  STL [R1+0x7c0], R11 ;  /* 0x0007c00b01007387 */ /* 0x0003e20000100800 */
[C---:B0-----:R-:W-:Y:S01]  /*e4c0*/  IMAD.X R12, R6.reuse, 0x1, R2, P0 ;  /* 0x00000001060c7824 */ /* 0x041fe200000e0602 */
[----:B-1----:R-:W-:Y:S01]  /*e4d0*/  IADD3 R11, P0, PT, R7, R21, RZ ;  /* 0x00000015070b7210 */ /* 0x002fe20007f1e0ff */
[----:B------:R-:W-:-:S03]  /*e4e0*/  IMAD.X R6, R6, 0x1, R0, P4 ;  /* 0x0000000106067824 */ /* 0x000fc600020e0600 */
[----:B------:R-:W-:Y:S04]  /*e4f0*/  STL [R1+0x78c], R12 ;  /* 0x00078c0c01007387 */ /* 0x000fe80000100800 */
[----:B------:R-:W2:Y:S04]  /*e500*/  LDL.LU R7, [R1+0x50] ;  /* 0x0000500001077983 */ /* 0x000ea80000300800 */
[----:B------:R3:W-:Y:S04]  /*e510*/  STL [R1+0x7c8], R11 ;  /* 0x0007c80b01007387 */ /* 0x0007e80000100800 */
[----:B------:R0:W-:Y:S01]  /*e520*/  STL [R1+0x794], R6 ;  /* 0x0007940601007387 */ /* 0x0001e20000100800 */
[----:B---3--:R-:W-:-:S03]  /*e530*/  IADD3 R11, P4, PT, R20, R22, RZ ;  /* 0x00000016140b7210 */ /* 0x008fc60007f9e0ff */
[----:B0-----:R-:W3:Y:S01]  /*e540*/  LDL.LU R6, [R1+0x7c] ;  /* 0x00007c0001067983 */ /* 0x001ee20000300800 */
[----:B------:R-:W-:-:S03]  /*e550*/  IMAD.X R14, R13, 0x1, R2, P3 ;  /* 0x000000010d0e7824 */ /* 0x000fc600018e0602 */
[----:B------:R0:W-:Y:S01]  /*e560*/  STL [R1+0x7d0], R11 ;  /* 0x0007d00b01007387 */ /* 0x0001e20000100800 */
[----:B------:R-:W-:-:S03]  /*e570*/  IMAD.X R12, R13, 0x1, R0, P6 ;  /* 0x000000010d0c7824 */ /* 0x000fc600030e0600 */
[----:B------:R-:W-:Y:S01]  /*e580*/  STL [R1+0x79c], R14 ;  /* 0x00079c0e01007387 */ /* 0x000fe20000100800 */
[----:B0-----:R-:W-:-:S03]  /*e590*/  IADD3 R11, P3, PT, R20, R21, RZ ;  /* 0x00000015140b7210 */ /* 0x001fc60007f7e0ff */
[----:B------:R-:W3:Y:S04]  /*e5a0*/  LDL.LU R20, [R1+0x58] ;  /* 0x0000580001147983 */ /* 0x000ee80000300800 */
[----:B------:R4:W-:Y:S04]  /*e5b0*/  STL [R1+0x7d8], R11 ;  /* 0x0007d80b01007387 */ /* 0x0009e80000100800 */
[----:B------:R5:W-:Y:S04]  /*e5c0*/  STL [R1+0x7a4], R12 ;  /* 0x0007a40c01007387 */ /* 0x000be80000100800 */
[----:B------:R-:W3:Y:S01]  /*e5d0*/  LDL.LU R13, [R1+0x88] ;  /* 0x00008800010d7983 */ /* 0x000ee20000300800 */
[----:B----4-:R-:W-:-:S05]  /*e5e0*/  IADD3 R11, P6, PT, R5, R22, RZ ;  /* 0x00000016050b7210 */ /* 0x010fca0007fde0ff */
[----:B------:R0:W-:Y:S01]  /*e5f0*/  STL [R1+0x7e0], R11 ;  /* 0x0007e00b01007387 */ /* 0x0001e20000100800 */
[----:B-----5:R-:W-:Y:S01]  /*e600*/  IMAD.X R12, R3, 0x1, R2, P5 ;  /* 0x00000001030c7824 */ /* 0x020fe200028e0602 */
[----:B0-----:R-:W-:Y:S01]  /*e610*/  IADD3 R11, P5, PT, R5, R21, RZ ;  /* 0x00000015050b7210 */ /* 0x001fe20007fbe0ff */
[----:B------:R-:W-:-:S03]  /*e620*/  IMAD.X R3, R3, 0x1, R0, P2 ;  /* 0x0000000103037824 */ /* 0x000fc600010e0600 */
[----:B------:R-:W-:Y:S04]  /*e630*/  STL [R1+0x7ac], R12 ;  /* 0x0007ac0c01007387 */ /* 0x000fe80000100800 */
[----:B------:R-:W4:Y:S04]  /*e640*/  LDL.LU R5, [R1+0x6c] ;  /* 0x00006c0001057983 */ /* 0x000f280000300800 */
[----:B------:R0:W-:Y:S04]  /*e650*/  STL [R1+0x7e8], R11 ;  /* 0x0007e80b01007387 */ /* 0x0001e80000100800 */
[----:B------:R1:W-:Y:S01]  /*e660*/  STL [R1+0x7b4], R3 ;  /* 0x0007b40301007387 */ /* 0x0003e20000100800 */
[----:B0-----:R-:W-:-:S03]  /*e670*/  IADD3 R11, P2, PT, R9, R22, RZ ;  /* 0x00000016090b7210 */ /* 0x001fc60007f5e0ff */
[----:B-1----:R-:W5:Y:S04]  /*e680*/  LDL.LU R3, [R1+0x8c] ;  /* 0x00008c0001037983 */ /* 0x002f680000300800 */
        /* <DEDUP_REMOVED lines=9> */
[----:B------:R-:W-:-:S05]  /*e720*/  IADD3 R11, P0, PT, R18, R22, RZ ;  /* 0x00000016120b7210 */ /* 0x000fca0007f1e0ff */
[----:B------:R0:W-:Y:S01]  /*e730*/  STL [R1+0x800], R11 ;  /* 0x0008000b01007387 */ /* 0x0001e20000100800 */
[C---:B------:R-:W-:Y:S02]  /*e740*/  IMAD.X R12, R8.reuse, 0x1, R2, P4 ;  /* 0x00000001080c7824 */ /* 0x040fe400020e0602 */
[----:B------:R-:W-:Y:S01]  /*e750*/  IMAD.X R8, R8, 0x1, R0, P3 ;  /* 0x0000000108087824 */ /* 0x000fe200018e0600 */
[----:B0-----:R-:W-:Y:S02]  /*e760*/  IADD3 R11, P4, PT, R18, R21, RZ ;  /* 0x00000015120b7210 */ /* 0x001fe40007f9e0ff */
[----:B------:R-:W-:Y:S04]  /*e770*/  STL [R1+0x7cc], R12 ;  /* 0x0007cc0c01007387 */ /* 0x000fe80000100800 */
[----:B------:R-:W5:Y:S04]  /*e780*/  LDL.LU R18, [R1+0x84] ;  /* 0x0000840001127983 */ /* 0x000f680000300800 */
[----:B------:R0:W-:Y:S04]  /*e790*/  STL [R1+0x808], R11 ;  /* 0x0008080b01007387 */ /* 0x0001e80000100800 */
[----:B------:R1:W-:Y:S01]  /*e7a0*/  STL [R1+0x7d4], R8 ;  /* 0x0007d40801007387 */ /* 0x0003e20000100800 */
[----:B0-----:R-:W-:-:S03]  /*e7b0*/  IADD3 R11, P3, PT, R10, R22, RZ ;  /* 0x000000160a0b7210 */ /* 0x001fc60007f7e0ff */
[----:B-1----:R-:W5:Y:S01]  /*e7c0*/  LDL.LU R8, [R1+0x94] ;  /* 0x0000940001087983 */ /* 0x002f620000300800 */
[----:B------:R-:W-:-:S03]  /*e7d0*/  IMAD.X R14, R15, 0x1, R2, P6 ;  /* 0x000000010f0e7824 */ /* 0x000fc600030e0602 */
[----:B------:R0:W-:Y:S01]  /*e7e0*/  STL [R1+0x810], R11 ;  /* 0x0008100b01007387 */ /* 0x0001e20000100800 */
[----:B------:R-:W-:-:S03]  /*e7f0*/  IMAD.X R12, R15, 0x1, R0, P5 ;  /* 0x000000010f0c7824 */ /* 0x000fc600028e0600 */
        /* <DEDUP_REMOVED lines=8> */
[C---:B---3--:R-:W-:Y:S01]  /*e880*/  IMAD.X R12, R6.reuse, 0x1, R2, P2 ;  /* 0x00000001060c7824 */ /* 0x048fe200010e0602 */
[----:B0-----:R-:W-:Y:S01]  /*e890*/  IADD3 R11, P2, PT, R7, R21, RZ ;  /* 0x00000015070b7210 */ /* 0x001fe20007f5e0ff */
[----:B------:R-:W-:-:S03]  /*e8a0*/  IMAD.X R6, R6, 0x1, R0, P1 ;  /* 0x0000000106067824 */ /* 0x000fc600008e0600 */
[----:B------:R-:W-:Y:S04]  /*e8b0*/  STL [R1+0x7ec], R12 ;  /* 0x0007ec0c01007387 */ /* 0x000fe80000100800 */
[----:B------:R-:W2:Y:S04]  /*e8c0*/  LDL.LU R7, [R1+0xbc] ;  /* 0x0000bc0001077983 */ /* 0x000ea80000300800 */
[----:B------:R0:W-:Y:S04]  /*e8d0*/  STL [R1+0x828], R11 ;  /* 0x0008280b01007387 */ /* 0x0001e80000100800 */
[----:B------:R1:W-:Y:S01]  /*e8e0*/  STL [R1+0x7f4], R6 ;  /* 0x0007f40601007387 */ /* 0x0003e20000100800 */
[----:B0-----:R-:W-:-:S03]  /*e8f0*/  IADD3 R11, P1, PT, R20, R22, RZ ;  /* 0x00000016140b7210 */ /* 0x001fc60007f3e0ff */
[----:B-1----:R-:W3:Y:S01]  /*e900*/  LDL.LU R6, [R1+0x9c] ;  /* 0x00009c0001067983 */ /* 0x002ee20000300800 */
        /* <DEDUP_REMOVED lines=691> */
[----:B------:R-:W-:Y:S01]  /*11440*/  IMAD.X R12, R8, 0x1, R2, P2 ;  /* 0x00000001080c7824 */ /* 0x000fe200010e0602 */
[----:B0-----:R-:W-:Y:S02]  /*11450*/  IADD3 R11, P2, PT, R18, R21, RZ ;  /* 0x00000015120b7210 */ /* 0x001fe40007f5e0ff */
[----:B------:R-:W5:Y:S04]  /*11460*/  LDL.LU R18, [R1+0x284] ;  /* 0x0002840001127983 */ /* 0x000f680000300800 */
[----:B------:R0:W-:Y:S04]  /*11470*/  STL [R1+0xc4c], R12 ;  /* 0x000c4c0c01007387 */ /* 0x0001e80000100800 */
[----:B------:R1:W-:Y:S01]  /*11480*/  STL [R1+0xc88], R11 ;  /* 0x000c880b01007387 */ /* 0x0003e20000100800 */
[----:B0-----:R-:W-:-:S03]  /*11490*/  IMAD.X R12, R8, 0x1, R0, P1 ;  /* 0x00000001080c7824 */ /* 0x001fc600008e0600 */
[----:B------:R-:W5:Y:S01]  /*114a0*/  LDL.LU R8, [R1+0x334] ;  /* 0x0003340001087983 */ /* 0x000f620000300800 */
[----:B-1----:R-:W-:-:S03]  /*114b0*/  IADD3 R11, P1, PT, R10, R22, RZ ;  /* 0x000000160a0b7210 */ /* 0x002fc60007f3e0ff */
[----:B------:R0:W-:Y:S04]  /*114c0*/  STL [R1+0xc54], R12 ;  /* 0x000c540c01007387 */ /* 0x0001e80000100800 */
[----:B------:R1:W-:Y:S01]  /*114d0*/  STL [R1+0xc90], R11 ;  /* 0x000c900b01007387 */ /* 0x0003e20000100800 */
[C---:B0-----:R-:W-:Y:S01]  /*114e0*/  IMAD.X R12, R15.reuse, 0x1, R2, P0 ;  /* 0x000000010f0c7824 */ /* 0x041fe200000e0602 */
[----:B-1----:R-:W-:Y:S02]  /*114f0*/  IADD3 R11, P0, PT, R10, R21, RZ ;  /* 0x000000150a0b7210 */ /* 0x002fe40007f1e0ff */
[----:B------:R-:W5:Y:S04]  /*11500*/  LDL.LU R10, [R1+0x288] ;  /* 0x00028800010a7983 */ /* 0x000f680000300800 */
[----:B------:R0:W-:Y:S04]  /*11510*/  STL [R1+0xc5c], R12 ;  /* 0x000c5c0c01007387 */ /* 0x0001e80000100800 */
[----:B------:R2:W-:Y:S01]  /*11520*/  STL [R1+0xc98], R11 ;  /* 0x000c980b01007387 */ /* 0x0005e20000100800 */
[----:B0-----:R-:W-:-:S03]  /*11530*/  IMAD.X R12, R15, 0x1, R0, P4 ;  /* 0x000000010f0c7824 */ /* 0x001fc600020e0600 */
[----:B------:R-:W5:Y:S04]  /*11540*/  LDL.LU R15, [R1+0x338] ;  /* 0x00033800010f7983 */ /* 0x000f680000300800 */
[----:B------:R3:W-:Y:S01]  /*11550*/  STL [R1+0xc64], R12 ;  /* 0x000c640c01007387 */ /* 0x0007e20000100800 */
[----:B--2---:R-:W-:-:S05]  /*11560*/  IADD3 R11, P4, PT, R7, R22, RZ ;  /* 0x00000016070b7210 */ /* 0x004fca0007f9e0ff */
[----:B------:R0:W-:Y:S01]  /*11570*/  STL [R1+0xca0], R11 ;  /* 0x000ca00b01007387 */ /* 0x0001e20000100800 */
[C---:B---3--:R-:W-:Y:S01]  /*11580*/  IMAD.X R12, R6.reuse, 0x1, R2, P3 ;  /* 0x00000001060c7824 */ /* 0x048fe200018e0602 */
[----:B0-----:R-:W-:Y:S02]  /*11590*/  IADD3 R11, P3, PT, R7, R21, RZ ;  /* 0x00000015070b7210 */ /* 0x001fe40007f7e0ff */
[----:B------:R-:W2:Y:S04]  /*115a0*/  LDL.LU R7, [R1+0x290] ;  /* 0x0002900001077983 */ /* 0x000ea80000300800 */
[----:B------:R0:W-:Y:S04]  /*115b0*/  STL [R1+0xc6c], R12 ;  /* 0x000c6c0c01007387 */ /* 0x0001e80000100800 */
[----:B------:R1:W-:Y:S01]  /*115c0*/  STL [R1+0xca8], R11 ;  /* 0x000ca80b01007387 */ /* 0x0003e20000100800 */
[----:B0-----:R-:W-:-:S03]  /*115d0*/  IMAD.X R12, R6, 0x1, R0, P6 ;  /* 0x00000001060c7824 */ /* 0x001fc600030e0600 */
[----:B------:R-:W3:Y:S01]  /*115e0*/  LDL.LU R6, [R1+0x33c] ;  /* 0x00033c0001067983 */ /* 0x000ee20000300800 */
[----:B-1----:R-:W-:-:S03]  /*115f0*/  IADD3 R11, P6, PT, R20, R22, RZ ;  /* 0x00000016140b7210 */ /* 0x002fc60007fde0ff */
[----:B------:R0:W-:Y:S04]  /*11600*/  STL [R1+0xc74], R12 ;  /* 0x000c740c01007387 */ /* 0x0001e80000100800 */
[----:B------:R1:W-:Y:S01]  /*11610*/  STL [R1+0xcb0], R11 ;  /* 0x000cb00b01007387 */ /* 0x0003e20000100800 */
[C---:B0-----:R-:W-:Y:S01]  /*11620*/  IMAD.X R12, R13.reuse, 0x1, R2, P5 ;  /* 0x000000010d0c7824 */ /* 0x041fe200028e0602 */
[----:B-1----:R-:W-:Y:S02]  /*11630*/  IADD3 R11, P5, PT, R20, R21, RZ ;  /* 0x00000015140b7210 */ /* 0x002fe40007fbe0ff */
[----:B------:R-:W3:Y:S04]  /*11640*/  LDL.LU R20, [R1+0x298] ;  /* 0x0002980001147983 */ /* 0x000ee80000300800 */
[----:B------:R0:W-:Y:S04]  /*11650*/  STL [R1+0xc7c], R12 ;  /* 0x000c7c0c01007387 */ /* 0x0001e80000100800 */
[----:B------:R4:W-:Y:S01]  /*11660*/  STL [R1+0xcb8], R11 ;  /* 0x000cb80b01007387 */ /* 0x0009e20000100800 */
[----:B0-----:R-:W-:-:S03]  /*11670*/  IMAD.X R12, R13, 0x1, R0, P2 ;  /* 0x000000010d0c7824 */ /* 0x001fc600010e0600 */
[----:B------:R-:W3:Y:S04]  /*11680*/  LDL.LU R13, [R1+0x340] ;  /* 0x00034000010d7983 */ /* 0x000ee80000300800 */
[----:B------:R5:W-:Y:S01]  /*11690*/  STL [R1+0xc84], R12 ;  /* 0x000c840c01007387 */ /* 0x000be20000100800 */
[----:B----4-:R-:W-:-:S05]  /*116a0*/  IADD3 R11, P2, PT, R5, R22, RZ ;  /* 0x00000016050b7210 */ /* 0x010fca0007f5e0ff */
[----:B------:R0:W-:Y:S01]  /*116b0*/  STL [R1+0xcc0], R11 ;  /* 0x000cc00b01007387 */ /* 0x0001e20000100800 */
[----:B-----5:R-:W-:Y:S01]  /*116c0*/  IMAD.X R12, R3, 0x1, R2, P1 ;  /* 0x00000001030c7824 */ /* 0x020fe200008e0602 */
[----:B0-----:R-:W-:Y:S01]  /*116d0*/  IADD3 R11, P1, PT, R5, R21, RZ ;  /* 0x00000015050b7210 */ /* 0x001fe20007f3e0ff */
[----:B------:R-:W-:-:S03]  /*116e0*/  IMAD.X R5, R3, 0x1, R0, P0 ;  /* 0x0000000103057824 */ /* 0x000fc600000e0600 */
[----:B------:R0:W-:Y:S04]  /*116f0*/  STL [R1+0xc8c], R12 ;  /* 0x000c8c0c01007387 */ /* 0x0001e80000100800 */
[----:B------:R-:W4:Y:S04]  /*11700*/  LDL.LU R3, [R1+0x29c] ;  /* 0x00029c0001037983 */ /* 0x000f280000300800 */
[----:B------:R-:W-:Y:S04]  /*11710*/  STL [R1+0xcc8], R11 ;  /* 0x000cc80b01007387 */ /* 0x000fe80000100800 */
[----:B------:R1:W-:Y:S01]  /*11720*/  STL [R1+0xc94], R5 ;  /* 0x000c940501007387 */ /* 0x0003e20000100800 */
[----:B0-----:R-:W-:-:S03]  /*11730*/  IADD3 R12, P0, PT, R9, R22, RZ ;  /* 0x00000016090c7210 */ /* 0x001fc60007f1e0ff */
[----:B-1----:R-:W5:Y:S04]  /*11740*/  LDL.LU R5, [R1+0x344] ;  /* 0x0003440001057983 */ /* 0x002f680000300800 */
[----:B------:R0:W-:Y:S01]  /*11750*/  STL [R1+0xcd0], R12 ;  /* 0x000cd00c01007387 */ /* 0x0001e20000100800 */
[C---:B------:R-:W-:Y:S01]  /*11760*/  IMAD.X R11, R4.reuse, 0x1, R2, P4 ;  /* 0x00000001040b7824 */ /* 0x040fe200020e0602 */
[----:B0-----:R-:W-:Y:S01]  /*11770*/  IADD3 R12, P4, PT, R9, R21, RZ ;  /* 0x00000015090c7210 */ /* 0x001fe20007f9e0ff */
[----:B------:R-:W-:-:S03]  /*11780*/  IMAD.X R9, R4, 0x1, R0, P3 ;  /* 0x0000000104097824 */ /* 0x000fc600018e0600 */
[----:B------:R-:W-:Y:S04]  /*11790*/  STL [R1+0xc9c], R11 ;  /* 0x000c9c0b01007387 */ /* 0x000fe80000100800 */
[----:B------:R-:W-:Y:S04]  /*117a0*/  STL [R1+0xcd8], R12 ;  /* 0x000cd80c01007387 */ /* 0x000fe80000100800 */
[----:B------:R-:W5:Y:S04]  /*117b0*/  LDL.LU R4, [R1+0x2a4] ;  /* 0x0002a40001047983 */ /* 0x000f680000300800 */
[----:B------:R0:W-:Y:S04]  /*117c0*/  STL [R1+0xca4], R9 ;  /* 0x000ca40901007387 */ /* 0x0001e80000100800 */
[----:B0-----:R-:W5:Y:S01]  /*117d0*/  LDL.LU R9, [R1+0x348] ;  /* 0x0003480001097983 */ /* 0x001f620000300800 */
[----:B------:R-:W-:-:S05]  /*117e0*/  IADD3 R11, P3, PT, R18, R22, RZ ;  /* 0x00000016120b7210 */ /* 0x000fca0007f7e0ff */
[----:B------:R0:W-:Y:S02]  /*117f0*/  STL [R1+0xce0], R11 ;  /* 0x000ce00b01007387 */ /* 0x0001e40000100800 */
[----:B0-----:R-:W-:Y:S01]  /*11800*/  IMAD.X R11, R8, 0x1, R2, P6 ;  /* 0x00000001080b7824 */ /* 0x001fe200030e0602 */
[----:B------:R-:W-:Y:S01]  /*11810*/  IADD3 R12, P6, PT, R18, R21, RZ ;  /* 0x00000015120c7210 */ /* 0x000fe20007fde0ff */
[----:B------:R-:W-:-:S03]  /*11820*/  IMAD.X R8, R8, 0x1, R0, P5 ;  /* 0x0000000108087824 */ /* 0x000fc600028e0600 */
[----:B------:R0:W-:Y:S04]  /*11830*/  STL [R1+0xcac], R11 ;  /* 0x000cac0b01007387 */ /* 0x0001e80000100800 */
[----:B------:R-:W-:Y:S04]  /*11840*/  STL [R1+0xce8], R12 ;  /* 0x000ce80c01007387 */ /* 0x000fe80000100800 */
[----:B------:R-:W5:Y:S01]  /*11850*/  LDL.LU R18, [R1+0x2a8] ;  /* 0x0002a80001127983 */ /* 0x000f620000300800 */
[----:B0-----:R-:W-:-:S03]  /*11860*/  IADD3 R11, P5, PT, R10, R22, RZ ;  /* 0x000000160a0b7210 */ /* 0x001fc60007fbe0ff */
[----:B------:R0:W-:Y:S01]  /*11870*/  STL [R1+0xcb4], R8 ;  /* 0x000cb40801007387 */ /* 0x0001e20000100800 */
[----:B------:R-:W-:-:S03]  /*11880*/  IMAD.X R14, R15, 0x1, R2, P2 ;  /* 0x000000010f0e7824 */ /* 0x000fc600010e0602 */
[----:B0-----:R-:W5:Y:S01]  /*11890*/  LDL.LU R8, [R1+0x34c] ;  /* 0x00034c0001087983 */ /* 0x001f620000300800 */
[----:B------:R-:W-:-:S03]  /*118a0*/  IADD3 R12, P2, PT, R10, R21, RZ ;  /* 0x000000150a0c7210 */ /* 0x000fc60007f5e0ff */
[----:B------:R0:W-:Y:S04]  /*118b0*/  STL [R1+0xcf0], R11 ;  /* 0x000cf00b01007387 */ /* 0x0001e80000100800 */
[----:B------:R-:W-:Y:S01]  /*118c0*/  STL [R1+0xcbc], R14 ;  /* 0x000cbc0e01007387 */ /* 0x000fe20000100800 */
[----:B0-----:R-:W-:-:S03]  /*118d0*/  IMAD.X R11, R15, 0x1, R0, P1 ;  /* 0x000000010f0b7824 */ /* 0x001fc600008e0600 */
[----:B------:R-:W-:Y:S04]  /*118e0*/  STL [R1+0xcf8], R12 ;  /* 0x000cf80c01007387 */ /* 0x000fe80000100800 */
[----:B------:R-:W5:Y:S04]  /*118f0*/  LDL.LU R15, [R1+0x2b0] ;  /* 0x0002b000010f7983 */ /* 0x000f680000300800 */
[----:B------:R-:W-:Y:S04]  /*11900*/  STL [R1+0xcc4], R11 ;  /* 0x000cc40b01007387 */ /* 0x000fe80000100800 */
[----:B------:R-:W5:Y:S01]  /*11910*/  LDL.LU R24, [R1+0x350] ;  /* 0x0003500001187983 */ /* 0x000f620000300800 */
[----:B--2---:R-:W-:-:S05]  /*11920*/  IADD3 R10, P1, PT, R7, R22, RZ ;  /* 0x00000016070a7210 */ /* 0x004fca0007f3e0ff */
[----:B------:R3:W-:Y:S02]  /*11930*/  STL [R1+0xd00], R10 ;  /* 0x000d000a01007387 */ /* 0x0007e40000100800 */
[C---:B---3--:R-:W-:Y:S01]  /*11940*/  IMAD.X R10, R6.reuse, 0x1, R2, P0 ;  /* 0x00000001060a7824 */ /* 0x048fe200000e0602 */
[----:B------:R-:W-:Y:S01]  /*11950*/  IADD3 R7, P0, PT, R7, R21, RZ ;  /* 0x0000001507077210 */ /* 0x000fe20007f1e0ff */
[----:B------:R-:W-:-:S03]  /*11960*/  IMAD.X R6, R6, 0x1, R0, P4 ;  /* 0x0000000106067824 */ /* 0x000fc600020e0600 */
[----:B------:R-:W-:Y:S04]  /*11970*/  STL [R1+0xccc], R10 ;  /* 0x000ccc0a01007387 */ /* 0x000fe80000100800 */
[----:B------:R0:W-:Y:S04]  /*11980*/  STL [R1+0xd08], R7 ;  /* 0x000d080701007387 */ /* 0x0001e80000100800 */
[----:B0-----:R-:W2:Y:S01]  /*11990*/  LDL.LU R7, [R1+0x2b8] ;  /* 0x0002b80001077983 */ /* 0x001ea20000300800 */
[----:B------:R-:W-:-:S03]  /*119a0*/  IADD3 R10, P4, PT, R20, R22, RZ ;  /* 0x00000016140a7210 */ /* 0x000fc60007f9e0ff */
[----:B------:R0:W-:Y:S04]  /*119b0*/  STL [R1+0xcd4], R6 ;  /* 0x000cd40601007387 */ /* 0x0001e80000100800 */
[----:B0-----:R-:W3:Y:S04]  /*119c0*/  LDL.LU R6, [R1+0x354] ;  /* 0x0003540001067983 */ /* 0x001ee80000300800 */
[----:B------:R0:W-:Y:S01]  /*119d0*/  STL [R1+0xd10], R10 ;  /* 0x000d100a01007387 */ /* 0x0001e20000100800 */
[C---:B------:R-:W-:Y:S02]  /*119e0*/  IMAD.X R11, R13.reuse, 0x1, R0, P6 ;  /* 0x000000010d0b7824 */ /* 0x040fe400030e0600 */
[----:B0-----:R-:W-:Y:S01]  /*119f0*/  IMAD.X R10, R13, 0x1, R2, P3 ;  /* 0x000000010d0a7824 */ /* 0x001fe200018e0602 */
[----:B------:R-:W-:-:S04]  /*11a00*/  IADD3 R12, P3, PT, R20, R21, RZ ;  /* 0x00000015140c7210 */ /* 0x000fc80007f7e0ff */
[----:B------:R0:W-:Y:S04]  /*11a10*/  STL [R1+0xcdc], R10 ;  /* 0x000cdc0a01007387 */ /* 0x0001e80000100800 */
[----:B0-----:R-:W3:Y:S04]  /*11a20*/  LDL.LU R10, [R1+0x2bc] ;  /* 0x0002bc00010a7983 */ /* 0x001ee80000300800 */
[----:B------:R4:W-:Y:S04]  /*11a30*/  STL [R1+0xd18], R12 ;  /* 0x000d180c01007387 */ /* 0x0009e80000100800 */
[----:B------:R5:W-:Y:S04]  /*11a40*/  STL [R1+0xce4], R11 ;  /* 0x000ce40b01007387 */ /* 0x000be80000100800 */
[----:B------:R-:W3:Y:S01]  /*11a50*/  LDL.LU R13, [R1+0x358] ;  /* 0x00035800010d7983 */ /* 0x000ee20000300800 */
[----:B----4-:R-:W-:-:S05]  /*11a60*/  IADD3 R12, P6, PT, R3, R22, RZ ;  /* 0x00000016030c7210 */ /* 0x010fca0007fde0ff */
[----:B------:R0:W-:Y:S01]  /*11a70*/  STL [R1+0xd20], R12 ;  /* 0x000d200c01007387 */ /* 0x0001e20000100800 */
[----:B-----5:R-:W-:Y:S01]  /*11a80*/  IMAD.X R11, R5, 0x1, R2, P5 ;  /* 0x00000001050b7824 */ /* 0x020fe200028e0602 */
[----:B0-----:R-:W-:Y:S02]  /*11a90*/  IADD3 R12, P5, PT, R3, R21, RZ ;  /* 0x00000015030c7210 */ /* 0x001fe40007fbe0ff */
[----:B------:R-:W4:Y:S04]  /*11aa0*/  LDL.LU R3, [R1+0x2c4] ;  /* 0x0002c40001037983 */ /* 0x000f280000300800 */
[----:B------:R0:W-:Y:S04]  /*11ab0*/  STL [R1+0xcec], R11 ;  /* 0x000cec0b01007387 */ /* 0x0001e80000100800 */
[----:B------:R1:W-:Y:S04]  /*11ac0*/  STL [R1+0xd28], R12 ;  /* 0x000d280c01007387 */ /* 0x0003e80000100800 */
[----:B------:R-:W5:Y:S01]  /*11ad0*/  LDL.LU R20, [R1+0x35c] ;  /* 0x00035c0001147983 */ /* 0x000f620000300800 */
[----:B0-----:R-:W-:Y:S01]  /*11ae0*/  IMAD.X R11, R5, 0x1, R0, P2 ;  /* 0x00000001050b7824 */ /* 0x001fe200010e0600 */
[----:B------:R-:W-:-:S04]  /*11af0*/  IADD3 R5, P2, PT, R4, R22, RZ ;  /* 0x0000001604057210 */ /* 0x000fc80007f5e0ff */
[----:B------:R0:W-:Y:S04]  /*11b00*/  STL [R1+0xcf4], R11 ;  /* 0x000cf40b01007387 */ /* 0x0001e80000100800 */
[----:B------:R0:W-:Y:S01]  /*11b10*/  STL [R1+0xd30], R5 ;  /* 0x000d300501007387 */ /* 0x0001e20000100800 */
[C---:B-1----:R-:W-:Y:S01]  /*11b20*/  IMAD.X R12, R9.reuse, 0x1, R2, P1 ;  /* 0x00000001090c7824 */ /* 0x042fe200008e0602 */
[----:B0-----:R-:W-:Y:S02]  /*11b30*/  IADD3 R11, P1, PT, R4, R21, RZ ;  /* 0x00000015040b7210 */ /* 0x001fe40007f3e0ff */
[----:B------:R-:W5:Y:S04]  /*11b40*/  LDL.LU R5, [R1+0x2c8] ;  /* 0x0002c80001057983 */ /* 0x000f680000300800 */
[----:B------:R-:W-:Y:S04]  /*11b50*/  STL [R1+0xcfc], R12 ;  /* 0x000cfc0c01007387 */ /* 0x000fe80000100800 */
[----:B------:R-:W5:Y:S01]  /*11b60*/  LDL.LU R4, [R1+0x360] ;  /* 0x0003600001047983 */ /* 0x000f620000300800 */
[----:B------:R-:W-:-:S03]  /*11b70*/  IMAD.X R9, R9, 0x1, R0, P0 ;  /* 0x0000000109097824 */ /* 0x000fc600000e0600 */
[----:B------:R-:W-:Y:S04]  /*11b80*/  STL [R1+0xd38], R11 ;  /* 0x000d380b01007387 */ /* 0x000fe80000100800 */
[----:B------:R0:W-:Y:S04]  /*11b90*/  STL [R1+0xd04], R9 ;  /* 0x000d040901007387 */ /* 0x0001e80000100800 */
[----:B0-----:R-:W5:Y:S01]  /*11ba0*/  LDL.LU R9, [R1+0x2d0] ;  /* 0x0002d00001097983 */ /* 0x001f620000300800 */
[----:B------:R-:W-:-:S05]  /*11bb0*/  IADD3 R11, P0, PT, R18, R22, RZ ;  /* 0x00000016120b7210 */ /* 0x000fca0007f1e0ff */
[----:B------:R0:W-:Y:S01]  /*11bc0*/  STL [R1+0xd40], R11 ;  /* 0x000d400b01007387 */ /* 0x0001e20000100800 */
[----:B------:R-:W-:Y:S01]  /*11bd0*/  IMAD.X R12, R8, 0x1, R2, P4 ;  /* 0x00000001080c7824 */ /* 0x000fe200020e0602 */
[----:B0-----:R-:W-:-:S04]  /*11be0*/  IADD3 R11, P4, PT, R18, R21, RZ ;  /* 0x00000015120b7210 */ /* 0x001fc80007f9e0ff */
[----:B------:R-:W-:Y:S01]  /*11bf0*/  STL [R1+0xd0c], R12 ;  /* 0x000d0c0c01007387 */ /* 0x000fe20000100800 */
[----:B------:R-:W-:-:S03]  /*11c00*/  IMAD.X R8, R8, 0x1, R0, P3 ;  /* 0x0000000108087824 */ /* 0x000fc600018e0600 */
[----:B------:R-:W5:Y:S04]  /*11c10*/  LDL.LU R18, [R1+0x364] ;  /* 0x0003640001127983 */ /* 0x000f680000300800 */
[----:B------:R0:W-:Y:S04]  /*11c20*/  STL [R1+0xd48], R11 ;  /* 0x000d480b01007387 */ /* 0x0001e80000100800 */
[----:B------:R1:W-:Y:S01]  /*11c30*/  STL [R1+0xd14], R8 ;  /* 0x000d140801007387 */ /* 0x0003e20000100800 */
[----:B0-----:R-:W-:Y:S01]  /*11c40*/  IADD3 R11, P3, PT, R15, R22, RZ ;  /* 0x000000160f0b7210 */ /* 0x001fe20007f7e0ff */
[----:B------:R-:W-:-:S02]  /*11c50*/  IMAD.X R12, R24, 0x1, R2, P6 ;  /* 0x00000001180c7824 */ /* 0x000fc400030e0602 */
[----:B-1----:R-:W5:Y:S04]  /*11c60*/  LDL.LU R8, [R1+0x2d8] ;  /* 0x0002d80001087983 */ /* 0x002f680000300800 */
[----:B------:R0:W-:Y:S04]  /*11c70*/  STL [R1+0xd50], R11 ;  /* 0x000d500b01007387 */ /* 0x0001e80000100800 */
[----:B------:R1:W-:Y:S01]  /*11c80*/  STL [R1+0xd1c], R12 ;  /* 0x000d1c0c01007387 */ /* 0x0003e20000100800 */
[----:B0-----:R-:W-:-:S03]  /*11c90*/  IADD3 R11, P6, PT, R15, R21, RZ ;  /* 0x000000150f0b7210 */ /* 0x001fc60007fde0ff */
[----:B------:R-:W5:Y:S01]  /*11ca0*/  LDL.LU R15, [R1+0x368] ;  /* 0x00036800010f7983 */ /* 0x000f620000300800 */
[----:B-1----:R-:W-:-:S03]  /*11cb0*/  IMAD.X R12, R24, 0x1, R0, P5 ;  /* 0x00000001180c7824 */ /* 0x002fc600028e0600 */
[----:B------:R3:W-:Y:S04]  /*11cc0*/  STL [R1+0xd58], R11 ;  /* 0x000d580b01007387 */ /* 0x0007e80000100800 */
[----:B------:R0:W-:Y:S01]  /*11cd0*/  STL [R1+0xd24], R12 ;  /* 0x000d240c01007387 */ /* 0x0001e20000100800 */
[----:B--2---:R-:W-:-:S05]  /*11ce0*/  IADD3 R14, P5, PT, R7, R22, RZ ;  /* 0x00000016070e7210 */ /* 0x004fca0007fbe0ff */
[----:B------:R-:W-:Y:S01]  /*11cf0*/  STL [R1+0xd60], R14 ;  /* 0x000d600e01007387 */ /* 0x000fe20000100800 */
[C---:B---3--:R-:W-:Y:S01]  /*11d00*/  IMAD.X R11, R6.reuse, 0x1, R2, P2 ;  /* 0x00000001060b7824 */ /* 0x048fe200010e0602 */
[----:B0-----:R-:W-:Y:S02]  /*11d10*/  IADD3 R12, P2, PT, R7, R21, RZ ;  /* 0x00000015070c7210 */ /* 0x001fe40007f5e0ff */
[----:B------:R-:W2:Y:S04]  /*11d20*/  LDL.LU R7, [R1+0x2dc] ;  /* 0x0002dc0001077983 */ /* 0x000ea80000300800 */
[----:B------:R0:W-:Y:S04]  /*11d30*/  STL [R1+0xd2c], R11 ;  /* 0x000d2c0b01007387 */ /* 0x0001e80000100800 */
[----:B------:R1:W-:Y:S01]  /*11d40*/  STL [R1+0xd68], R12 ;  /* 0x000d680c01007387 */ /* 0x0003e20000100800 */
[----:B0-----:R-:W-:-:S03]  /*11d50*/  IMAD.X R11, R6, 0x1, R0, P1 ;  /* 0x00000001060b7824 */ /* 0x001fc600008e0600 */
[----:B------:R-:W3:Y:S04]  /*11d60*/  LDL.LU R6, [R1+0x36c] ;  /* 0x00036c0001067983 */ /* 0x000ee80000300800 */
[----:B------:R0:W-:Y:S01]  /*11d70*/  STL [R1+0xd34], R11 ;  /* 0x000d340b01007387 */ /* 0x0001e20000100800 */
[----:B-1----:R-:W-:-:S05]  /*11d80*/  IADD3 R12, P1, PT, R10, R22, RZ ;  /* 0x000000160a0c7210 */ /* 0x002fca0007f3e0ff */
[----:B------:R1:W-:Y:S01]  /*11d90*/  STL [R1+0xd70], R12 ;  /* 0x000d700c01007387 */ /* 0x0003e20000100800 */
[C---:B0-----:R-:W-:Y:S01]  /*11da0*/  IMAD.X R11, R13.reuse, 0x1, R2, P0 ;  /* 0x000000010d0b7824 */ /* 0x041fe200000e0602 */
[----:B-1----:R-:W-:Y:S01]  /*11db0*/  IADD3 R12, P0, PT, R10, R21, RZ ;  /* 0x000000150a0c7210 */ /* 0x002fe20007f1e0ff */
[----:B------:R-:W-:-:S03]  /*11dc0*/  IMAD.X R10, R13, 0x1, R0, P4 ;  /* 0x000000010d0a7824 */ /* 0x000fc600020e0600 */
[----:B------:R4:W-:Y:S04]  /*11dd0*/  STL [R1+0xd3c], R11 ;  /* 0x000d3c0b01007387 */ /* 0x0009e80000100800 */
[----:B------:R-:W-:Y:S04]  /*11de0*/  STL [R1+0xd78], R12 ;  /* 0x000d780c01007387 */ /* 0x000fe80000100800 */
[----:B------:R-:W3:Y:S01]  /*11df0*/  LDL.LU R13, [R1+0x2e4] ;  /* 0x0002e400010d7983 */ /* 0x000ee20000300800 */
[----:B----4-:R-:W-:-:S03]  /*11e00*/  IADD3 R11, P4, PT, R3, R22, RZ ;  /* 0x00000016030b7210 */ /* 0x010fc60007f9e0ff */
[----:B------:R5:W-:Y:S04]  /*11e10*/  STL [R1+0xd44], R10 ;  /* 0x000d440a01007387 */ /* 0x000be80000100800 */
[----:B------:R0:W-:Y:S01]  /*11e20*/  STL [R1+0xd80], R11 ;  /* 0x000d800b01007387 */ /* 0x0001e20000100800 */
[C---:B-----5:R-:W-:Y:S01]  /*11e30*/  IMAD.X R10, R20.reuse, 0x1, R2, P3 ;  /* 0x00000001140a7824 */ /* 0x060fe200018e0602 */
[----:B0-----:R-:W-:Y:S02]  /*11e40*/  IADD3 R11, P3, PT, R3, R21, RZ ;  /* 0x00000015030b7210 */ /* 0x001fe40007f7e0ff */
[----:B------:R-:W4:Y:S04]  /*11e50*/  LDL.LU R3, [R1+0x370] ;  /* 0x0003700001037983 */ /* 0x000f280000300800 */
[----:B------:R0:W-:Y:S04]  /*11e60*/  STL [R1+0xd4c], R10 ;  /* 0x000d4c0a01007387 */ /* 0x0001e80000100800 */
[----:B------:R1:W-:Y:S01]  /*11e70*/  STL [R1+0xd88], R11 ;  /* 0x000d880b01007387 */ /* 0x0003e20000100800 */
[----:B0-----:R-:W-:Y:S01]  /*11e80*/  IMAD.X R10, R20, 0x1, R0, P6 ;  /* 0x00000001140a7824 */ /* 0x001fe200030e0600 */
[----:B------:R-:W-:-:S04]  /*11e90*/  IADD3 R12, P6, PT, R5, R22, RZ ;  /* 0x00000016050c7210 */ /* 0x000fc80007fde0ff */
[----:B------:R0:W-:Y:S01]  /*11ea0*/  STL [R1+0xd54], R10 ;  /* 0x000d540a01007387 */ /* 0x0001e20000100800 */
[----:B-1----:R-:W-:-:S03]  /*11eb0*/  IMAD.X R11, R4, 0x1, R2, P5 ;  /* 0x00000001040b7824 */ /* 0x002fc600028e0602 */
[----:B------:R-:W-:Y:S01]  /*11ec0*/  STL [R1+0xd90], R12 ;  /* 0x000d900c01007387 */ /* 0x000fe20000100800 */
[----:B0-----:R-:W-:-:S03]  /*11ed0*/  IADD3 R10, P5, PT, R5, R21, RZ ;  /* 0x00000015050a7210 */ /* 0x001fc60007fbe0ff */
        /* <DEDUP_REMOVED lines=9> */
[----:B-1----:R-:W-:Y:S01]  /*11f70*/  IADD3 R10, P1, PT, R9, R21, RZ ;  /* 0x00000015090a7210 */ /* 0x002fe20007f3e0ff */
[----:B------:R-:W-:-:S03]  /*11f80*/  IMAD.X R9, R18, 0x1, R0, P0 ;  /* 0x0000000112097824 */ /* 0x000fc600000e0600 */
[----:B------:R-:W-:Y:S04]  /*11f90*/  STL [R1+0xd6c], R11 ;  /* 0x000d6c0b01007387 */ /* 0x000fe80000100800 */
[----:B------:R-:W5:Y:S04]  /*11fa0*/  LDL.LU R12, [R1+0x2f0] ;  /* 0x0002f000010c7983 */ /* 0x000f680000300800 */
[----:B------:R0:W-:Y:S04]  /*11fb0*/  STL [R1+0xda8], R10 ;  /* 0x000da80a01007387 */ /* 0x0001e80000100800 */
[----:B------:R1:W-:Y:S04]  /*11fc0*/  STL [R1+0xd74], R9 ;  /* 0x000d740901007387 */ /* 0x0003e80000100800 */
[----:B------:R-:W5:Y:S01]  /*11fd0*/  LDL.LU R26, [R1+0x378] ;  /* 0x00037800011a7983 */ /* 0x000f620000300800 */
[----:B0-----:R-:W-:-:S05]  /*11fe0*/  IADD3 R10, P0, PT, R8, R22, RZ ;  /* 0x00000016080a7210 */ /* 0x001fca0007f1e0ff */
[----:B------:R-:W-:Y:S04]  /*11ff0*/  STL [R1+0xdb0], R10 ;  /* 0x000db00a01007387 */ /* 0x000fe80000100800 */
[----:B------:R-:W5:Y:S01]  /*12000*/  LDL.LU R11, [R1+0x2f4] ;  /* 0x0002f400010b7983 */ /* 0x000f620000300800 */
[----:B-1----:R-:W-:Y:S01]  /*12010*/  IMAD.X R9, R15, 0x1, R2, P4 ;  /* 0x000000010f097824 */ /* 0x002fe200020e0602 */
[----:B------:R-:W-:-:S04]  /*12020*/  IADD3 R8, P4, PT, R8, R21, RZ ;  /* 0x0000001508087210 */ /* 0x000fc80007f9e0ff */
[----:B------:R0:W-:Y:S04]  /*12030*/  STL [R1+0xd7c], R9 ;  /* 0x000d7c0901007387 */ /* 0x0001e80000100800 */
[----:B------:R-:W5:Y:S04]  /*12040*/  LDL.LU R24, [R1+0x37c] ;  /* 0x00037c0001187983 */ /* 0x000f680000300800 */
[----:B------:R2:W-:Y:S01]  /*12050*/  STL [R1+0xdb8], R8 ;  /* 0x000db80801007387 */ /* 0x0005e20000100800 */
[----:B0-----:R-:W-:-:S03]  /*12060*/  IMAD.X R9, R15, 0x1, R0, P3 ;  /* 0x000000010f097824 */ /* 0x001fc600018e0600 */
[----:B------:R-:W5:Y:S04]  /*12070*/  LDL.LU R10, [R1+0x2fc] ;  /* 0x0002fc00010a7983 */ /* 0x000f680000300800 */
[----:B------:R0:W-:Y:S04]  /*12080*/  STL [R1+0xd84], R9 ;  /* 0x000d840901007387 */ /* 0x0001e80000100800 */
[----:B------:R-:W5:Y:S01]  /*12090*/  LDL.LU R20, [R1+0x380] ;  /* 0x0003800001147983 */ /* 0x000f620000300800 */
[----:B--2---:R-:W-:-:S05]  /*120a0*/  IADD3 R8, P3, PT, R7, R22, RZ ;  /* 0x0000001607087210 */ /* 0x004fca0007f7e0ff */
[----:B------:R3:W-:Y:S04]  /*120b0*/  STL [R1+0xdc0], R8 ;  /* 0x000dc00801007387 */ /* 0x0007e80000100800 */
[----:B0-----:R-:W2:Y:S01]  /*120c0*/  LDL.LU R9, [R1+0x304] ;  /* 0x0003040001097983 */ /* 0x001ea20000300800 */
[----:B---3--:R-:W-:Y:S01]  /*120d0*/  IMAD.X R8, R6, 0x1, R2, P6 ;  /* 0x0000000106087824 */ /* 0x008fe200030e0602 */
[----:B------:R-:W-:-:S04]  /*120e0*/  IADD3 R7, P6, PT, R7, R21, RZ ;  /* 0x0000001507077210 */ /* 0x000fc80007fde0ff */
[----:B------:R0:W-:Y:S04]  /*120f0*/  STL [R1+0xd8c], R8 ;  /* 0x000d8c0801007387 */ /* 0x0001e80000100800 */
[----:B------:R-:W3:Y:S04]  /*12100*/  LDL.LU R18, [R1+0x384] ;  /* 0x0003840001127983 */ /* 0x000ee80000300800 */
[----:B------:R1:W-:Y:S04]  /*12110*/  STL [R1+0xdc8], R7 ;  /* 0x000dc80701007387 */ /* 0x0003e80000100800 */
[----:B0-----:R-:W3:Y:S01]  /*12120*/  LDL.LU R8, [R1+0x308] ;  /* 0x0003080001087983 */ /* 0x001ee20000300800 */
[----:B-1----:R-:W-:-:S05]  /*12130*/  IMAD.X R7, R6, 0x1, R0, P5 ;  /* 0x0000000106077824 */ /* 0x002fca00028e0600 */
[----:B------:R0:W-:Y:S04]  /*12140*/  STL [R1+0xd94], R7 ;  /* 0x000d940701007387 */ /* 0x0001e80000100800 */
[----:B------:R-:W3:Y:S01]  /*12150*/  LDL.LU R15, [R1+0x388] ;  /* 0x00038800010f7983 */ /* 0x000ee20000300800 */
[----:B------:R-:W-:-:S05]  /*12160*/  IADD3 R6, P5, PT, R13, R22, RZ ;  /* 0x000000160d067210 */ /* 0x000fca0007fbe0ff */
[----:B------:R4:W-:Y:S04]  /*12170*/  STL [R1+0xdd0], R6 ;  /* 0x000dd00601007387 */ /* 0x0009e80000100800 */
[----:B0-----:R-:W3:Y:S01]  /*12180*/  LDL.LU R7, [R1+0x310] ;  /* 0x0003100001077983 */ /* 0x001ee20000300800 */
[----:B----4-:R-:W-:Y:S01]  /*12190*/  IMAD.X R6, R3, 0x1, R2, P2 ;  /* 0x0000000103067824 */ /* 0x010fe200010e0602 */
[----:B------:R-:W-:-:S04]  /*121a0*/  IADD3 R13, P2, PT, R13, R21, RZ ;  /* 0x000000150d0d7210 */ /* 0x000fc80007f5e0ff */
[----:B------:R0:W-:Y:S04]  /*121b0*/  STL [R1+0xd9c], R6 ;  /* 0x000d9c0601007387 */ /* 0x0001e80000100800 */
[----:B0-----:R-:W4:Y:S04]  /*121c0*/  LDL.LU R6, [R1+0x38c] ;  /* 0x00038c0001067983 */ /* 0x001f280000300800 */
[----:B------:R0:W-:Y:S02]  /*121d0*/  STL [R1+0xdd8], R13 ;  /* 0x000dd80d01007387 */ /* 0x0001e40000100800 */
[----:B0-----:R-:W-:-:S02]  /*121e0*/  IMAD.X R13, R3, 0x1, R0, P1 ;  /* 0x00000001030d7824 */ /* 0x001fc400008e0600 */
[----:B------:R-:W4:Y:S01]  /*121f0*/  LDL.LU R3, [R1+0x318] ;  /* 0x0003180001037983 */ /* 0x000f220000300800 */
[----:B-----5:R-:W-:-:S03]  /*12200*/  IADD3 R14, P1, PT, R5, R22, RZ ;  /* 0x00000016050e7210 */ /* 0x020fc60007f3e0ff */
[----:B------:R0:W-:Y:S04]  /*12210*/  STL [R1+0xda4], R13 ;  /* 0x000da40d01007387 */ /* 0x0001e80000100800 */
[----:B0-----:R-:W5:Y:S01]  /*12220*/  LDL.LU R13, [R1+0x390] ;  /* 0x00039000010d7983 */ /* 0x001f620000300800 */
[----:B------:R-:W-:-:S03]  /*12230*/  IMAD.X R16, R4, 0x1, R2, P0 ;  /* 0x0000000104107824 */ /* 0x000fc600000e0602 */
[----:B------:R0:W-:Y:S04]  /*12240*/  STL [R1+0xde0], R14 ;  /* 0x000de00e01007387 */ /* 0x0001e80000100800 */
[----:B------:R-:W-:Y:S01]  /*12250*/  STL [R1+0xdac], R16 ;  /* 0x000dac1001007387 */ /* 0x000fe20000100800 */
[----:B0-----:R-:W-:Y:S01]  /*12260*/  IADD3 R14, P0, PT, R5, R21, RZ ;  /* 0x00000015050e7210 */ /* 0x001fe20007f1e0ff */
[----:B------:R-:W-:Y:S02]  /*12270*/  IMAD.X R5, R4, 0x1, R0, P4 ;  /* 0x0000000104057824 */ /* 0x000fe400020e0600 */
[----:B------:R-:W5:Y:S04]  /*12280*/  LDL.LU R4, [R1+0x394] ;  /* 0x0003940001047983 */ /* 0x000f680000300800 */
[----:B------:R-:W-:Y:S04]  /*12290*/  STL [R1+0xde8], R14 ;  /* 0x000de80e01007387 */ /* 0x000fe80000100800 */
[----:B------:R0:W-:Y:S04]  /*122a0*/  STL [R1+0xdb4], R5 ;  /* 0x000db40501007387 */ /* 0x0001e80000100800 */
[----:B0-----:R-:W5:Y:S01]  /*122b0*/  LDL.LU R5, [R1+0x398] ;  /* 0x0003980001057983 */ /* 0x001f620000300800 */
[----:B------:R-:W-:-:S05]  /*122c0*/  IADD3 R14, P4, PT, R12, R22, RZ ;  /* 0x000000160c0e7210 */ /* 0x000fca0007f9e0ff */
[----:B------:R0:W-:Y:S01]  /*122d0*/  STL [R1+0xdf0], R14 ;  /* 0x000df00e01007387 */ /* 0x0001e20000100800 */
[C---:B------:R-:W-:Y:S02]  /*122e0*/  IMAD.X R17, R26.reuse, 0x1, R2, P3 ;  /* 0x000000011a117824 */ /* 0x040fe400018e0602 */
[----:B------:R-:W-:-:S03]  /*122f0*/  IMAD.X R16, R26, 0x1, R0, P6 ;  /* 0x000000011a107824 */ /* 0x000fc600030e0600 */
[----:B------:R-:W-:Y:S01]  /*12300*/  STL [R1+0xdbc], R17 ;  /* 0x000dbc1101007387 */ /* 0x000fe20000100800 */
[----:B0-----:R-:W-:Y:S02]  /*12310*/  IADD3 R14, P3, PT, R12, R21, RZ ;  /* 0x000000150c0e7210 */ /* 0x001fe40007f7e0ff */
[----:B------:R-:W-:-:S03]  /*12320*/  IADD3 R12, P6, PT, R11, R22, RZ ;  /* 0x000000160b0c7210 */ /* 0x000fc60007fde0ff */
[----:B------:R0:W-:Y:S04]  /*12330*/  STL [R1+0xdf8], R14 ;  /* 0x000df80e01007387 */ /* 0x0001e80000100800 */
[----:B------:R-:W-:Y:S01]  /*12340*/  STL [R1+0xdc4], R16 ;  /* 0x000dc41001007387 */ /* 0x000fe20000100800 */
[C---:B0-----:R-:W-:Y:S01]  /*12350*/  IMAD.X R14, R24.reuse, 0x1, R2, P5 ;  /* 0x00000001180e7824 */ /* 0x041fe200028e0602 */
[----:B------:R-:W-:Y:S02]  /*12360*/  IADD3 R11, P5, PT, R11, R21, RZ ;  /* 0x000000150b0b7210 */ /* 0x000fe40007fbe0ff */
[----:B------:R0:W-:Y:S04]  /*12370*/  STL [R1+0xe00], R12 ;  /* 0x000e000c01007387 */ /* 0x0001e80000100800 */
[----:B------:R1:W-:Y:S04]  /*12380*/  STL [R1+0xdcc], R14 ;  /* 0x000dcc0e01007387 */ /* 0x0003e80000100800 */
[----:B------:R1:W-:Y:S01]  /*12390*/  STL [R1+0xe08], R11 ;  /* 0x000e080b01007387 */ /* 0x0003e20000100800 */
[----:B0-----:R-:W-:Y:S01]  /*123a0*/  IMAD.X R12, R24, 0x1, R0, P2 ;  /* 0x00000001180c7824 */ /* 0x001fe200010e0600 */
[----:B-1----:R-:W-:-:S04]  /*123b0*/  IADD3 R14, P2, PT, R10, R22, RZ ;  /* 0x000000160a0e7210 */ /* 0x002fc80007f5e0ff */
[----:B------:R0:W-:Y:S01]  /*123c0*/  STL [R1+0xdd4], R12 ;  /* 0x000dd40c01007387 */ /* 0x0001e20000100800 */
[----:B------:R-:W-:-:S03]  /*123d0*/  IMAD.X R11, R20, 0x1, R2, P1 ;  /* 0x00000001140b7824 */ /* 0x000fc600008e0602 */
[----:B------:R-:W-:Y:S04]  /*123e0*/  STL [R1+0xe10], R14 ;  /* 0x000e100e01007387 */ /* 0x000fe80000100800 */
[----:B------:R2:W-:Y:S01]  /*123f0*/  STL [R1+0xddc], R11 ;  /* 0x000ddc0b01007387 */ /* 0x0005e20000100800 */
[----:B0-----:R-:W-:Y:S01]  /*12400*/  IADD3 R12, P1, PT, R10, R21, RZ ;  /* 0x000000150a0c7210 */ /* 0x001fe20007f3e0ff */
[----:B------:R-:W-:-:S04]  /*12410*/  IMAD.X R10, R20, 0x1, R0, P0 ;  /* 0x00000001140a7824 */ /* 0x000fc800000e0600 */
[----:B------:R3:W-:Y:S04]  /*12420*/  STL [R1+0xe18], R12 ;  /* 0x000e180c01007387 */ /* 0x0007e80000100800 */
[----:B------:R0:W-:Y:S01]  /*12430*/  STL [R1+0xde4], R10 ;  /* 0x000de40a01007387 */ /* 0x0001e20000100800 */
[----:B--2---:R-:W-:-:S05]  /*12440*/  IADD3 R11, P0, PT, R9, R22, RZ ;  /* 0x00000016090b7210 */ /* 0x004fca0007f1e0ff */
[----:B------:R1:W-:Y:S01]  /*12450*/  STL [R1+0xe1c], R11 ;  /* 0x000e1c0b01007387 */ /* 0x0003e20000100800 */
[C---:B---3--:R-:W-:Y:S01]  /*12460*/  IMAD.X R12, R18.reuse, 0x1, R2, P4 ;  /* 0x00000001120c7824 */ /* 0x048fe200020e0602 */
[----:B0-----:R-:W-:Y:S01]  /*12470*/  IADD3 R10, P4, PT, R9, R21, RZ ;  /* 0x00000015090a7210 */ /* 0x001fe20007f9e0ff */
[----:B-1----:R-:W-:-:S03]  /*12480*/  IMAD.X R11, R18, 0x1, R0, P3 ;  /* 0x00000001120b7824 */ /* 0x002fc600018e0600 */
[----:B------:R-:W-:Y:S01]  /*12490*/  STL [R1+0xdec], R12 ;  /* 0x000dec0c01007387 */ /* 0x000fe20000100800 */
[----:B------:R-:W-:-:S03]  /*124a0*/  IADD3 R9, P3, PT, R8, R22, RZ ;  /* 0x0000001608097210 */ /* 0x000fc60007f7e0ff */
[----:B------:R0:W-:Y:S04]  /*124b0*/  STL [R1+0xe20], R10 ;  /* 0x000e200a01007387 */ /* 0x0001e80000100800 */
[----:B------:R-:W-:Y:S04]  /*124c0*/  STL [R1+0xdf4], R11 ;  /* 0x000df40b01007387 */ /* 0x000fe80000100800 */
[----:B------:R1:W-:Y:S01]  /*124d0*/  STL [R1+0xe24], R9 ;  /* 0x000e240901007387 */ /* 0x0003e20000100800 */
[C---:B0-----:R-:W-:Y:S01]  /*124e0*/  IMAD.X R10, R15.reuse, 0x1, R2, P6 ;  /* 0x000000010f0a7824 */ /* 0x041fe200030e0602 */
[----:B------:R-:W-:Y:S01]  /*124f0*/  IADD3 R8, P6, PT, R8, R21, RZ ;  /* 0x0000001508087210 */ /* 0x000fe20007fde0ff */
[----:B-1----:R-:W-:-:S03]  /*12500*/  IMAD.X R9, R15, 0x1, R0, P5 ;  /* 0x000000010f097824 */ /* 0x002fc600028e0600 */
[----:B------:R0:W-:Y:S04]  /*12510*/  STL [R1+0xdfc], R10 ;  /* 0x000dfc0a01007387 */ /* 0x0001e80000100800 */
[----:B------:R4:W-:Y:S04]  /*12520*/  STL [R1+0xe28], R8 ;  /* 0x000e280801007387 */ /* 0x0009e80000100800 */
[----:B------:R1:W-:Y:S01]  /*12530*/  STL [R1+0xe04], R9 ;  /* 0x000e040901007387 */ /* 0x0003e20000100800 */
[----:B0-----:R-:W-:-:S05]  /*12540*/  IADD3 R10, P5, PT, R7, R22, RZ ;  /* 0x00000016070a7210 */ /* 0x001fca0007fbe0ff */
[----:B------:R-:W-:Y:S01]  /*12550*/  STL [R1+0xe2c], R10 ;  /* 0x000e2c0a01007387 */ /* 0x000fe20000100800 */
[C---:B----4-:R-:W-:Y:S01]  /*12560*/  IMAD.X R8, R6.reuse, 0x1, R2, P2 ;  /* 0x0000000106087824 */ /* 0x050fe200010e0602 */
[----:B-1----:R-:W-:Y:S01]  /*12570*/  IADD3 R9, P2, PT, R7, R21, RZ ;  /* 0x0000001507097210 */ /* 0x002fe20007f5e0ff */
[----:B------:R-:W-:-:S03]  /*12580*/  IMAD.X R7, R6, 0x1, R0, P1 ;  /* 0x0000000106077824 */ /* 0x000fc600008e0600 */
[----:B------:R0:W-:Y:S04]  /*12590*/  STL [R1+0xe0c], R8 ;  /* 0x000e0c0801007387 */ /* 0x0001e80000100800 */
[----:B------:R-:W-:Y:S04]  /*125a0*/  STL [R1+0xe30], R9 ;  /* 0x000e300901007387 */ /* 0x000fe80000100800 */
[----:B------:R1:W-:Y:S01]  /*125b0*/  STL [R1+0xe14], R7 ;  /* 0x000e140701007387 */ /* 0x0003e20000100800 */
[----:B0-----:R-:W-:-:S05]  /*125c0*/  IADD3 R8, P1, PT, R3, R22, RZ ;  /* 0x0000001603087210 */ /* 0x001fca0007f3e0ff */
[----:B------:R0:W-:Y:S01]  /*125d0*/  STL [R1+0x668], R8 ;  /* 0x0006680801007387 */ /* 0x0001e20000100800 */
[----:B-----5:R-:W-:Y:S01]  /*125e0*/  IMAD.X R6, R13, 0x1, R2, P0 ;  /* 0x000000010d067824 */ /* 0x020fe200000e0602 */
[----:B-1----:R-:W-:-:S04]  /*125f0*/  IADD3 R7, P0, PT, R3, R21, RZ ;  /* 0x0000001503077210 */ /* 0x002fc80007f1e0ff */
[----:B------:R-:W-:Y:S04]  /*12600*/  STL [R1+0x664], R6 ;  /* 0x0006640601007387 */ /* 0x000fe80000100800 */
[----:B------:R1:W-:Y:S01]  /*12610*/  STL [R1+0x660], R7 ;  /* 0x0006600701007387 */ /* 0x0003e20000100800 */
[C---:B0-----:R-:W-:Y:S02]  /*12620*/  IMAD.X R8, R4.reuse, 0x1, R2, P3 ;  /* 0x0000000104087824 */ /* 0x041fe400018e0602 */
[--C-:B-1----:R-:W-:Y:S02]  /*12630*/  IMAD.X R7, R4, 0x1, R0.reuse, P6 ;  /* 0x0000000104077824 */ /* 0x102fe400030e0600 */
[----:B------:R-:W0:Y:S01]  /*12640*/  S2R R4, SR_TID.X ;  /* 0x0000000000047919 */ /* 0x000e220000002100 */
[----:B------:R-:W-:Y:S01]  /*12650*/  IMAD.X R6, R13, 0x1, R0, P4 ;  /* 0x000000010d067824 */ /* 0x000fe200020e0600 */
[----:B------:R-:W-:-:S04]  /*12660*/  SHF.R.S32.HI R3, RZ, 0x1f, R3 ;  /* 0x0000001fff037819 */ /* 0x000fc80000011403 */
[----:B------:R1:W-:Y:S04]  /*12670*/  STL [R1+0x644], R6 ;  /* 0x0006440601007387 */ /* 0x0003e80000100800 */
[----:B------:R-:W-:Y:S01]  /*12680*/  STL [R1+0x648], R8 ;  /* 0x0006480801007387 */ /* 0x000fe20000100800 */
[----:B-1----:R-:W-:-:S03]  /*12690*/  IMAD.X R6, R5, 0x1, R2, P5 ;  /* 0x0000000105067824 */ /* 0x002fc600028e0602 */
[----:B------:R-:W-:Y:S04]  /*126a0*/  STL [R1+0x64c], R7 ;  /* 0x00064c0701007387 */ /* 0x000fe80000100800 */
[----:B------:R1:W-:Y:S01]  /*126b0*/  STL [R1+0x650], R6 ;  /* 0x0006500601007387 */ /* 0x0003e20000100800 */
[----:B0-----:R-:W-:Y:S01]  /*126c0*/  LOP3.LUT R4, R4, 0x20, RZ, 0xc0, !PT ;  /* 0x0000002004047812 */ /* 0x001fe200078ec0ff */
[----:B-1----:R-:W-:Y:S02]  /*126d0*/  IMAD.X R6, R5, 0x1, R0, P2 ;  /* 0x0000000105067824 */ /* 0x002fe400010e0600 */
[C---:B------:R-:W-:Y:S02]  /*126e0*/  IMAD.X R5, R3.reuse, 0x1, R2, P1 ;  /* 0x0000000103057824 */ /* 0x040fe400008e0602 */
[----:B------:R-:W-:-:S02]  /*126f0*/  IMAD.X R2, R3, 0x1, R0, P0 ;  /* 0x0000000103027824 */ /* 0x000fc400000e0600 */
[----:B------:R-:W-:Y:S01]  /*12700*/  IMAD.SHL.U32 R0, R4, 0x20, RZ ;  /* 0x0000002004007824 */ /* 0x000fe200078e00ff */
[----:B------:R0:W-:Y:S04]  /*12710*/  STL [R1+0x654], R6 ;  /* 0x0006540601007387 */ /* 0x0001e80000100800 */
[----:B------:R0:W-:Y:S04]  /*12720*/  STL [R1+0x658], R5 ;  /* 0x0006580501007387 */ /* 0x0001e80000100800 */
[----:B------:R0:W-:Y:S04]  /*12730*/  STL [R1+0x65c], R2 ;  /* 0x00065c0201007387 */ /* 0x0001e80000100800 */
        /* <DEDUP_REMOVED lines=65> */
[----:B------:R-:W-:-:S05]  /*12b50*/  UMOV UR4, URZ ;  /* 0x000000ff00047c82 */ /* 0x000fca0008000000 */
.L_x_2:
[----:B01----:R-:W0:Y:S01]  /*12b60*/  S2R R0, SR_TID.X ;  /* 0x0000000000007919 */ /* 0x003e220000002100 */
[----:B------:R-:W-:Y:S01]  /*12b70*/  UIMAD UR7, UR4, -0x80, UR9 ;  /* 0xffffff80040778a4 */ /* 0x000fe2000f8e0209 */
[----:B------:R1:W-:Y:S04]  /*12b80*/  STL [R1+0x1c78], R14 ;  /* 0x001c780e01007387 */ /* 0x0003e80000100800 */
[----:B------:R-:W-:Y:S04]  /*12b90*/  STL [R1+0x1c74], R13 ;  /* 0x001c740d01007387 */ /* 0x000fe80000100800 */
[----:B------:R-:W-:Y:S04]  /*12ba0*/  STL [R1+0x1c70], R6 ;  /* 0x001c700601007387 */ /* 0x000fe80000100800 */
[----:B------:R-:W-:Y:S04]  /*12bb0*/  STL [R1+0x1c6c], R12 ;  /* 0x001c6c0c01007387 */ /* 0x000fe80000100800 */
[----:B------:R-:W-:Y:S04]  /*12bc0*/  STL [R1+0x1c68], R9 ;  /* 0x001c680901007387 */ /* 0x000fe80000100800 */
[----:B------:R-:W-:Y:S04]  /*12bd0*/  STL [R1+0x1c64], R29 ;  /* 0x001c641d01007387 */ /* 0x000fe80000100800 */
[----:B------:R-:W-:Y:S01]  /*12be0*/  STL [R1+0x1c60], R28 ;  /* 0x001c601c01007387 */ /* 0x000fe20000100800 */
[----:B0-----:R-:W-:-:S03]  /*12bf0*/  SHF.R.U32.HI R3, RZ, 0x5, R0 ;  /* 0x00000005ff037819 */ /* 0x001fc60000011600 */
[----:B------:R-:W-:Y:S01]  /*12c00*/  STL [R1+0x1c5c], R25 ;  /* 0x001c5c1901007387 */ /* 0x000fe20000100800 */
[----:B------:R-:W-:-:S03]  /*12c10*/  SGXT.U32 R3, R3, 0x1 ;  /* 0x000000010303781a */ /* 0x000fc60000000000 */
[----:B------:R-:W-:Y:S01]  /*12c20*/  STL [R1+0x1c58], R27 ;  /* 0x001c581b01007387 */ /* 0x000fe20000100800 */
[----:B------:R-:W-:-:S03]  /*12c30*/  LOP3.LUT R4, R3, 0x6, RZ, 0xfc, !PT ;  /* 0x0000000603047812 */ /* 0x000fc600078efcff */
[----:B------:R-:W-:Y:S01]  /*12c40*/  STL [R1+0x1c54], R26 ;  /* 0x001c541a01007387 */ /* 0x000fe20000100800 */
[----:B------:R-:W-:-:S03]  /*12c50*/  ISETP.GE.AND P1, PT, R4, UR7, PT ;  /* 0x0000000704007c0c */ /* 0x000fc6000bf26270 */
[----:B------:R-:W-:Y:S01]  /*12c60*/  STL [R1+0x1c50], R19 ;  /* 0x001c501301007387 */ /* 0x000fe20000100800 */
[----:B------:R-:W-:-:S03]  /*12c70*/  LOP3.LUT R4, R3, 0xa, RZ, 0xfc, !PT ;  /* 0x0000000a03047812 */ /* 0x000fc600078efcff */
[----:B------:R-:W-:Y:S01]  /*12c80*/  STL [R1+0x1c4c], R21 ;  /* 0x001c4c1501007387 */ /* 0x000fe20000100800 */
[----:B------:R-:W-:-:S03]  /*12c90*/  ISETP.GE.AND P6, PT, R4, UR7, PT ;  /* 0x0000000704007c0c */ /* 0x000fc6000bfc6270 */
[----:B------:R-:W-:Y:S04]  /*12ca0*/  STL [R1+0x1c48], R20 ;  /* 0x001c481401007387 */ /* 0x000fe80000100800 */
[----:B------:R-:W-:Y:S04]  /*12cb0*/  STL [R1+0x1c44], R22 ;  /* 0x001c441601007387 */ /* 0x000fe80000100800 */
[----:B------:R-:W-:Y:S04]  /*12cc0*/  STL [R1+0x1c40], R23 ;  /* 0x001c401701007387 */ /* 0x000fe80000100800 */
[----:B------:R-:W-:Y:S04]  /*12cd0*/  STL [R1+0x1c3c], R24 ;  /* 0x001c3c1801007387 */ /* 0x000fe80000100800 */
[----:B------:R-:W2:Y:S01]  /*12ce0*/  LDL R5, [R1+0xe54] ;  /* 0x000e540001057983 */ /* 0x000ea20000100800 */
[----:B------:R-:W-:-:S02]  /*12cf0*/  LOP3.LUT R0, R3, 0x2, RZ, 0xfc, !PT ;  /* 0x0000000203007812 */ /* 0x000fc400078efcff */
[----:B-1----:R-:W-:Y:S01]  /*12d00*/  PRMT R14, RZ, 0x7610, R14 ;  /* 0x00007610ff0e7816 */ /* 0x002fe2000000000e */
[----:B------:R-:W2:Y:S01]  /*12d10*/  LDL R4, [R1+0xe44] ;  /* 0x000e440001047983 */ /* 0x000ea20000100800 */
[----:B------:R-:W-:Y:S02]  /*12d20*/  ISETP.GE.AND P3, PT, R0, UR7, PT ;  /* 0x0000000700007c0c */ /* 0x000fe4000bf66270 */
[C---:B------:R-:W-:Y:S02]  /*12d30*/  LOP3.LUT R0, R3.reuse, 0x8, RZ, 0xfc, !PT ;  /* 0x0000000803007812 */ /* 0x040fe400078efcff */
[C---:B------:R-:W-:Y:S02]  /*12d40*/  LOP3.LUT R2, R3.reuse, 0x4, RZ, 0xfc, !PT ;  /* 0x0000000403027812 */ /* 0x040fe400078efcff */
[----:B------:R-:W-:Y:S02]  /*12d50*/  ISETP.GE.AND P4, PT, R0, UR7, PT ;  /* 0x0000000700007c0c */ /* 0x000fe4000bf86270 */
[----:B------:R-:W-:-:S02]  /*12d60*/  LOP3.LUT R0, R3, 0xc, RZ, 0xfc, !PT ;  /* 0x0000000c03007812 */ /* 0x000fc400078efcff */
[----:B------:R-:W-:-:S03]  /*12d70*/  ISETP.GE.AND P2, PT, R2, UR7, PT ;  /* 0x0000000702007c0c */ /* 0x000fc6000bf46270 */
[-C--:B--2---:R-:W-:Y:S02]  /*12d80*/  @!P3 LOP3.LUT R5, R5, R4.reuse, RZ, 0x3c, !PT ;  /* 0x000000040505b212 */ /* 0x084fe400078e3cff */
[----:B------:R-:W-:Y:S02]  /*12d90*/  ISETP.GE.AND P5, PT, R0, UR7, PT ;  /* 0x0000000700007c0c */ /* 0x000fe4000bfa6270 */
[----:B------:R-:W-:Y:S02]  /*12da0*/  @!P3 LOP3.LUT R4, R5, R4, RZ, 0x3c, !PT ;  /* 0x000000040504b212 */ /* 0x000fe400078e3cff */
[----:B------:R-:W-:Y:S02]  /*12db0*/  LOP3.LUT R2, R3, 0xe, RZ, 0xfc, !PT ;  /* 0x0000000e03027812 */ /* 0x000fe400078efcff */
[----:B------:R-:W-:-:S05]  /*12dc0*/  @!P3 LOP3.LUT R5, R5, R4, RZ, 0x3c, !PT ;  /* 0x000000040505b212 */ /* 0x000fca00078e3cff */
[----:B------:R-:W2:Y:S01]  /*12dd0*/  @!P3 LDG.E.U8 R14, desc[UR10][R4.64] ;  /* 0x0000000a040eb981 */ /* 0x000ea2000c1e1100 */
[----:B------:R-:W-:Y:S02]  /*12de0*/  LOP3.LUT R0, R3, 0x10, RZ, 0xfc, !PT ;  /* 0x0000001003007812 */ /* 0x000fe400078efcff */
[----:B------:R-:W-:Y:S02]  /*12df0*/  PRMT R3, RZ, 0x7610, R3 ;  /* 0x00007610ff037816 */ /* 0x000fe40000000003 */
[----:B------:R-:W-:Y:S01]  /*12e00*/  ISETP.GE.AND P3, PT, R0, UR7, PT ;  /* 0x0000000700007c0c */ /* 0x000fe2000bf66270 */
[----:B--2---:R0:W-:Y:S04]  /*12e10*/  STL [R1+0x2c], R14 ;  /* 0x00002c0e01007387 */ /* 0x0041e80000100800 */
[----:B0-----:R-:W2:Y:S04]  /*12e20*/  LDL.LU R14, [R1+0x1c78] ;  /* 0x001c7800010e7983 */ /* 0x001ea80000300800 */
[----:B------:R-:W3:Y:S04]  /*12e30*/  LDL R4, [R1+0xe50] ;  /* 0x000e500001047983 */ /* 0x000ee80000100800 */
[----:B------:R-:W3:Y:S04]  /*12e40*/  LDL R5, [R1+0xe60] ;  /* 0x000e600001057983 */ /* 0x000ee80000100800 */
[----:B------:R0:W-:Y:S02]  /*12e50*/  STL.S16 [R1+0x68], R3 ;  /* 0x0000680301007387 */ /* 0x0001e40000100600 */
[----:B0-----:R-:W0:Y:S02]  /*12e60*/  S2R R3, SR_TID.X ;  /* 0x0000000000037919 */ /* 0x001e240000002100 */
[----:B0-----:R-:W-:-:S04]  /*12e70*/  SHF.R.U32.HI R3, RZ, 0x5, R3 ;  /* 0x00000005ff037819 */ /* 0x001fc80000011603 */
[----:B------:R-:W-:-:S04]  /*12e80*/  SGXT.U32 R3, R3, 0x1 ;  /* 0x000000010303781a */ /* 0x000fc80000000000 */
[----:B------:R-:W-:Y:S02]  /*12e90*/  LOP3.LUT R0, R3, 0x12, RZ, 0xfc, !PT ;  /* 0x0000001203007812 */ /* 0x000fe400078efcff */
[----:B------:R-:W4:Y:S01]  /*12ea0*/  LDL R3, [R1+0x68] ;  /* 0x0000680001037983 */ /* 0x000f220000100800 */
[----:B---3--:R-:W-:-:S04]  /*12eb0*/  @!P2 LOP3.LUT R5, R5, R4, RZ, 0x3c, !PT ;  /* 0x000000040505a212 */ /* 0x008fc800078e3cff */
[----:B------:R-:W-:-:S04]  /*12ec0*/  @!P2 LOP3.LUT R4, R5, R4, RZ, 0x3c, !PT ;  /* 0x000000040504a212 */ /* 0x000fc800078e3cff */
[----:B------:R-:W-:-:S05]  /*12ed0*/  @!P2 LOP3.LUT R5, R5, R4, RZ, 0x3c, !PT ;  /* 0x000000040505a212 */ /* 0x000fca00078e3cff */
[----:B----4-:R-:W3:Y:S04]  /*12ee0*/  @!P2 LDG.E.U8 R3, desc[UR10][R4.64] ;  /* 0x0000000a0403a981 */ /* 0x010ee8000c1e1100 */
[----:B---3--:R0:W-:Y:S04]  /*12ef0*/  @!P2 STL [R1+0x68], R3 ;  /* 0x000068030100a387 */ /* 0x0081e80000100800 */
[----:B------:R-:W3:Y:S04]  /*12f00*/  LDL R4, [R1+0xe4c] ;  /* 0x000e4c0001047983 */ /* 0x000ee80000100800 */
[----:B------:R-:W3:Y:S01]  /*12f10*/  LDL R5, [R1+0xe5c] ;  /* 0x000e5c0001057983 */ /* 0x000ee20000100800 */
[----:B------:R-:W-:Y:S01]  /*12f20*/  PRMT R13, RZ, 0x7610, R13 ;  /* 0x00007610ff0d7816 */ /* 0x000fe2000000000d */
[----:B0-----:R-:W0:Y:S01]  /*12f30*/  S2R R3, SR_TID.X ;  /* 0x0000000000037919 */ /* 0x001e220000002100 */
[----:B---3--:R-:W-:-:S04]  /*12f40*/  @!P1 LOP3.LUT R5, R5, R4, RZ, 0x3c, !PT ;  /* 0x0000000405059212 */ /* 0x008fc800078e3cff */
[----:B------:R-:W-:-:S04]  /*12f50*/  @!P1 LOP3.LUT R4, R5, R4, RZ, 0x3c, !PT ;  /* 0x0000000405049212 */ /* 0x000fc800078e3cff */
[----:B------:R-:W-:-:S05]  /*12f60*/  @!P1 LOP3.LUT R5, R5, R4, RZ, 0x3c, !PT ;  /* 0x0000000405059212 */ /* 0x000fca00078e3cff */
[----:B------:R-:W3:Y:S01]  /*12f70*/  @!P1 LDG.E.U8 R13, desc[UR10][R4.64] ;  /* 0x0000000a040d9981 */ /* 0x000ee2000c1e1100 */
[----:B0-----:R-:W-:-:S04]  /*12f80*/  SHF.R.U32.HI R3, RZ, 0x5, R3 ;  /* 0x00000005ff037819 */ /* 0x001fc80000011603 */
[----:B------:R-:W-:Y:S02]  /*12f90*/  SGXT.U32 R3, R3, 0x1 ;  /* 0x000000010303781a */ /* 0x000fe40000000000 */
[----:B------:R-:W-:Y:S02]  /*12fa0*/  ISETP.GE.AND P2, PT, R0, UR7, PT ;  /* 0x0000000700007c0c */ /* 0x000fe4000bf46270 */
[----:B------:R-:W-:Y:S02]  /*12fb0*/  LOP3.LUT R0, R3, 0x14, RZ, 0xfc, !PT ;  /* 0x0000001403007812 */ /* 0x000fe400078efcff */
[----:B------:R-:W-:Y:S02]  /*12fc0*/  PRMT R3, RZ, 0x7610, R3 ;  /* 0x00007610ff037816 */ /* 0x000fe40000000003 */
[----:B------:R-:W-:Y:S01]  /*12fd0*/  ISETP.GE.AND P1, PT, R0, UR7, PT ;  /* 0x0000000700007c0c */ /* 0x000fe2000bf26270 */
[----:B---3--:R0:W-:Y:S04]  /*12fe0*/  STL [R1+0x64], R13 ;  /* 0x0000640d01007387 */ /* 0x0081e80000100800 */
[----:B0-----:R-:W3:Y:S04]  /*12ff0*/  LDL.LU R13, [R1+0x1c74] ;  /* 0x001c7400010d7983 */ /* 0x001ee80000300800 */
[----:B------:R-:W4:Y:S04]  /*13000*/  LDL R4, [R1+0xe48] ;  /* 0x000e480001047983 */ /* 0x000f280000100800 */
[----:B------:R-:W4:Y:S04]  /*13010*/  LDL R5, [R1+0xe58] ;  /* 0x000e580001057983 */ /* 0x000f280000100800 */
[----:B------:R0:W-:Y:S02]  /*13020*/  STL.S16 [R1+0x98], R3 ;  /* 0x0000980301007387 */ /* 0x0001e40000100600 */
[----:B0-----:R-:W0:Y:S02]  /*13030*/  S2R R3, SR_TID.X ;  /* 0x0000000000037919 */ /* 0x001e240000002100 */
[----:B0-----:R-:W-:-:S04]  /*13040*/  SHF.R.U32.HI R3, RZ, 0x5, R3 ;  /* 0x00000005ff037819 */ /* 0x001fc80000011603 */
[----:B------:R-:W-:-:S04]  /*13050*/  SGXT.U32 R3, R3, 0x1 ;  /* 0x000000010303781a */ /* 0x000fc80000000000 */
[----:B------:R-:W-:Y:S02]  /*13060*/  LOP3.LUT R0, R3, 0x16, RZ, 0xfc, !PT ;  /* 0x0000001603007812 */ /* 0x000fe400078efcff */
[----:B------:R-:W5:Y:S01]  /*13070*/  LDL R3, [R1+0x98] ;  /* 0x0000980001037983 */ /* 0x000f620000100800 */
[----:B----4-:R-:W-:-:S04]  /*13080*/  @!P4 LOP3.LUT R5, R5, R4, RZ, 0x3c, !PT ;  /* 0x000000040505c212 */ /* 0x010fc800078e3cff */
[----:B------:R-:W-:-:S04]  /*13090*/  @!P4 LOP3.LUT R4, R5, R4, RZ, 0x3c, !PT ;  /* 0x000000040504c212 */ /* 0x000fc800078e3cff */
[----:B------:R-:W-:-:S05]  /*130a0*/  @!P4 LOP3.LUT R5, R5, R4, RZ, 0x3c, !PT ;  /* 0x000000040505c212 */ /* 0x000fca00078e3cff */
[----:B-----5:R-:W4:Y:S04]  /*130b0*/  @!P4 LDG.E.U8 R3, desc[UR10][R4.64] ;  /* 0x0000000a0403c981 */ /* 0x020f28000c1e1100 */
[----:B----4-:R0:W-:Y:S04]  /*130c0*/  @!P4 STL [R1+0x98], R3 ;  /* 0x000098030100c387 */ /* 0x0101e80000100800 */
[----:B------:R-:W4:Y:S04]  /*130d0*/  LDL R4, [R1+0xeb0] ;  /* 0x000eb00001047983 */ /* 0x000f280000100800 */
[----:B------:R-:W4:Y:S01]  /*130e0*/  LDL R5, [R1+0xec4] ;  /* 0x000ec40001057983 */ /* 0x000f220000100800 */
[----:B------:R-:W-:Y:S01]  /*130f0*/  PRMT R6, RZ, 0x7610, R6 ;  /* 0x00007610ff067816 */ /* 0x000fe20000000006 */
[----:B0-----:R-:W0:Y:S01]  /*13100*/  S2R R3, SR_TID.X ;  /* 0x0000000000037919 */ /* 0x001e220000002100 */
[----:B----4-:R-:W-:-:S04]  /*13110*/  @!P6 LOP3.LUT R5, R5, R4, RZ, 0x3c, !PT ;  /* 0x000000040505e212 */ /* 0x010fc800078e3cff */
[----:B------:R-:W-:-:S04]  /*13120*/  @!P6 LOP3.LUT R4, R5, R4, RZ, 0x3c, !PT ;  /* 0x000000040504e212 */ /* 0x000fc800078e3cff */
[----:B------:R-:W-:-:S05]  /*13130*/  @!P6 LOP3.LUT R5, R5, R4, RZ, 0x3c, !PT ;  /* 0x000000040505e212 */ /* 0x000fca00078e3cff */
[----:B------:R-:W4:Y:S01]  /*13140*/  @!P6 LDG.E.U8 R6, desc[UR10][R4.64] ;  /* 0x0000000a0406e981 */ /* 0x000f22000c1e1100 */
[----:B0-----:R-:W-:-:S04]  /*13150*/  SHF.R.U32.HI R3, RZ, 0x5, R3 ;  /* 0x00000005ff037819 */ /* 0x001fc80000011603 */
[----:B------:R-:W-:Y:S02]  /*13160*/  SGXT.U32 R3, R3, 0x1 ;  /* 0x000000010303781a */ /* 0x000fe40000000000 */
[----:B------:R-:W-:Y:S02]  /*13170*/  ISETP.GE.AND P4, PT, R0, UR7, PT ;  /* 0x0000000700007c0c */ /* 0x000fe4000bf86270 */
[----:B------:R-:W-:Y:S02]  /*13180*/  LOP3.LUT R0, R3, 0x18, RZ, 0xfc, !PT ;  /* 0x0000001803007812 */ /* 0x000fe400078efcff */
[----:B------:R-:W-:Y:S02]  /*13190*/  PRMT R3, RZ, 0x7610, R3 ;  /* 0x00007610ff037816 */ /* 0x000fe40000000003 */
[----:B------:R-:W-:Y:S01]  /*131a0*/  ISETP.GE.AND P6, PT, R0, UR7, PT ;  /* 0x0000000700007c0c */ /* 0x000fe2000bfc6270 */
[----:B----4-:R0:W-:Y:S04]  /*131b0*/  STL [R1+0x94], R6 ;  /* 0x0000940601007387 */ /* 0x0101e80000100800 */
[----:B0-----:R-:W4:Y:S04]  /*131c0*/  LDL.LU R6, [R1+0x1c70] ;  /* 0x001c700001067983 */ /* 0x001f280000300800 */
[----:B------:R-:W5:Y:S04]  /*131d0*/  LDL R4, [R1+0xeac] ;  /* 0x000eac0001047983 */ /* 0x000f680000100800 */
[----:B------:R-:W5:Y:S04]  /*131e0*/  LDL R5, [R1+0xec0] ;  /* 0x000ec00001057983 */ /* 0x000f680000100800 */
[----:B------:R0:W-:Y:S02]  /*131f0*/  STL.S16 [R1+0x90], R3 ;  /* 0x0000900301007387 */ /* 0x0001e40000100600 */
[----:B0-----:R-:W0:Y:S02]  /*13200*/  S2R R3, SR_TID.X ;  /* 0x0000000000037919 */ /* 0x001e240000002100 */
[----:B0-----:R-:W-:-:S04]  /*13210*/  SHF.R.U32.HI R3, RZ, 0x5, R3 ;  /* 0x00000005ff037819 */ /* 0x001fc80000011603 */
[----:B------:R-:W-:-:S04]  /*13220*/  SGXT.U32 R3, R3, 0x1 ;  /* 0x000000010303781a */ /* 0x000fc80000000000 */
[----:B------:R-:W-:Y:S02]  /*13230*/  LOP3.LUT R0, R3, 0x1a, RZ, 0xfc, !PT ;  /* 0x0000001a03007812 */ /* 0x000fe400078efcff */
[----:B------:R-:W2:Y:S01]  /*13240*/  LDL R3, [R1+0x90] ;  /* 0x0000900001037983 */ /* 0x000ea20000100800 */
[----:B-----5:R-:W-:-:S04]  /*13250*/  @!P5 LOP3.LUT R5, R5, R4, RZ, 0x3c, !PT ;  /* 0x000000040505d212 */ /* 0x020fc800078e3cff */
[----:B------:R-:W-:-:S04]  /*13260*/  @!P5 LOP3.LUT R4, R5, R4, RZ, 0x3c, !PT ;  /* 0x000000040504d212 */ /* 0x000fc800078e3cff */
[----:B------:R-:W-:-:S05]  /*13270*/  @!P5 LOP3.LUT R5, R5, R4, RZ, 0x3c, !PT ;  /* 0x000000040505d212 */ /* 0x000fca00078e3cff */
[----:B--2---:R-:W2:Y:S01]  /*13280*/  @!P5 LDG.E.U8 R3, desc[UR10][R4.64] ;  /* 0x0000000a0403d981 */ /* 0x004ea2000c1e1100 */
[----:B------:R-:W-:-:S03]  /*13290*/  ISETP.GE.AND P0, PT, R2, UR7, PT ;  /* 0x0000000702007c0c */ /* 0x000fc6000bf06270 */
[----:B--2---:R0:W-:Y:S04]  /*132a0*/  @!P5 STL [R1+0x90], R3 ;  /* 0x000090030100d387 */ /* 0x0041e80000100800 */
[----:B------:R-:W2:Y:S04]  /*132b0*/  LDL R4, [R1+0xea8] ;  /* 0x000ea80001047983 */ /* 0x000ea80000100800 */
[----:B------:R-:W2:Y:S01]  /*132c0*/  LDL R5, [R1+0xebc] ;  /* 0x000ebc0001057983 */ /* 0x000ea20000100800 */
[----:B------:R-:W-:Y:S01]  /*132d0*/  PRMT R12, RZ, 0x7610, R12 ;  /* 0x00007610ff0c7816 */ /* 0x000fe2000000000c */
[----:B0-----:R-:W0:Y:S01]  /*132e0*/  S2R R3, SR_TID.X ;  /* 0x0000000000037919 */ /* 0x001e220000002100 */
[----:B--2---:R-:W-:-:S04]  /*132f0*/  @!P0 LOP3.LUT R5, R5, R4, RZ, 0x3c, !PT ;  /* 0x0000000405058212 */ /* 0x004fc800078e3cff */
[----:B------:R-:W-:-:S04]  /*13300*/  @!P0 LOP3.LUT R4, R5, R4, RZ, 0x3c, !PT ;  /* 0x0000000405048212 */ /* 0x000fc800078e3cff */
[----:B------:R-:W-:-:S05]  /*13310*/  @!P0 LOP3.LUT R5, R5, R4, RZ, 0x3c, !PT ;  /* 0x0000000405058212 */ /* 0x000fca00078e3cff */
[----:B------:R-:W2:Y:S01]  /*13320*/  @!P0 LDG.E.U8 R12, desc[UR10][R4.64] ;  /* 0x0000000a040c8981 */ /* 0x000ea2000c1e1100 */
[----:B0-----:R-:W-:-:S04]  /*13330*/  SHF.R.U32.HI R3, RZ, 0x5, R3 ;  /* 0x00000005ff037819 */ /* 0x001fc80000011603 */
[----:B------:R-:W-:Y:S02]  /*13340*/  SGXT.U32 R3, R3, 0x1 ;  /* 0x000000010303781a */ /* 0x000fe40000000000 */
[----:B------:R-:W-:Y:S02]  /*13350*/  ISETP.GE.AND P5, PT, R0, UR7, PT ;  /* 0x0000000700007c0c */ /* 0x000fe4000bfa6270 */
[----:B------:R-:W-:Y:S02]  /*13360*/  LOP3.LUT R0, R3, 0x1c, RZ, 0xfc, !PT ;  /* 0x0000001c03007812 */ /* 0x000fe400078efcff */
[----:B------:R-:W-:Y:S02]  /*13370*/  PRMT R3, RZ, 0x7610, R3 ;  /* 0x00007610ff037816 */ /* 0x000fe40000000003 */
[----:B------:R-:W-:Y:S01]  /*13380*/  ISETP.GE.AND P0, PT, R0, UR7, PT ;  /* 0x0000000700007c0c */ /* 0x000fe2000bf06270 */
[----:B--2---:R0:W-:Y:S04]  /*13390*/  STL [R1+0x8c], R12 ;  /* 0x00008c0c01007387 */ /* 0x0041e80000100800 */
[----:B0-----:R-:W2:Y:S04]  /*133a0*/  LDL.LU R12, [R1+0x1c6c] ;  /* 0x001c6c00010c7983 */ /* 0x001ea80000300800 */
        /* <DEDUP_REMOVED lines=11> */
[----:B--2---:R-:W2:Y:S04]  /*13460*/  @!P3 LDG.E.U8 R3, desc[UR10][R4.64] ;  /* 0x0000000a0403b981 */ /* 0x004ea8000c1e1100 */
        /* <DEDUP_REMOVED lines=273> */
[----:B------:R-:W-:Y:S01]  /*14580*/  LOP3.LUT R0, R3, 0x44, RZ, 0xfc, !PT ;  /* 0x0000004403007812 */ /* 0x000fe200078efcff */
[----:B------:R-:W5:Y:S01]  /*14590*/  LDL R4, [R1+0xf14] ;  /* 0x000f140001047983 */ /* 0x000f620000100800 */
[----:B------:R-:W-:-:S03]  /*145a0*/  PRMT R3, RZ, 0x7610, R3 ;  /* 0x00007610ff037816 */ /* 0x000fc60000000003 */
[----:B------:R-:W5:Y:S01]  /*145b0*/  LDL R5, [R1+0xf1c] ;  /* 0x000f1c0001057983 */ /* 0x000f620000100800 */
[----:B------:R-:W-:-:S03]  /*145c0*/  ISETP.GE.AND P5, PT, R0, UR7, PT ;  /* 0x0000000700007c0c */ /* 0x000fc6000bfa6270 */
[----:B--2---:R0:W-:Y:S04]  /*145d0*/  STL [R1], R16 ;  /* 0x0000001001007387 */ /* 0x0041e80000100800 */
[----:B0-----:R-:W2:Y:S04]  /*145e0*/  LDL R16, [R1+0xf34] ;  /* 0x000f340001107983 */ /* 0x001ea80000100800 */
        /* <DEDUP_REMOVED lines=39> */
[----:B------:R-:W-:-:S03]  /*14860*/  PRMT R11, RZ, 0x7610, R11 ;  /* 0x00007610ff0b7816 */ /* 0x000fc6000000000b */
[----:B--2---:R-:W-:Y:S04]  /*14870*/  @!P2 STL [R1+0x54], R3 ;  /* 0x000054030100a387 */ /* 0x004fe80000100800 */
[----:B------:R-:W2:Y:S01]  /*14880*/  LDL R5, [R1+0xf2c] ;  /* 0x000f2c0001057983 */ /* 0x000ea20000100800 */
[----:B------:R-:W-:Y:S01]  /*14890*/  @!P1 IMAD.MOV.U32 R4, RZ, RZ, R16 ;  /* 0x000000ffff049224 */ /* 0x000fe200078e0010 */
[----:B------:R-:W-:Y:S02]  /*148a0*/  PRMT R18, RZ, 0x7610, R18 ;  /* 0x00007610ff127816 */ /* 0x000fe40000000012 */
[----:B------:R-:W5:Y:S04]  /*148b0*/  LDL R16, [R1+0xf48] ;  /* 0x000f480001107983 */ /* 0x000f680000100800 */
[----:B--2---:R-:W2:Y:S04]  /*148c0*/  @!P1 LDG.E.U8 R11, desc[UR10][R4.64] ;  /* 0x0000000a040b9981 */ /* 0x004ea8000c1e1100 */
[----:B------:R-:W3:Y:S04]  /*148d0*/  LDL R4, [R1+0xf30] ;  /* 0x000f300001047983 */ /* 0x000ee80000100800 */
[----:B------:R-:W3:Y:S04]  /*148e0*/  LDL R5, [R1+0xf54] ;  /* 0x000f540001057983 */ /* 0x000ee80000100800 */
[----:B--2---:R0:W-:Y:S01]  /*148f0*/  STL [R1+0x50], R11 ;  /* 0x0000500b01007387 */ /* 0x0041e20000100800 */
[----:B------:R-:W-:-:S03]  /*14900*/  PRMT R15, RZ, 0x7610, R15 ;  /* 0x00007610ff0f7816 */ /* 0x000fc6000000000f */
[----:B0-----:R-:W2:Y:S01]  /*14910*/  LDL R11, [R1+0xf6c] ;  /* 0x000f6c00010b7983 */ /* 0x001ea20000100800 */
[----:B---3--:R-:W-:-:S04]  /*14920*/  @!P4 LOP3.LUT R5, R5, R4, RZ, 0x3c, !PT ;  /* 0x000000040505c212 */ /* 0x008fc800078e3cff */
[----:B------:R-:W-:-:S04]  /*14930*/  @!P4 LOP3.LUT R4, R5, R4, RZ, 0x3c, !PT ;  /* 0x000000040504c212 */ /* 0x000fc800078e3cff */
[----:B------:R-:W-:-:S05]  /*14940*/  @!P4 LOP3.LUT R5, R5, R4, RZ, 0x3c, !PT ;  /* 0x000000040505c212 */ /* 0x000fca00078e3cff */
[----:B------:R-:W3:Y:S04]  /*14950*/  @!P4 LDG.E.U8 R18, desc[UR10][R4.64] ;  /* 0x0000000a0412c981 */ /* 0x000ee8000c1e1100 */
[----:B------:R-:W2:Y:S04]  /*14960*/  LDL R4, [R1+0xf40] ;  /* 0x000f400001047983 */ /* 0x000ea80000100800 */
[----:B------:R-:W2:Y:S01]  /*14970*/  LDL R5, [R1+0xf50] ;  /* 0x000f500001057983 */ /* 0x000ea20000100800 */
[----:B------:R-:W0:Y:S03]  /*14980*/  S2R R3, SR_TID.X ;  /* 0x0000000000037919 */ /* 0x000e260000002100 */
[----:B---3--:R1:W-:Y:S04]  /*14990*/  STL [R1+0x1c34], R18 ;  /* 0x001c341201007387 */ /* 0x0083e80000100800 */
[----:B-1----:R-:W3:Y:S01]  /*149a0*/  LDL R18, [R1+0xf4c] ;  /* 0x000f4c0001127983 */ /* 0x002ee20000100800 */
[----:B--2---:R-:W-:-:S04]  /*149b0*/  @!P6 LOP3.LUT R5, R5, R4, RZ, 0x3c, !PT ;  /* 0x000000040505e212 */ /* 0x004fc800078e3cff */
[----:B------:R-:W-:-:S04]  /*149c0*/  @!P6 LOP3.LUT R4, R5, R4, RZ, 0x3c, !PT ;  /* 0x000000040504e212 */ /* 0x000fc800078e3cff */
[----:B------:R-:W-:-:S05]  /*149d0*/  @!P6 LOP3.LUT R5, R5, R4, RZ, 0x3c, !PT ;  /* 0x000000040505e212 */ /* 0x000fca00078e3cff */
[----:B------:R3:W2:Y:S04]  /*149e0*/  @!P6 LDG.E.U8 R15, desc[UR10][R4.64] ;  /* 0x0000000a040fe981 */ /* 0x0006a8000c1e1100 */
[----:B------:R-:W4:Y:S01]  /*149f0*/  LDL R5, [R1+0xf44] ;  /* 0x000f440001057983 */ /* 0x000f220000100800 */
[----:B0-----:R-:W-:-:S04]  /*14a00*/  SHF.R.U32.HI R3, RZ, 0x5, R3 ;  /* 0x00000005ff037819 */ /* 0x001fc80000011603 */
[----:B------:R-:W-:Y:S02]  /*14a10*/  SGXT.U32 R3, R3, 0x1 ;  /* 0x000000010303781a */ /* 0x000fe40000000000 */
[----:B------:R-:W-:Y:S02]  /*14a20*/  ISETP.GE.AND P2, PT, R0, UR7, PT ;  /* 0x0000000700007c0c */ /* 0x000fe4000bf46270 */
[----:B------:R-:W-:-:S04]  /*14a30*/  LOP3.LUT R0, R3, 0x4c, RZ, 0xfc, !PT ;  /* 0x0000004c03007812 */ /* 0x000fc800078efcff */
[----:B------:R-:W-:Y:S02]  /*14a40*/  ISETP.GE.AND P1, PT, R0, UR7, PT ;  /* 0x0000000700007c0c */ /* 0x000fe4000bf26270 */
[----:B------:R-:W-:-:S04]  /*14a50*/  LOP3.LUT R0, R3, 0x4e, RZ, 0xfc, !PT ;  /* 0x0000004e03007812 */ /* 0x000fc800078efcff */
[----:B------:R-:W-:Y:S02]  /*14a60*/  ISETP.GE.AND P4, PT, R0, UR7, PT ;  /* 0x0000000700007c0c */ /* 0x000fe4000bf86270 */
[C---:B------:R-:W-:Y:S02]  /*14a70*/  LOP3.LUT R0, R3.reuse, 0x50, RZ, 0xfc, !PT ;  /* 0x0000005003007812 */ /* 0x040fe400078efcff */
[----:B------:R-:W-:Y:S02]  /*14a80*/  PRMT R8, RZ, 0x7610, R8 ;  /* 0x00007610ff087816 */ /* 0x000fe40000000008 */
[----:B------:R-:W-:Y:S02]  /*14a90*/  ISETP.GE.AND P6, PT, R0, UR7, PT ;  /* 0x0000000700007c0c */ /* 0x000fe4000bfc6270 */
[----:B------:R-:W-:Y:S02]  /*14aa0*/  LOP3.LUT R0, R3, 0x52, RZ, 0xfc, !PT ;  /* 0x0000005203007812 */ /* 0x000fe400078efcff */
[----:B------:R-:W-:Y:S01]  /*14ab0*/  PRMT R7, RZ, 0x7610, R7 ;  /* 0x00007610ff077816 */ /* 0x000fe20000000007 */
[----:B---3--:R-:W-:Y:S01]  /*14ac0*/  @!P5 IMAD.MOV.U32 R4, RZ, RZ, R18 ;  /* 0x000000ffff04d224 */ /* 0x008fe200078e0012 */
[----:B--2---:R-:W-:Y:S04]  /*14ad0*/  STL [R1+0x1c38], R15 ;  /* 0x001c380f01007387 */ /* 0x004fe80000100800 */
[----:B------:R-:W2:Y:S04]  /*14ae0*/  LDL R18, [R1+0xf84] ;  /* 0x000f840001127983 */ /* 0x000ea80000100800 */
[----:B----4-:R0:W3:Y:S01]  /*14af0*/  @!P5 LDG.E.U8 R8, desc[UR10][R4.64] ;  /* 0x0000000a0408d981 */ /* 0x0100e2000c1e1100 */
[----:B------:R-:W-:-:S02]  /*14b00*/  ISETP.GE.AND P5, PT, R0, UR7, PT ;  /* 0x0000000700007c0c */ /* 0x000fc4000bfa6270 */
[----:B------:R-:W-:Y:S02]  /*14b10*/  LOP3.LUT R0, R3, 0x54, RZ, 0xfc, !PT ;  /* 0x0000005403007812 */ /* 0x000fe400078efcff */
[----:B------:R-:W-:Y:S01]  /*14b20*/  PRMT R3, RZ, 0x7610, R3 ;  /* 0x00007610ff037816 */ /* 0x000fe20000000003 */
[----:B0-----:R-:W-:Y:S02]  /*14b30*/  @!P0 IMAD.MOV.U32 R4, RZ, RZ, R11 ;  /* 0x000000ffff048224 */ /* 0x001fe400078e000b */
[----:B-----5:R-:W-:Y:S01]  /*14b40*/  @!P0 IMAD.MOV.U32 R5, RZ, RZ, R16 ;  /* 0x000000ffff058224 */ /* 0x020fe200078e0010 */
[----:B------:R-:W4:Y:S04]  /*14b50*/  LDL R11, [R1+0xf80] ;  /* 0x000f8000010b7983 */ /* 0x000f280000100800 */
[----:B------:R0:W5:Y:S04]  /*14b60*/  @!P0 LDG.E.U8 R7, desc[UR10][R4.64] ;  /* 0x0000000a04078981 */ /* 0x000168000c1e1100 */
[----:B------:R-:W2:Y:S04]  /*14b70*/  LDL R16, [R1+0xf70] ;  /* 0x000f700001107983 */ /* 0x000ea80000100800 */
[----:B------:R-:W0:Y:S04]  /*14b80*/  LDL R4, [R1+0xf58] ;  /* 0x000f580001047983 */ /* 0x000e280000100800 */
[----:B------:R-:W0:Y:S04]  /*14b90*/  LDL R5, [R1+0xf68] ;  /* 0x000f680001057983 */ /* 0x000e280000100800 */
[----:B------:R1:W-:Y:S02]  /*14ba0*/  STL.S16 [R1+0x3c], R3 ;  /* 0x00003c0301007387 */ /* 0x0003e40000100600 */
[----:B-1----:R-:W1:Y:S01]  /*14bb0*/  S2R R3, SR_TID.X ;  /* 0x0000000000037919 */ /* 0x002e620000002100 */
[----:B------:R-:W-:-:S02]  /*14bc0*/  ISETP.GE.AND P0, PT, R0, UR7, PT ;  /* 0x0000000700007c0c */ /* 0x000fc4000bf06270 */
[----:B-1----:R-:W-:-:S04]  /*14bd0*/  SHF.R.U32.HI R3, RZ, 0x5, R3 ;  /* 0x00000005ff037819 */ /* 0x002fc80000011603 */
[----:B------:R-:W-:-:S04]  /*14be0*/  SGXT.U32 R3, R3, 0x1 ;  /* 0x000000010303781a */ /* 0x000fc80000000000 */
[----:B------:R-:W-:Y:S02]  /*14bf0*/  LOP3.LUT R0, R3, 0x56, RZ, 0xfc, !PT ;  /* 0x0000005603007812 */ /* 0x000fe400078efcff */
[----:B------:R-:W2:Y:S01]  /*14c00*/  LDL R3, [R1+0x3c] ;  /* 0x00003c0001037983 */ /* 0x000ea20000100800 */
[----:B0-----:R-:W-:-:S04]  /*14c10*/  @!P3 LOP3.LUT R5, R5, R4, RZ, 0x3c, !PT ;  /* 0x000000040505b212 */ /* 0x001fc800078e3cff */
[----:B------:R-:W-:-:S04]  /*14c20*/  @!P3 LOP3.LUT R4, R5, R4, RZ, 0x3c, !PT ;  /* 0x000000040504b212 */ /* 0x000fc800078e3cff */
[----:B------:R-:W-:-:S05]  /*14c30*/  @!P3 LOP3.LUT R5, R5, R4, RZ, 0x3c, !PT ;  /* 0x000000040505b212 */ /* 0x000fca00078e3cff */
[----:B--2---:R-:W2:Y:S01]  /*14c40*/  @!P3 LDG.E.U8 R3, desc[UR10][R4.64] ;  /* 0x0000000a0403b981 */ /* 0x004ea2000c1e1100 */
[----:B------:R-:W-:-:S05]  /*14c50*/  PRMT R23, RZ, 0x7610, R23 ;  /* 0x00007610ff177816 */ /* 0x000fca0000000017 */
[----:B------:R0:W-:Y:S04]  /*14c60*/  STL.S16 [R1+0x38], R23 ;  /* 0x0000381701007387 */ /* 0x0001e80000100600 */
[----:B0-----:R-:W3:Y:S04]  /*14c70*/  LDL.LU R23, [R1+0x1c40] ;  /* 0x001c400001177983 */ /* 0x001ee80000300800 */
[----:B--2---:R0:W-:Y:S04]  /*14c80*/  @!P3 STL [R1+0x3c], R3 ;  /* 0x00003c030100b387 */ /* 0x0041e80000100800 */
[----:B------:R-:W2:Y:S04]  /*14c90*/  LDL R4, [R1+0xf5c] ;  /* 0x000f5c0001047983 */ /* 0x000ea80000100800 */
[----:B------:R-:W2:Y:S01]  /*14ca0*/  LDL R5, [R1+0xf64] ;  /* 0x000f640001057983 */ /* 0x000ea20000100800 */
[----:B0-----:R-:W0:Y:S01]  /*14cb0*/  S2R R3, SR_TID.X ;  /* 0x0000000000037919 */ /* 0x001e220000002100 */
[----:B------:R-:W-:-:S02]  /*14cc0*/  ISETP.GE.AND P3, PT, R0, UR7, PT ;  /* 0x0000000700007c0c */ /* 0x000fc4000bf66270 */
[----:B0-----:R-:W-:-:S04]  /*14cd0*/  SHF.R.U32.HI R3, RZ, 0x5, R3 ;  /* 0x00000005ff037819 */ /* 0x001fc80000011603 */
[----:B------:R-:W-:-:S04]  /*14ce0*/  SGXT.U32 R3, R3, 0x1 ;  /* 0x000000010303781a */ /* 0x000fc80000000000 */
[----:B------:R-:W-:Y:S02]  /*14cf0*/  LOP3.LUT R0, R3, 0x58, RZ, 0xfc, !PT ;  /* 0x0000005803007812 */ /* 0x000fe400078efcff */
[----:B------:R-:W3:Y:S01]  /*14d00*/  LDL R3, [R1+0x38] ;  /* 0x0000380001037983 */ /* 0x000ee20000100800 */
[----:B--2---:R-:W-:-:S04]  /*14d10*/  @!P2 LOP3.LUT R5, R5, R4, RZ, 0x3c, !PT ;  /* 0x000000040505a212 */ /* 0x004fc800078e3cff */
[----:B------:R-:W-:-:S04]  /*14d20*/  @!P2 LOP3.LUT R4, R5, R4, RZ, 0x3c, !PT ;  /* 0x000000040504a212 */ /* 0x000fc800078e3cff */
[----:B------:R-:W-:-:S05]  /*14d30*/  @!P2 LOP3.LUT R5, R5, R4, RZ, 0x3c, !PT ;  /* 0x000000040505a212 */ /* 0x000fca00078e3cff */
[----:B---3--:R-:W2:Y:S01]  /*14d40*/  @!P2 LDG.E.U8 R3, desc[UR10][R4.64] ;  /* 0x0000000a0403a981 */ /* 0x008ea2000c1e1100 */
[----:B------:R-:W-:-:S03]  /*14d50*/  PRMT R17, RZ, 0x7610, R17 ;  /* 0x00007610ff117816 */ /* 0x000fc60000000011 */
[----:B--2---:R-:W-:Y:S04]  /*14d60*/  @!P2 STL [R1+0x38], R3 ;  /* 0x000038030100a387 */ /* 0x004fe80000100800 */
[----:B------:R-:W2:Y:S01]  /*14d70*/  LDL R5, [R1+0xf60] ;  /* 0x000f600001057983 */ /* 0x000ea20000100800 */
[----:B------:R-:W-:Y:S01]  /*14d80*/  @!P1 IMAD.MOV.U32 R4, RZ, RZ, R18 ;  /* 0x000000ffff049224 */ /* 0x000fe200078e0012 */
[----:B------:R-:W-:Y:S02]  /*14d90*/  PRMT R10, RZ, 0x7610, R10 ;  /* 0x00007610ff0a7816 */ /* 0x000fe4000000000a */
[----:B------:R-:W-:Y:S01]  /*14da0*/  PRMT R14, RZ, 0x7610, R14 ;  /* 0x00007610ff0e7816 */ /* 0x000fe2000000000e */
[----:B------:R-:W3:Y:S04]  /*14db0*/  LDL R18, [R1+0xf98] ;  /* 0x000f980001127983 */ /* 0x000ee80000100800 */
[----:B--2---:R4:W2:Y:S02]  /*14dc0*/  @!P1 LDG.E.U8 R17, desc[UR10][R4.64] ;  /* 0x0000000a04119981 */ /* 0x0048a4000c1e1100 */
[----:B----4-:R-:W-:-:S02]  /*14dd0*/  @!P4 IMAD.MOV.U32 R4, RZ, RZ, R11 ;  /* 0x000000ffff04c224 */ /* 0x010fc400078e000b */
[----:B------:R-:W-:Y:S01]  /*14de0*/  @!P4 IMAD.MOV.U32 R5, RZ, RZ, R16 ;  /* 0x000000ffff05c224 */ /* 0x000fe200078e0010 */
[----:B------:R-:W4:Y:S04]  /*14df0*/  LDL R11, [R1+0xf88] ;  /* 0x000f8800010b7983 */ /* 0x000f280000100800 */
[----:B------:R-:W2:Y:S04]  /*14e00*/  @!P4 LDG.E.U8 R10, desc[UR10][R4.64] ;  /* 0x0000000a040ac981 */ /* 0x000ea8000c1e1100 */
[----:B------:R-:W3:Y:S04]  /*14e10*/  LDL R4, [R1+0xf74] ;  /* 0x000f740001047983 */ /* 0x000ee80000100800 */
[----:B------:R-:W3:Y:S04]  /*14e20*/  LDL R5, [R1+0xf7c] ;  /* 0x000f7c0001057983 */ /* 0x000ee80000100800 */
[----:B--2---:R0:W-:Y:S04]  /*14e30*/  STL [R1+0x30], R10 ;  /* 0x0000300a01007387 */ /* 0x0041e80000100800 */
[----:B0-----:R-:W4:Y:S01]  /*14e40*/  LDL R10, [R1+0xf94] ;  /* 0x000f9400010a7983 */ /* 0x001f220000100800 */
[----:B---3--:R-:W-:-:S04]  /*14e50*/  @!P6 LOP3.LUT R5, R5, R4, RZ, 0x3c, !PT ;  /* 0x000000040505e212 */ /* 0x008fc800078e3cff */
[----:B------:R-:W-:-:S04]  /*14e60*/  @!P6 LOP3.LUT R4, R5, R4, RZ, 0x3c, !PT ;  /* 0x000000040504e212 */ /* 0x000fc800078e3cff */
[----:B------:R-:W-:Y:S01]  /*14e70*/  @!P6 LOP3.LUT R5, R5, R4, RZ, 0x3c, !PT ;  /* 0x000000040505e212 */ /* 0x000fe200078e3cff */
[----:B------:R0:W-:Y:S04]  /*14e80*/  STL [R1+0x34], R17 ;  /* 0x0000341101007387 */ /* 0x0001e80000100800 */
[----:B------:R1:W2:Y:S04]  /*14e90*/  @!P6 LDG.E.U8 R14, desc[UR10][R4.64] ;  /* 0x0000000a040ee981 */ /* 0x0002a8000c1e1100 */
[----:B------:R-:W3:Y:S04]  /*14ea0*/  LDL R16, [R1+0xfa8] ;  /* 0x000fa80001107983 */ /* 0x000ee80000100800 */
[----:B0-----:R-:W2:Y:S04]  /*14eb0*/  LDL R17, [R1+0xf8c] ;  /* 0x000f8c0001117983 */ /* 0x001ea80000100800 */
[----:B------:R-:W2:Y:S01]  /*14ec0*/  LDL R5, [R1+0xf78] ;  /* 0x000f780001057983 */ /* 0x000ea20000100800 */
[----:B------:R-:W-:Y:S01]  /*14ed0*/  PRMT R13, RZ, 0x7610, R13 ;  /* 0x00007610ff0d7816 */ /* 0x000fe2000000000d */
[----:B-1----:R-:W-:Y:S01]  /*14ee0*/  @!P5 IMAD.MOV.U32 R4, RZ, RZ, R18 ;  /* 0x000000ffff04d224 */ /* 0x002fe200078e0012 */
[----:B------:R-:W-:-:S02]  /*14ef0*/  PRMT R6, RZ, 0x7610, R6 ;  /* 0x00007610ff067816 */ /* 0x000fc40000000006 */
[----:B------:R-:W-:Y:S01]  /*14f00*/  PRMT R24, RZ, 0x7610, R24 ;  /* 0x00007610ff187816 */ /* 0x000fe20000000018 */
[----:B------:R-:W0:Y:S01]  /*14f10*/  S2R R3, SR_TID.X ;  /* 0x0000000000037919 */ /* 0x000e220000002100 */
[----:B------:R-:W-:Y:S01]  /*14f20*/  ISETP.GE.AND P2, PT, R0, UR7, PT ;  /* 0x0000000700007c0c */ /* 0x000fe2000bf46270 */
[----:B------:R-:W5:Y:S04]  /*14f30*/  LDL R18, [R1+0xfd0] ;  /* 0x000fd00001127983 */ /* 0x000f680000100800 */
[----:B----4-:R3:W4:Y:S02]  /*14f40*/  @!P0 LDG.E.U8 R6, desc[UR10][R10.64] ;  /* 0x0000000a0a068981 */ /* 0x010724000c1e1100 */
[----:B---3--:R-:W-:Y:S02]  /*14f50*/  @!P3 IMAD.MOV.U32 R10, RZ, RZ, R16 ;  /* 0x000000ffff0ab224 */ /* 0x008fe400078e0010 */
[----:B--2---:R1:W2:Y:S01]  /*14f60*/  @!P5 LDG.E.U8 R13, desc[UR10][R4.64] ;  /* 0x0000000a040dd981 */ /* 0x0042a2000c1e1100 */
[----:B------:R-:W-:Y:S01]  /*14f70*/  @!P3 IMAD.MOV.U32 R11, RZ, RZ, R17 ;  /* 0x000000ffff0bb224 */ /* 0x000fe200078e0011 */
[----:B0-----:R-:W-:-:S02]  /*14f80*/  SHF.R.U32.HI R3, RZ, 0x5, R3 ;  /* 0x00000005ff037819 */ /* 0x001fc40000011603 */
[----:B------:R-:W3:Y:S04]  /*14f90*/  LDL R17, [R1+0x103c] ;  /* 0x00103c0001117983 */ /* 0x000ee80000100800 */
[----:B------:R-:W2:Y:S01]  /*14fa0*/  LDL R16, [R1+0x1040] ;  /* 0x0010400001107983 */ /* 0x000ea20000100800 */
[----:B-1----:R-:W-:-:S06]  /*14fb0*/  PRMT R5, RZ, 0x7610, R5 ;  /* 0x00007610ff057816 */ /* 0x002fcc0000000005 */
[----:B------:R0:W2:Y:S04]  /*14fc0*/  @!P3 LDG.E.U8 R5, desc[UR10][R10.64] ;  /* 0x0000000a0a05b981 */ /* 0x0000a8000c1e1100 */
[----:B------:R-:W0:Y:S04]  /*14fd0*/  LDL R10, [R1+0xf90] ;  /* 0x000f9000010a7983 */ /* 0x000e280000100800 */
[----:B------:R-:W0:Y:S01]  /*14fe0*/  LDL R11, [R1+0xfb0] ;  /* 0x000fb000010b7983 */ /* 0x000e220000100800 */
[----:B------:R-:W-:-:S04]  /*14ff0*/  SGXT.U32 R3, R3, 0x1 ;  /* 0x000000010303781a */ /* 0x000fc80000000000 */
[----:B------:R-:W-:-:S04]  /*15000*/  LOP3.LUT R0, R3, 0x5a, RZ, 0xfc, !PT ;  /* 0x0000005a03007812 */ /* 0x000fc800078efcff */
[----:B------:R-:W-:Y:S02]  /*15010*/  ISETP.GE.AND P1, PT, R0, UR7, PT ;  /* 0x0000000700007c0c */ /* 0x000fe4000bf26270 */
[----:B0-----:R-:W-:-:S04]  /*15020*/  @!P2 LOP3.LUT R11, R11, R10, RZ, 0x3c, !PT ;  /* 0x0000000a0b0ba212 */ /* 0x001fc800078e3cff */
[----:B------:R-:W-:-:S04]  /*15030*/  @!P2 LOP3.LUT R10, R11, R10, RZ, 0x3c, !PT ;  /* 0x0000000a0b0aa212 */ /* 0x000fc800078e3cff */
[----:B------:R-:W-:-:S05]  /*15040*/  @!P2 LOP3.LUT R11, R11, R10, RZ, 0x3c, !PT ;  /* 0x0000000a0b0ba212 */ /* 0x000fca00078e3cff */
[----:B------:R-:W2:Y:S01]  /*15050*/  @!P2 LDG.E.U8 R24, desc[UR10][R10.64] ;  /* 0x0000000a0a18a981 */ /* 0x000ea2000c1e1100 */
[----:B------:R-:W-:-:S04]  /*15060*/  LOP3.LUT R0, R3, 0x5e, RZ, 0xfc, !PT ;  /* 0x0000005e03007812 */ /* 0x000fc800078efcff */
[----:B------:R-:W-:Y:S02]  /*15070*/  ISETP.GE.AND P4, PT, R0, UR7, PT ;  /* 0x0000000700007c0c */ /* 0x000fe4000bf86270 */
[----:B------:R-:W-:-:S04]  /*15080*/  LOP3.LUT R0, R3, 0x60, RZ, 0xfc, !PT ;  /* 0x0000006003007812 */ /* 0x000fc800078efcff */
[----:B------:R-:W-:Y:S02]  /*15090*/  ISETP.GE.AND P6, PT, R0, UR7, PT ;  /* 0x0000000700007c0c */ /* 0x000fe4000bfc6270 */
[----:B------:R-:W-:-:S04]  /*150a0*/  LOP3.LUT R0, R3, 0x62, RZ, 0xfc, !PT ;  /* 0x0000006203007812 */ /* 0x000fc800078efcff */
[----:B------:R-:W-:Y:S02]  /*150b0*/  ISETP.GE.AND P5, PT, R0, UR7, PT ;  /* 0x0000000700007c0c */ /* 0x000fe4000bfa6270 */
[----:B------:R-:W-:-:S04]  /*150c0*/  LOP3.LUT R0, R3, 0x64, RZ, 0xfc, !PT ;  /* 0x0000006403007812 */ /* 0x000fc800078efcff */
[----:B------:R-:W-:Y:S02]  /*150d0*/  ISETP.GE.AND P0, PT, R0, UR7, PT ;  /* 0x0000000700007c0c */ /* 0x000fe4000bf06270 */
[----:B------:R-:W-:Y:S02]  /*150e0*/  LOP3.LUT R0, R3, 0x66, RZ, 0xfc, !PT ;  /* 0x0000006603007812 */ /* 0x000fe400078efcff */
[----:B------:R-:W-:Y:S02]  /*150f0*/  PRMT R3, RZ, 0x7610, R3 ;  /* 0x00007610ff037816 */ /* 0x000fe40000000003 */
[----:B------:R-:W-:Y:S01]  /*15100*/  ISETP.GE.AND P2, PT, R0, UR7, PT ;  /* 0x0000000700007c0c */ /* 0x000fe2000bf46270 */
[----:B--2---:R0:W-:Y:S04]  /*15110*/  STL [R1+0x1c], R24 ;  /* 0x00001c1801007387 */ /* 0x0041e80000100800 */
[----:B0-----:R-:W2:Y:S04]  /*15120*/  LDL.LU R24, [R1+0x1c3c] ;  /* 0x001c3c0001187983 */ /* 0x001ea80000300800 */
[----:B------:R-:W2:Y:S04]  /*15130*/  LDL R10, [R1+0xf9c] ;  /* 0x000f9c00010a7983 */ /* 0x000ea80000100800 */
[----:B------:R-:W2:Y:S04]  /*15140*/  LDL R11, [R1+0xfb8] ;  /* 0x000fb800010b7983 */ /* 0x000ea80000100800 */
[----:B------:R0:W-:Y:S02]  /*15150*/  STL.S16 [R1+0x18], R3 ;  /* 0x0000180301007387 */ /* 0x0001e40000100600 */
[----:B0-----:R-:W0:Y:S02]  /*15160*/  S2R R3, SR_TID.X ;  /* 0x0000000000037919 */ /* 0x001e240000002100 */
[----:B0-----:R-:W-:-:S04]  /*15170*/  SHF.R.U32.HI R3, RZ, 0x5, R3 ;  /* 0x00000005ff037819 */ /* 0x001fc80000011603 */
[----:B------:R-:W-:-:S04]  /*15180*/  SGXT.U32 R3, R3, 0x1 ;  /* 0x000000010303781a */ /* 0x000fc80000000000 */
[C---:B------:R-:W-:Y:S02]  /*15190*/  ISETP.GE.AND P3, PT, R3.reuse, UR7, PT ;  /* 0x0000000703007c0c */ /* 0x040fe4000bf66270 */
[----:B------:R-:W-:Y:S02]  /*151a0*/  LOP3.LUT R0, R3, 0x70, RZ, 0xfc, !PT ;  /* 0x0000007003007812 */ /* 0x000fe400078efcff */
[----:B------:R-:W3:Y:S01]  /*151b0*/  LDL R3, [R1+0x18] ;  /* 0x0000180001037983 */ /* 0x000ee20000100800 */
[----:B--2---:R-:W-:-:S04]  /*151c0*/  @!P1 LOP3.LUT R11, R11, R10, RZ, 0x3c, !PT ;  /* 0x0000000a0b0b9212 */ /* 0x004fc800078e3cff */
[----:B------:R-:W-:-:S04]  /*151d0*/  @!P1 LOP3.LUT R10, R11, R10, RZ, 0x3c, !PT ;  /* 0x0000000a0b0a9212 */ /* 0x000fc800078e3cff */
[----:B------:R-:W-:-:S05]  /*151e0*/  @!P1 LOP3.LUT R11, R11, R10, RZ, 0x3c, !PT ;  /* 0x0000000a0b0b9212 */ /* 0x000fca00078e3cff */
[----:B---3--:R-:W2:Y:S01]  /*151f0*/  @!P1 LDG.E.U8 R3, desc[UR10][R10.64] ;  /* 0x0000000a0a039981 */ /* 0x008ea2000c1e1100 */
[----:B------:R-:W-:-:S03]  /*15200*/  PRMT R2, RZ, 0x7610, R2 ;  /* 0x00007610ff027816 */ /* 0x000fc60000000002 */
[----:B--2---:R0:W-:Y:S04]  /*15210*/  @!P1 STL [R1+0x18], R3 ;  /* 0x0000180301009387 */ /* 0x0041e80000100800 */
[----:B------:R-:W2:Y:S01]  /*15220*/  LDL R11, [R1+0xfac] ;  /* 0x000fac00010b7983 */ /* 0x000ea20000100800 */
[----:B-----5:R-:W-:Y:S01]  /*15230*/  @!P6 IMAD.MOV.U32 R10, RZ, RZ, R18 ;  /* 0x000000ffff0ae224 */ /* 0x020fe200078e0012 */
[----:B------:R-:W-:Y:S02]  /*15240*/  PRMT R15, RZ, 0x7610, R15 ;  /* 0x00007610ff0f7816 */ /* 0x000fe4000000000f */
[----:B------:R-:W-:Y:S01]  /*15250*/  PRMT R12, RZ, 0x7610, R12 ;  /* 0x00007610ff0c7816 */ /* 0x000fe2000000000c */
[----:B------:R-:W3:Y:S04]  /*15260*/  LDL R18, [R1+0x1020] ;  /* 0x0010200001127983 */ /* 0x000ee80000100800 */
[----:B--2---:R1:W2:Y:S02]  /*15270*/  @!P6 LDG.E.U8 R2, desc[UR10][R10.64] ;  /* 0x0000000a0a02e981 */ /* 0x0042a4000c1e1100 */
[----:B-1----:R-:W-:-:S02]  /*15280*/  @!P3 IMAD.MOV.U32 R10, RZ, RZ, R16 ;  /* 0x000000ffff0ab224 */ /* 0x002fc400078e0010 */
[----:B------:R-:W-:Y:S01]  /*15290*/  @!P3 IMAD.MOV.U32 R11, RZ, RZ, R17 ;  /* 0x000000ffff0bb224 */ /* 0x000fe200078e0011 */
[----:B------:R-:W-:Y:S01]  /*152a0*/  PRMT R4, RZ, 0x7610, R4 ;  /* 0x00007610ff047816 */ /* 0x000fe20000000004 */
[----:B------:R-:W5:Y:S04]  /*152b0*/  LDL R17, [R1+0xfec] ;  /* 0x000fec0001117983 */ /* 0x000f680000100800 */
[----:B------:R1:W2:Y:S04]  /*152c0*/  @!P3 LDG.E.U8 R15, desc[UR10][R10.64] ;  /* 0x0000000a0a0fb981 */ /* 0x0002a8000c1e1100 */
[----:B------:R-:W5:Y:S04]  /*152d0*/  LDL R16, [R1+0x1010] ;  /* 0x0010100001107983 */ /* 0x000f680000100800 */
[----:B------:R-:W1:Y:S04]  /*152e0*/  LDL R10, [R1+0xfb4] ;  /* 0x000fb400010a7983 */ /* 0x000e680000100800 */
[----:B------:R-:W1:Y:S02]  /*152f0*/  LDL R11, [R1+0xfd8] ;  /* 0x000fd800010b7983 */ /* 0x000e640000100800 */
[----:B-1----:R-:W-:-:S04]  /*15300*/  @!P5 LOP3.LUT R11, R11, R10, RZ, 0x3c, !PT ;  /* 0x0000000a0b0bd212 */ /* 0x002fc800078e3cff */
[----:B------:R-:W-:-:S04]  /*15310*/  @!P5 LOP3.LUT R10, R11, R10, RZ, 0x3c, !PT ;  /* 0x0000000a0b0ad212 */ /* 0x000fc800078e3cff */
[----:B------:R-:W-:-:S05]  /*15320*/  @!P5 LOP3.LUT R11, R11, R10, RZ, 0x3c, !PT ;  /* 0x0000000a0b0bd212 */ /* 0x000fca00078e3cff */
[----:B------:R1:W2:Y:S04]  /*15330*/  @!P5 LDG.E.U8 R12, desc[UR10][R10.64] ;  /* 0x0000000a0a0cd981 */ /* 0x0002a8000c1e1100 */
[----:B------:R-:W1:Y:S04]  /*15340*/  LDL R10, [R1+0xfbc] ;  /* 0x000fbc00010a7983 */ /* 0x000e680000100800 */
[----:B------:R-:W1:Y:S02]  /*15350*/  LDL R11, [R1+0xfe0] ;  /* 0x000fe000010b7983 */ /* 0x000e640000100800 */
[----:B-1----:R-:W-:-:S04]  /*15360*/  @!P0 LOP3.LUT R11, R11, R10, RZ, 0x3c, !PT ;  /* 0x0000000a0b0b8212 */ /* 0x002fc800078e3cff */
[----:B------:R-:W-:-:S04]  /*15370*/  @!P0 LOP3.LUT R10, R11, R10, RZ, 0x3c, !PT ;  /* 0x0000000a0b0a8212 */ /* 0x000fc800078e3cff */
[----:B------:R-:W-:-:S05]  /*15380*/  @!P0 LOP3.LUT R11, R11, R10, RZ, 0x3c, !PT ;  /* 0x0000000a0b0b8212 */ /* 0x000fca00078e3cff */
[----:B------:R1:W2:Y:S01]  /*15390*/  @!P0 LDG.E.U8 R4, desc[UR10][R10.64] ;  /* 0x0000000a0a048981 */ /* 0x0002a2000c1e1100 */
[----:B------:R-:W-:Y:S02]  /*153a0*/  ISETP.GE.AND P1, PT, R0, UR7, PT ;  /* 0x0000000700007c0c */ /* 0x000fe4000bf26270 */
[----:B-1----:R-:W-:Y:S01]  /*153b0*/  PRMT R10, RZ, 0x7610, R10 ;  /* 0x00007610ff0a7816 */ /* 0x002fe2000000000a */
[----:B------:R-:W3:Y:S10]  /*153c0*/  LDL R11, [R1+0xffc] ;  /* 0x000ffc00010b7983 */ /* 0x000ef40000100800 */
[----:B-----5:R3:W5:Y:S01]  /*153d0*/  @!P1 LDG.E.U8 R10, desc[UR10][R16.64] ;  /* 0x0000000a100a9981 */ /* 0x020762000c1e1100 */
[----:B0-----:R-:W0:Y:S03]  /*153e0*/  S2R R3, SR_TID.X ;  /* 0x0000000000037919 */ /* 0x001e260000002100 */
[----:B--2---:R1:W-:Y:S04]  /*153f0*/  STL [R1+0x8], R4 ;  /* 0x0000080401007387 */ /* 0x0043e80000100800 */
[----:B------:R-:W2:Y:S01]  /*15400*/  LDL R17, [R1+0xff4] ;  /* 0x000ff40001117983 */ /* 0x000ea20000100800 */
[----:B0-----:R-:W-:-:S04]  /*15410*/  SHF.R.U32.HI R3, RZ, 0x5, R3 ;  /* 0x00000005ff037819 */ /* 0x001fc80000011603 */
[----:B------:R-:W-:Y:S01]  /*15420*/  SGXT.U32 R3, R3, 0x1 ;  /* 0x000000010303781a */ /* 0x000fe20000000000 */
[----:B-1----:R-:W4:Y:S03]  /*15430*/  LDL R4, [R1+0x101c] ;  /* 0x00101c0001047983 */ /* 0x002f260000100800 */
[----:B------:R-:W-:-:S04]  /*15440*/  LOP3.LUT R0, R3, 0x72, RZ, 0xfc, !PT ;  /* 0x0000007203007812 */ /* 0x000fc800078efcff */
[----:B------:R-:W-:Y:S02]  /*15450*/  ISETP.GE.AND P6, PT, R0, UR7, PT ;  /* 0x0000000700007c0c */ /* 0x000fe4000bfc6270 */
[----:B------:R-:W-:-:S11]  /*15460*/  PRMT R9, RZ, 0x7610, R9 ;  /* 0x00007610ff097816 */ /* 0x000fd60000000009 */
[----:B---3--:R-:W-:Y:S01]  /*15470*/  @!P6 IMAD.MOV.U32 R16, RZ, RZ, R18 ;  /* 0x000000ffff10e224 */ /* 0x008fe200078e0012 */
[----:B------:R-:W-:Y:S01]  /*15480*/  LOP3.LUT R0, R3, 0x68, RZ, 0xfc, !PT ;  /* 0x0000006803007812 */ /* 0x000fe200078efcff */
[----:B------:R-:W3:Y:S04]  /*15490*/  LDL R18, [R1+0xff0] ;  /* 0x000ff00001127983 */ /* 0x000ee80000100800 */
[----:B--2---:R0:W2:Y:S04]  /*154a0*/  @!P6 LDG.E.U8 R9, desc[UR10][R16.64] ;  /* 0x0000000a1009e981 */ /* 0x0040a8000c1e1100 */
[----:B------:R-:W0:Y:S04]  /*154b0*/  LDL R16, [R1+0xfc4] ;  /* 0x000fc40001107983 */ /* 0x000e280000100800 */
[----:B------:R-:W0:Y:S01]  /*154c0*/  LDL R17, [R1+0xfe8] ;  /* 0x000fe80001117983 */ /* 0x000e220000100800 */
[----:B------:R-:W-:-:S02]  /*154d0*/  ISETP.GE.AND P3, PT, R0, UR7, PT ;  /* 0x0000000700007c0c */ /* 0x000fc4000bf66270 */
[----:B------:R-:W-:-:S04]  /*154e0*/  LOP3.LUT R0, R3, 0x74, RZ, 0xfc, !PT ;  /* 0x0000007403007812 */ /* 0x000fc800078efcff */
[----:B------:R-:W-:Y:S02]  /*154f0*/  ISETP.GE.AND P0, PT, R0, UR7, PT ;  /* 0x0000000700007c0c */ /* 0x000fe4000bf06270 */
[----:B------:R-:W-:Y:S02]  /*15500*/  PRMT R29, RZ, 0x7610, R29 ;  /* 0x00007610ff1d7816 */ /* 0x000fe4000000001d */
[----:B------:R-:W-:Y:S02]  /*15510*/  PRMT R28, RZ, 0x7610, R28 ;  /* 0x00007610ff1c7816 */ /* 0x000fe4000000001c */
[----:B0-----:R-:W-:-:S04]  /*15520*/  @!P2 LOP3.LUT R17, R17, R16, RZ, 0x3c, !PT ;  /* 0x000000101111a212 */ /* 0x001fc800078e3cff */
[----:B------:R-:W-:-:S04]  /*15530*/  @!P2 LOP3.LUT R16, R17, R16, RZ, 0x3c, !PT ;  /* 0x000000101110a212 */ /* 0x000fc800078e3cff */
[----:B------:R-:W-:-:S05]  /*15540*/  @!P2 LOP3.LUT R17, R17, R16, RZ, 0x3c, !PT ;  /* 0x000000101111a212 */ /* 0x000fca00078e3cff */
[----:B------:R4:W2:Y:S02]  /*15550*/  @!P2 LDG.E.U8 R29, desc[UR10][R16.64] ;  /* 0x0000000a101da981 */ /* 0x0008a4000c1e1100 */
[----:B----4-:R-:W-:Y:S02]  /*15560*/  @!P0 IMAD.MOV.U32 R16, RZ, RZ, R4 ;  /* 0x000000ffff108224 */ /* 0x010fe400078e0004 */
[----:B------:R-:W-:Y:S01]  /*15570*/  @!P0 IMAD.MOV.U32 R17, RZ, RZ, R11 ;  /* 0x000000ffff118224 */ /* 0x000fe200078e000b */
[----:B------:R-:W-:Y:S01]  /*15580*/  LOP3.LUT R0, R3, 0x6a, RZ, 0xfc, !PT ;  /* 0x0000006a03007812 */ /* 0x000fe200078efcff */
[----:B------:R-:W4:Y:S04]  /*15590*/  LDL R11, [R1+0xfd4] ;  /* 0x000fd400010b7983 */ /* 0x000f280000100800 */
[----:B------:R0:W2:Y:S01]  /*155a0*/  @!P0 LDG.E.U8 R28, desc[UR10][R16.64] ;  /* 0x0000000a101c8981 */ /* 0x0000a2000c1e1100 */
[----:B------:R-:W-:-:S03]  /*155b0*/  PRMT R25, RZ, 0x7610, R25 ;  /* 0x00007610ff197816 */ /* 0x000fc60000000019 */
[----:B------:R-:W2:Y:S04]  /*155c0*/  LDL R4, [R1+0xff8] ;  /* 0x000ff80001047983 */ /* 0x000ea80000100800 */
[----:B------:R-:W0:Y:S04]  /*155d0*/  LDL R16, [R1+0x1004] ;  /* 0x0010040001107983 */ /* 0x000e280000100800 */
[----:B------:R-:W0:Y:S01]  /*155e0*/  LDL R17, [R1+0x1038] ;  /* 0x0010380001117983 */ /* 0x000e220000100800 */
[----:B------:R-:W-:Y:S02]  /*155f0*/  ISETP.GE.AND P1, PT, R0, UR7, PT ;  /* 0x0000000700007c0c */ /* 0x000fe4000bf26270 */
[----:B------:R-:W-:-:S04]  /*15600*/  LOP3.LUT R0, R3, 0x76, RZ, 0xfc, !PT ;  /* 0x0000007603007812 */ /* 0x000fc800078efcff */
[----:B------:R-:W-:-:S13]  /*15610*/  ISETP.GE.AND P5, PT, R0, UR7, PT ;  /* 0x0000000700007c0c */ /* 0x000fda000bfa6270 */
[----:B0-----:R-:W-:-:S04]  /*15620*/  @!P5 LOP3.LUT R17, R17, R16, RZ, 0x3c, !PT ;  /* 0x000000101111d212 */ /* 0x001fc800078e3cff */
[----:B------:R-:W-:-:S04]  /*15630*/  @!P5 LOP3.LUT R16, R17, R16, RZ, 0x3c, !PT ;  /* 0x000000101110d212 */ /* 0x000fc800078e3cff */
[----:B------:R-:W-:-:S05]  /*15640*/  @!P5 LOP3.LUT R17, R17, R16, RZ, 0x3c, !PT ;  /* 0x000000101111d212 */ /* 0x000fca00078e3cff */
[----:B------:R3:W2:Y:S04]  /*15650*/  @!P5 LDG.E.U8 R25, desc[UR10][R16.64] ;  /* 0x0000000a1019d981 */ /* 0x0006a8000c1e1100 */
[----:B------:R-:W2:Y:S01]  /*15660*/  LDL R17, [R1+0xfcc] ;  /* 0x000fcc0001117983 */ /* 0x000ea20000100800 */
[----:B------:R-:W-:Y:S01]  /*15670*/  PRMT R27, RZ, 0x7610, R27 ;  /* 0x00007610ff1b7816 */ /* 0x000fe2000000001b */
[----:B---3--:R-:W-:Y:S01]  /*15680*/  @!P3 IMAD.MOV.U32 R16, RZ, RZ, R18 ;  /* 0x000000ffff10b224 */ /* 0x008fe200078e0012 */
[----:B------:R-:W-:-:S04]  /*15690*/  PRMT R26, RZ, 0x7610, R26 ;  /* 0x00007610ff1a7816 */ /* 0x000fc8000000001a */
[----:B--2---:R0:W2:Y:S02]  /*156a0*/  @!P3 LDG.E.U8 R27, desc[UR10][R16.64] ;  /* 0x0000000a101bb981 */ /* 0x0040a4000c1e1100 */
[----:B0-----:R-:W-:Y:S02]  /*156b0*/  @!P1 IMAD.MOV.U32 R16, RZ, RZ, R4 ;  /* 0x000000ffff109224 */ /* 0x001fe400078e0004 */
[----:B----4-:R-:W-:-:S05]  /*156c0*/  @!P1 IMAD.MOV.U32 R17, RZ, RZ, R11 ;  /* 0x000000ffff119224 */ /* 0x010fca00078e000b */
[----:B------:R-:W3:Y:S01]  /*156d0*/  @!P1 LDG.E.U8 R26, desc[UR10][R16.64] ;  /* 0x0000000a101a9981 */ /* 0x000ee2000c1e1100 */
[----:B------:R-:W-:-:S03]  /*156e0*/  LOP3.LUT R0, R3, 0x6c, RZ, 0xfc, !PT ;  /* 0x0000006c03007812 */ /* 0x000fc600078efcff */
[----:B--2---:R0:W-:Y:S04]  /*156f0*/  STL [R1+0x1c0c], R27 ;  /* 0x001c0c1b01007387 */ /* 0x0041e80000100800 */
[----:B------:R-:W2:Y:S04]  /*15700*/  LDL R16, [R1+0x100c] ;  /* 0x00100c0001107983 */ /* 0x000ea80000100800 */
[----:B------:R-:W2:Y:S04]  /*15710*/  LDL R17, [R1+0x1034] ;  /* 0x0010340001117983 */ /* 0x000ea80000100800 */
[----:B0-----:R-:W4:Y:S04]  /*15720*/  LDL R27, [R1+0x1030] ;  /* 0x00103000011b7983 */ /* 0x001f280000100800 */
[----:B------:R-:W4:Y:S04]  /*15730*/  LDL R18, [R1+0xfa4] ;  /* 0x000fa40001127983 */ /* 0x000f280000100800 */
[----:B------:R-:W4:Y:S04]  /*15740*/  LDL R11, [R1+0xfc8] ;  /* 0x000fc800010b7983 */ /* 0x000f280000100800 */
[----:B---3--:R0:W-:Y:S04]  /*15750*/  STL [R1+0x1c10], R26 ;  /* 0x001c101a01007387 */ /* 0x0081e80000100800 */
[----:B0-----:R-:W3:Y:S01]  /*15760*/  LDL R26, [R1+0x1018] ;  /* 0x00101800011a7983 */ /* 0x001ee20000100800 */
[----:B------:R-:W-:-:S02]  /*15770*/  ISETP.GE.AND P2, PT, R0, UR7, PT ;  /* 0x0000000700007c0c */ /* 0x000fc4000bf46270 */
[----:B------:R-:W-:-:S04]  /*15780*/  LOP3.LUT R0, R3, 0x78, RZ, 0xfc, !PT ;  /* 0x0000007803007812 */ /* 0x000fc800078efcff */
[----:B------:R-:W-:Y:S02]  /*15790*/  ISETP.GE.AND P0, PT, R0, UR7, PT ;  /* 0x0000000700007c0c */ /* 0x000fe4000bf06270 */
[----:B------:R-:W-:-:S04]  /*157a0*/  LOP3.LUT R0, R3, 0x6e, RZ, 0xfc, !PT ;  /* 0x0000006e03007812 */ /* 0x000fc800078efcff */
[----:B------:R-:W-:Y:S02]  /*157b0*/  ISETP.GE.AND P5, PT, R0, UR7, PT ;  /* 0x0000000700007c0c */ /* 0x000fe4000bfa6270 */
[----:B------:R-:W-:-:S04]  /*157c0*/  LOP3.LUT R0, R3, 0x7a, RZ, 0xfc, !PT ;  /* 0x0000007a03007812 */ /* 0x000fc800078efcff */
[----:B------:R-:W-:Y:S02]  /*157d0*/  ISETP.GE.AND P3, PT, R0, UR7, PT ;  /* 0x0000000700007c0c */ /* 0x000fe4000bf66270 */
[----:B------:R-:W-:Y:S02]  /*157e0*/  PRMT R19, RZ, 0x7610, R19 ;  /* 0x00007610ff137816 */ /* 0x000fe40000000013 */
[----:B------:R-:W-:-:S04]  /*157f0*/  LOP3.LUT R0, R3, 0x7c, RZ, 0xfc, !PT ;  /* 0x0000007c03007812 */ /* 0x000fc800078efcff */
[----:B------:R-:W-:Y:S02]  /*15800*/  ISETP.GE.AND P1, PT, R0, UR7, PT ;  /* 0x0000000700007c0c */ /* 0x000fe4000bf26270 */
[----:B------:R-:W-:Y:S02]  /*15810*/  PRMT R0, RZ, 0x7610, R0 ;  /* 0x00007610ff007816 */ /* 0x000fe40000000000 */
[----:B------:R-:W-:Y:S02]  /*15820*/  PRMT R21, RZ, 0x7610, R21 ;  /* 0x00007610ff157816 */ /* 0x000fe40000000015 */
[----:B--2---:R-:W-:-:S04]  /*15830*/  @!P0 LOP3.LUT R17, R17, R16, RZ, 0x3c, !PT ;  /* 0x0000001011118212 */ /* 0x004fc800078e3cff */
[----:B------:R-:W-:-:S04]  /*15840*/  @!P0 LOP3.LUT R16, R17, R16, RZ, 0x3c, !PT ;  /* 0x0000001011108212 */ /* 0x000fc800078e3cff */
[----:B------:R-:W-:-:S05]  /*15850*/  @!P0 LOP3.LUT R17, R17, R16, RZ, 0x3c, !PT ;  /* 0x0000001011118212 */ /* 0x000fca00078e3cff */
[----:B------:R4:W2:Y:S02]  /*15860*/  @!P0 LDG.E.U8 R19, desc[UR10][R16.64] ;  /* 0x0000000a10138981 */ /* 0x0008a4000c1e1100 */
[----:B----4-:R-:W-:Y:S02]  /*15870*/  @!P3 IMAD.MOV.U32 R16, RZ, RZ, R27 ;  /* 0x000000ffff10b224 */ /* 0x010fe400078e001b */
[----:B---3--:R-:W-:-:S05]  /*15880*/  @!P3 IMAD.MOV.U32 R17, RZ, RZ, R26 ;  /* 0x000000ffff11b224 */ /* 0x008fca00078e001a */
[----:B------:R0:W3:Y:S02]  /*15890*/  @!P3 LDG.E.U8 R0, desc[UR10][R16.64] ;  /* 0x0000000a1000b981 */ /* 0x0000e4000c1e1100 */
[----:B0-----:R-:W-:Y:S02]  /*158a0*/  @!P4 IMAD.MOV.U32 R16, RZ, RZ, R11 ;  /* 0x000000ffff10c224 */ /* 0x001fe400078e000b */
[----:B------:R-:W-:-:S05]  /*158b0*/  @!P4 IMAD.MOV.U32 R17, RZ, RZ, R18 ;  /* 0x000000ffff11c224 */ /* 0x000fca00078e0012 */
[----:B------:R-:W4:Y:S01]  /*158c0*/  @!P4 LDG.E.U8 R21, desc[UR10][R16.64] ;  /* 0x0000000a1015c981 */ /* 0x000f22000c1e1100 */
[C---:B------:R-:W-:Y:S02]  /*158d0*/  LOP3.LUT R4, R3.reuse, 0x5c, RZ, 0xfc, !PT ;  /* 0x0000005c03047812 */ /* 0x040fe400078efcff */
[----:B------:R-:W-:-:S04]  /*158e0*/  LOP3.LUT R3, R3, 0x7e, RZ, 0xfc, !PT ;  /* 0x0000007e03037812 */ /* 0x000fc800078efcff */
[----:B------:R-:W-:Y:S01]  /*158f0*/  ISETP.GE.AND P3, PT, R3, UR7, PT ;  /* 0x0000000703007c0c */ /* 0x000fe2000bf66270 */
[----:B--2---:R0:W-:Y:S04]  /*15900*/  STL [R1+0x1c14], R19 ;  /* 0x001c141301007387 */ /* 0x0041e80000100800 */
[----:B------:R-:W2:Y:S04]  /*15910*/  LDL R27, [R1+0xfc0] ;  /* 0x000fc000011b7983 */ /* 0x000ea80000100800 */
[----:B---3--:R1:W-:Y:S04]  /*15920*/  STL [R1+0x1c18], R0 ;  /* 0x001c180001007387 */ /* 0x0083e80000100800 */
[----:B------:R-:W3:Y:S04]  /*15930*/  LDL R16, [R1+0xfdc] ;  /* 0x000fdc0001107983 */ /* 0x000ee80000100800 */
[----:B------:R-:W3:Y:S04]  /*15940*/  LDL R17, [R1+0x1000] ;  /* 0x0010000001117983 */ /* 0x000ee80000100800 */
[----:B------:R-:W2:Y:S04]  /*15950*/  LDL R26, [R1+0xfe4] ;  /* 0x000fe400011a7983 */ /* 0x000ea80000100800 */
[----:B0-----:R-:W2:Y:S04]  /*15960*/  LDL R19, [R1+0x1008] ;  /* 0x0010080001137983 */ /* 0x001ea80000100800 */
[----:B------:R-:W2:Y:S04]  /*15970*/  LDL R18, [R1+0x1014] ;  /* 0x0010140001127983 */ /* 0x000ea80000100800 */
[----:B------:R-:W2:Y:S04]  /*15980*/  LDL R11, [R1+0x102c] ;  /* 0x00102c00010b7983 */ /* 0x000ea80000100800 */
[----:B------:R-:W2:Y:S04]  /*15990*/  LDL R3, [R1+0x1024] ;  /* 0x0010240001037983 */ /* 0x000ea80000100800 */
[----:B-1----:R-:W5:Y:S04]  /*159a0*/  LDL R0, [R1+0x1028] ;  /* 0x0010280001007983 */ /* 0x002f680000100800 */
[----:B----4-:R0:W-:Y:S04]  /*159b0*/  STL [R1+0x1be8], R21 ;  /* 0x001be81501007387 */ /* 0x0101e80000100800 */
[----:B0-----:R-:W4:Y:S01]  /*159c0*/  LDL R21, [R1+0xfa0] ;  /* 0x000fa00001157983 */ /* 0x001f220000100800 */
[----:B------:R-:W-:-:S02]  /*159d0*/  ISETP.GE.AND P0, PT, R4, UR7, PT ;  /* 0x0000000704007c0c */ /* 0x000fc4000bf06270 */
[----:B------:R-:W-:Y:S02]  /*159e0*/  PRMT R4, RZ, 0x7610, R4 ;  /* 0x00007610ff047816 */ /* 0x000fe40000000004 */
[----:B------:R-:W-:Y:S02]  /*159f0*/  PRMT R20, RZ, 0x7610, R20 ;  /* 0x00007610ff147816 */ /* 0x000fe40000000014 */
[----:B------:R-:W-:Y:S02]  /*15a00*/  PRMT R22, RZ, 0x7610, R22 ;  /* 0x00007610ff167816 */ /* 0x000fe40000000016 */
[----:B------:R-:W-:Y:S02]  /*15a10*/  PRMT R23, RZ, 0x7610, R23 ;  /* 0x00007610ff177816 */ /* 0x000fe40000000017 */
[----:B------:R-:W-:Y:S02]  /*15a20*/  PRMT R24, RZ, 0x7610, R24 ;  /* 0x00007610ff187816 */ /* 0x000fe40000000018 */
[----:B---3--:R-:W-:-:S04]  /*15a30*/  @!P2 LOP3.LUT R17, R17, R16, RZ, 0x3c, !PT ;  /* 0x000000101111a212 */ /* 0x008fc800078e3cff */
[----:B------:R-:W-:-:S04]  /*15a40*/  @!P2 LOP3.LUT R16, R17, R16, RZ, 0x3c, !PT ;  /* 0x000000101110a212 */ /* 0x000fc800078e3cff */
[----:B------:R-:W-:-:S05]  /*15a50*/  @!P2 LOP3.LUT R17, R17, R16, RZ, 0x3c, !PT ;  /* 0x000000101111a212 */ /* 0x000fca00078e3cff */
[----:B------:R2:W3:Y:S02]  /*15a60*/  @!P2 LDG.E.U8 R4, desc[UR10][R16.64] ;  /* 0x0000000a1004a981 */ /* 0x0004e4000c1e1100 */
[----:B--2---:R-:W-:Y:S02]  /*15a70*/  @!P0 IMAD.MOV.U32 R16, RZ, RZ, R27 ;  /* 0x000000ffff108224 */ /* 0x004fe400078e001b */
[----:B----4-:R-:W-:-:S05]  /*15a80*/  @!P0 IMAD.MOV.U32 R17, RZ, RZ, R21 ;  /* 0x000000ffff118224 */ /* 0x010fca00078e0015 */
[----:B------:R0:W2:Y:S02]  /*15a90*/  @!P0 LDG.E.U8 R20, desc[UR10][R16.64] ;  /* 0x0000000a10148981 */ /* 0x0000a4000c1e1100 */
[----:B0-----:R-:W-:Y:S02]  /*15aa0*/  @!P5 IMAD.MOV.U32 R16, RZ, RZ, R19 ;  /* 0x000000ffff10d224 */ /* 0x001fe400078e0013 */
[----:B------:R-:W-:-:S05]  /*15ab0*/  @!P5 IMAD.MOV.U32 R17, RZ, RZ, R26 ;  /* 0x000000ffff11d224 */ /* 0x000fca00078e001a */
[----:B------:R0:W4:Y:S02]  /*15ac0*/  @!P5 LDG.E.U8 R22, desc[UR10][R16.64] ;  /* 0x0000000a1016d981 */ /* 0x000124000c1e1100 */
[----:B0-----:R-:W-:Y:S02]  /*15ad0*/  @!P1 IMAD.MOV.U32 R16, RZ, RZ, R11 ;  /* 0x000000ffff109224 */ /* 0x001fe400078e000b */
[----:B------:R-:W-:-:S05]  /*15ae0*/  @!P1 IMAD.MOV.U32 R17, RZ, RZ, R18 ;  /* 0x000000ffff119224 */ /* 0x000fca00078e0012 */
[----:B------:R5:W4:Y:S02]  /*15af0*/  @!P1 LDG.E.U8 R23, desc[UR10][R16.64] ;  /* 0x0000000a10179981 */ /* 0x000b24000c1e1100 */
[----:B-----5:R-:W-:Y:S02]  /*15b00*/  @!P3 IMAD.MOV.U32 R16, RZ, RZ, R0 ;  /* 0x000000ffff10b224 */ /* 0x020fe400078e0000 */
[----:B------:R-:W-:-:S05]  /*15b10*/  @!P3 IMAD.MOV.U32 R17, RZ, RZ, R3 ;  /* 0x000000ffff11b224 */ /* 0x000fca00078e0003 */
[----:B------:R0:W5:Y:S01]  /*15b20*/  @!P3 LDG.E.U8 R24, desc[UR10][R16.64] ;  /* 0x0000000a1018b981 */ /* 0x000162000c1e1100 */
[----:B------:R-:W0:Y:S02]  /*15b30*/  S2R R18, SR_TID.X ;  /* 0x0000000000127919 */ /* 0x000e240000002100 */
[C---:B0-----:R-:W-:Y:S01]  /*15b40*/  LOP3.LUT R16, R18.reuse, 0x7, RZ, 0xc0, !PT ;  /* 0x0000000712107812 */ /* 0x041fe200078ec0ff */
[----:B------:R-:W-:-:S04]  /*15b50*/  IMAD.SHL.U32 R3, R18, 0x2, RZ ;  /* 0x0000000212037824 */ /* 0x000fc800078e00ff */
[----:B------:R-:W-:Y:S01]  /*15b60*/  IMAD R16, R16, 0x90, RZ ;  /* 0x0000009010107824 */ /* 0x000fe200078e02ff */
[----:B------:R-:W-:Y:S02]  /*15b70*/  LOP3.LUT R11, R18, 0x3f, RZ, 0xc0, !PT ;  /* 0x0000003f120b7812 */ /* 0x000fe400078ec0ff */
[----:B------:R-:W-:Y:S02]  /*15b80*/  SHF.R.U32.HI R17, RZ, 0x2, R18 ;  /* 0x00000002ff117819 */ /* 0x000fe40000011612 */
[----:B------:R-:W-:Y:S02]  /*15b90*/  LOP3.LUT R16, R16, 0x30, R3, 0x78, !PT ;  /* 0x0000003010107812 */ /* 0x000fe400078e7803 */
[C---:B------:R-:W-:Y:S02]  /*15ba0*/  LOP3.LUT R3, R18.reuse, 0x3, RZ, 0xc0, !PT ;  /* 0x0000000312037812 */ /* 0x040fe400078ec0ff */
[----:B------:R-:W-:Y:S02]  /*15bb0*/  LOP3.LUT R0, R18, 0x20, RZ, 0xc0, !PT ;  /* 0x0000002012007812 */ /* 0x000fe400078ec0ff */
[----:B------:R-:W-:Y:S01]  /*15bc0*/  SGXT.U32 R17, R17, 0x3 ;  /* 0x000000031111781a */ /* 0x000fe20000000000 */
[----:B------:R-:W-:-:S05]  /*15bd0*/  IMAD R3, R3, 0x88, RZ ;  /* 0x0000008803037824 */ /* 0x000fca00078e02ff */
[----:B------:R-:W-:Y:S01]  /*15be0*/  LOP3.LUT R3, R3, R17, RZ, 0xfc, !PT ;  /* 0x0000001103037212 */ /* 0x000fe200078efcff */
[----:B---3--:R0:W-:Y:S04]  /*15bf0*/  STL [R1+0x1bec], R4 ;  /* 0x001bec0401007387 */ /* 0x0081e80000100800 */
[----:B--2---:R-:W-:Y:S04]  /*15c00*/  STL [R1+0x1bf0], R20 ;  /* 0x001bf01401007387 */ /* 0x004fe80000100800 */
[----:B----4-:R-:W-:Y:S04]  /*15c10*/  STL [R1+0x1bf4], R22 ;  /* 0x001bf41601007387 */ /* 0x010fe80000100800 */
[----:B------:R-:W-:Y:S04]  /*15c20*/  STL [R1+0x1bf8], R23 ;  /* 0x001bf81701007387 */ /* 0x000fe80000100800 */
[----:B-----5:R1:W-:Y:S04]  /*15c30*/  STL [R1+0x1bfc], R24 ;  /* 0x001bfc1801007387 */ /* 0x0203e80000100800 */
[----:B------:R-:W2:Y:S01]  /*15c40*/  LDL.LU R18, [R1+0x2c] ;  /* 0x00002c0001127983 */ /* 0x000ea20000300800 */
[----:B0-----:R-:W-:-:S04]  /*15c50*/  LOP3.LUT R4, R11, 0x40, RZ, 0xfc, !PT ;  /* 0x000000400b047812 */ /* 0x001fc800078efcff */
[----:B------:R-:W-:Y:S01]  /*15c60*/  ISETP.GE.AND P1, PT, R4, UR7, PT ;  /* 0x0000000704007c0c */ /* 0x000fe2000bf26270 */
[----:B-1----:R-:W3:Y:S04]  /*15c70*/  LDL.LU R24, [R1+0x10] ;  /* 0x0000100001187983 */ /* 0x002ee80000300800 */
[----:B------:R-:W4:Y:S04]  /*15c80*/  LDL.LU R4, [R1+0xc] ;  /* 0x00000c0001047983 */ /* 0x000f280000300800 */
[----:B------:R-:W5:Y:S04]  /*15c90*/  LDL.LU R21, [R1+0x4] ;  /* 0x0000040001157983 */ /* 0x000f680000300800 */
        /* <DEDUP_REMOVED lines=114> */
[----:B0-----:R-:W2:Y:S04]  /*163c0*/  LDL.LU R3, [R1+0x20] ;  /* 0x0000200001037983 */ /* 0x001ea80000300800 */
        /* <DEDUP_REMOVED lines=75> */
[----:B------:R-:W-:Y:S01]  /*16880*/  STL [R1+0x1ae0], R17 ;  /* 0x001ae01101007387 */ /* 0x000fe20000100800 */
[----:B------:R-:W0:Y:S03]  /*16890*/  S2UR UR6, SR_CgaCtaId ;  /* 0x00000000000679c3 */ /* 0x000e260000008800 */
        /* <DEDUP_REMOVED lines=22> */
[----:B------:R-:W-:-:S03]  /*16a00*/  UMOV UR5, 0x400 ;  /* 0x0000040000057882 */ /* 0x000fc60000000000 */
[----:B------:R-:W-:Y:S01]  /*16a10*/  STL [R1+0x1b98], R17 ;  /* 0x001b981101007387 */ /* 0x000fe20000100800 */
[----:B------:R-:W-:-:S03]  /*16a20*/  IMAD.SHL.U32 R0, R0, 0x20, RZ ;  /* 0x0000002000007824 */ /* 0x000fc600078e00ff */
[----:B------:R-:W-:Y:S01]  /*16a30*/  STL [R1+0x1ba0], R17 ;  /* 0x001ba01101007387 */ /* 0x000fe20000100800 */
[----:B0-----:R-:W-:Y:S01]  /*16a40*/  ULEA UR5, UR6, UR5, 0x18 ;  /* 0x0000000506057291 */ /* 0x001fe2000f8ec0ff */
[----:B------:R-:W-:Y:S01]  /*16a50*/  BAR.SYNC.DEFER_BLOCKING 0x0 ;  /* 0x0000000000007b1d */ /* 0x000fe20000010000 */
[----:B------:R-:W-:-:S05]  /*16a60*/  LOP3.LUT R0, R16, R0, RZ, 0xfc, !PT ;  /* 0x0000000010007212 */ /* 0x000fca00078efcff */
        /* <DEDUP_REMOVED lines=9> */
[----:B------:R-:W-:Y:S04]  /*16b00*/  STS.U8 [R11+UR5], R15 ;  /* 0x0000000f0b007988 */ /* 0x000fe80008000005 */
[----:B0-----:R-:W3:Y:S04]  /*16b10*/  LDL.LU R17, [R1+0x24] ;  /* 0x0000240001117983 */ /* 0x001ee80000300800 */
[----:B------:R0:W-:Y:S04]  /*16b20*/  STL [R1+0x1c08], R16 ;  /* 0x001c081001007387 */ /* 0x0001e80000100800 */
[----:B0-----:R-:W3:Y:S04]  /*16b30*/  LDL.LU R16, [R1+0x28] ;  /* 0x0000280001107983 */ /* 0x001ee80000300800 */
[----:B------:R0:W-:Y:S04]  /*16b40*/  STL [R1+0x1d0], R0 ;  /* 0x0001d00001007387 */ /* 0x0001e80000100800 */
        /* <DEDUP_REMOVED lines=8> */
[----:B--2---:R0:W-:Y:S04]  /*16bd0*/  STS.U8 [R11+UR5+0x40], R18 ;  /* 0x000040120b007988 */ /* 0x0041e80008000005 */
[----:B0-----:R-:W2:Y:S04]  /*16be0*/  LDL.LU R18, [R1+0x1c34] ;  /* 0x001c340001127983 */ /* 0x001ea80000300800 */
[----:B----4-:R0:W-:Y:S04]  /*16bf0*/  STS.U8 [R11+UR5+0x600], R4 ;  /* 0x000600040b007988 */ /* 0x0101e80008000005 */
[----:B-----5:R1:W-:Y:S04]  /*16c00*/  STS.U8 [R11+UR5+0x640], R21 ;  /* 0x000640150b007988 */ /* 0x0203e80008000005 */
[----:B0-----:R-:W4:Y:S04]  /*16c10*/  LDL.LU R4, [R1] ;  /* 0x0000000001047983 */ /* 0x001f280000300800 */
[----:B-1----:R-:W5:Y:S04]  /*16c20*/  LDL.LU R21, [R1+0x8] ;  /* 0x0000080001157983 */ /* 0x002f680000300800 */
[----:B------:R0:W-:Y:S04]  /*16c30*/  STS.U8 [R11+UR5+0xa40], R13 ;  /* 0x000a400d0b007988 */ /* 0x0001e80008000005 */
[----:B------:R-:W-:Y:S04]  /*16c40*/  STS.U8 [R11+UR5+0xe40], R9 ;  /* 0x000e40090b007988 */ /* 0x000fe80008000005 */
[----:B------:R-:W-:Y:S01]  /*16c50*/  STS.U8 [R11+UR5+0xe00], R10 ;  /* 0x000e000a0b007988 */ /* 0x000fe20008000005 */
[----:B0-----:R-:W-:-:S03]  /*16c60*/  LOP3.LUT R13, R11, 0x8, RZ, 0x3c, !PT ;  /* 0x000000080b0d7812 */ /* 0x001fc600078e3cff */
[----:B------:R-:W-:Y:S04]  /*16c70*/  STS.U8 [R11+UR5+0xc40], R12 ;  /* 0x000c400c0b007988 */ /* 0x000fe80008000005 */
[----:B------:R-:W-:Y:S04]  /*16c80*/  STS.U8 [R11+UR5+0xa00], R14 ;  /* 0x000a000e0b007988 */ /* 0x000fe80008000005 */
[----:B------:R-:W-:Y:S04]  /*16c90*/  STS.U8 [R11+UR5+0x400], R3 ;  /* 0x000400030b007988 */ /* 0x000fe80008000005 */
[----:B---3--:R-:W-:Y:S04]  /*16ca0*/  STS.U8 [R11+UR5+0x440], R24 ;  /* 0x000440180b007988 */ /* 0x008fe80008000005 */
[----:B------:R-:W-:Y:S04]  /*16cb0*/  STS.U8 [R11+UR5+0xc00], R2 ;  /* 0x000c00020b007988 */ /* 0x000fe80008000005 */
[----:B------:R-:W-:Y:S04]  /*16cc0*/  STS.U8 [R11+UR5+0x240], R17 ;  /* 0x000240110b007988 */ /* 0x000fe80008000005 */
[----:B------:R-:W-:Y:S04]  /*16cd0*/  STS.U8 [R11+UR5+0x200], R16 ;  /* 0x000200100b007988 */ /* 0x000fe80008000005 */
[----:B------:R-:W-:Y:S04]  /*16ce0*/  STS.U8 [R11+UR5+0x840], R15 ;  /* 0x0008400f0b007988 */ /* 0x000fe80008000005 */
[----:B--2---:R-:W-:Y:S04]  /*16cf0*/  STL [R1+0x1c1c], R18 ;  /* 0x001c1c1201007387 */ /* 0x004fe80000100800 */
[----:B------:R-:W-:Y:S04]  /*16d00*/  STL [R1+0x1c20], R15 ;  /* 0x001c200f01007387 */ /* 0x000fe80000100800 */
[----:B------:R-:W-:Y:S04]  /*16d10*/  STL [R1+0x1c24], R14 ;  /* 0x001c240e01007387 */ /* 0x000fe80000100800 */
[----:B------:R-:W-:Y:S04]  /*16d20*/  STL [R1+0x1c28], R12 ;  /* 0x001c280c01007387 */ /* 0x000fe80000100800 */
[----:B------:R-:W-:Y:S04]  /*16d30*/  STL [R1+0x1c2c], R10 ;  /* 0x001c2c0a01007387 */ /* 0x000fe80000100800 */
[----:B------:R0:W-:Y:S04]  /*16d40*/  STL [R1+0x1c30], R9 ;  /* 0x001c300901007387 */ /* 0x0001e80000100800 */
[----:B------:R1:W-:Y:S04]  /*16d50*/  STS.U8 [R11+UR5+0x800], R18 ;  /* 0x000800120b007988 */ /* 0x0003e80008000005 */
[----:B0-----:R-:W2:Y:S04]  /*16d60*/  LDL.LU R9, [R1+0x98] ;  /* 0x0000980001097983 */ /* 0x001ea80000300800 */
[----:B------:R-:W3:Y:S04]  /*16d70*/  LDL.LU R10, [R1+0x94] ;  /* 0x00009400010a7983 */ /* 0x000ee80000300800 */
[----:B------:R-:W3:Y:S04]  /*16d80*/  LDL.LU R12, [R1+0x88] ;  /* 0x00008800010c7983 */ /* 0x000ee80000300800 */
[----:B------:R-:W3:Y:S04]  /*16d90*/  LDL.LU R14, [R1+0x84] ;  /* 0x00008400010e7983 */ /* 0x000ee80000300800 */
[----:B------:R-:W3:Y:S04]  /*16da0*/  LDL.LU R15, [R1+0x78] ;  /* 0x00007800010f7983 */ /* 0x000ee80000300800 */
[----:B------:R0:W-:Y:S04]  /*16db0*/  STS.U8 [R13+UR5+0x2c0], R0 ;  /* 0x0002c0000d007988 */ /* 0x0001e80008000005 */
[----:B-1----:R-:W3:Y:S04]  /*16dc0*/  LDL.LU R18, [R1+0x74] ;  /* 0x0000740001127983 */ /* 0x002ee80000300800 */
[----:B------:R1:W-:Y:S04]  /*16dd0*/  STS.U8 [R13+UR5+0x480], R19 ;  /* 0x000480130d007988 */ /* 0x0003e80008000005 */
[----:B0-----:R-:W3:Y:S04]  /*16de0*/  LDL.LU R0, [R1+0x5c] ;  /* 0x00005c0001007983 */ /* 0x001ee80000300800 */
[----:B------:R0:W-:Y:S04]  /*16df0*/  STS.U8 [R13+UR5+0x4c0], R26 ;  /* 0x0004c01a0d007988 */ /* 0x0001e80008000005 */
[----:B-1----:R-:W3:Y:S04]  /*16e00*/  LDL.LU R19, [R1+0x58] ;  /* 0x0000580001137983 */ /* 0x002ee80000300800 */
[----:B------:R1:W-:Y:S04]  /*16e10*/  STS.U8 [R13+UR5+0x680], R27 ;  /* 0x0006801b0d007988 */ /* 0x0003e80008000005 */
[----:B0-----:R-:W3:Y:S04]  /*16e20*/  LDL.LU R26, [R1+0x3c] ;  /* 0x00003c00011a7983 */ /* 0x001ee80000300800 */
[----:B-1----:R-:W3:Y:S04]  /*16e30*/  LDL.LU R27, [R1+0x38] ;  /* 0x00003800011b7983 */ /* 0x002ee80000300800 */
[----:B------:R-:W3:Y:S04]  /*16e40*/  LDL.LU R16, [R1+0x90] ;  /* 0x0000900001107983 */ /* 0x000ee80000300800 */
[----:B------:R-:W3:Y:S01]  /*16e50*/  LDL.LU R17, [R1+0x8c] ;  /* 0x00008c0001117983 */ /* 0x000ee20000300800 */
[----:B------:R-:W-:-:S03]  /*16e60*/  LOP3.LUT R2, R11, 0x10, RZ, 0x3c, !PT ;  /* 0x000000100b027812 */ /* 0x000fc600078e3cff */
[----:B------:R-:W3:Y:S04]  /*16e70*/  LDL.LU R3, [R1+0x80] ;  /* 0x0000800001037983 */ /* 0x000ee80000300800 */
[----:B------:R0:W-:Y:S04]  /*16e80*/  STS.U8 [R13+UR5+0x80], R23 ;  /* 0x000080170d007988 */ /* 0x0001e80008000005 */
[----:B------:R-:W3:Y:S04]  /*16e90*/  LDL.LU R24, [R1+0x7c] ;  /* 0x00007c0001187983 */ /* 0x000ee80000300800 */
[----:B------:R1:W-:Y:S04]  /*16ea0*/  STS.U8 [R13+UR5+0xac0], R5 ;  /* 0x000ac0050d007988 */ /* 0x0003e80008000005 */
[----:B0-----:R-:W3:Y:S04]  /*16eb0*/  LDL.LU R23, [R1+0x70] ;  /* 0x0000700001177983 */ /* 0x001ee80000300800 */
[----:B-1----:R-:W3:Y:S04]  /*16ec0*/  LDL.LU R5, [R1+0x18] ;  /* 0x0000180001057983 */ /* 0x002ee80000300800 */
[----:B------:R-:W3:Y:S04]  /*16ed0*/  LDL.LU R11, [R1+0x1c] ;  /* 0x00001c00010b7983 */ /* 0x000ee80000300800 */
[----:B------:R0:W-:Y:S04]  /*16ee0*/  STS.U8 [R13+UR5+0xc0], R22 ;  /* 0x0000c0160d007988 */ /* 0x0001e80008000005 */
[----:B------:R1:W-:Y:S04]  /*16ef0*/  STS.U8 [R13+UR5+0x280], R20 ;  /* 0x000280140d007988 */ /* 0x0003e80008000005 */
[----:B----4-:R4:W-:Y:S04]  /*16f00*/  STS.U8 [R13+UR5+0x6c0], R4 ;  /* 0x0006c0040d007988 */ /* 0x0109e80008000005 */
[----:B0-----:R-:W3:Y:S04]  /*16f10*/  LDL.LU R22, [R1+0x54] ;  /* 0x0000540001167983 */ /* 0x001ee80000300800 */
[----:B-1----:R-:W3:Y:S04]  /*16f20*/  LDL.LU R20, [R1+0x50] ;  /* 0x0000500001147983 */ /* 0x002ee80000300800 */
[----:B------:R-:W-:Y:S04]  /*16f30*/  STS.U8 [R13+UR5+0x880], R8 ;  /* 0x000880080d007988 */ /* 0x000fe80008000005 */
[----:B------:R-:W-:Y:S04]  /*16f40*/  STS.U8 [R13+UR5+0x8c0], R7 ;  /* 0x0008c0070d007988 */ /* 0x000fe80008000005 */
[----:B------:R-:W-:Y:S04]  /*16f50*/  STS.U8 [R13+UR5+0xa80], R6 ;  /* 0x000a80060d007988 */ /* 0x000fe80008000005 */
[----:B-----5:R0:W-:Y:S04]  /*16f60*/  STS.U8 [R13+UR5+0xc80], R21 ;  /* 0x000c80150d007988 */ /* 0x0201e80008000005 */
[----:B----4-:R-:W4:Y:S04]  /*16f70*/  LDL.LU R4, [R1+0x34] ;  /* 0x0000340001047983 */ /* 0x010f280000300800 */
[----:B------:R-:W-:Y:S04]  /*16f80*/  STS.U8 [R13+UR5+0xcc0], R29 ;  /* 0x000cc01d0d007988 */ /* 0x000fe80008000005 */
[----:B------:R-:W-:Y:S04]  /*16f90*/  STS.U8 [R13+UR5+0xe80], R28 ;  /* 0x000e801c0d007988 */ /* 0x000fe80008000005 */
[----:B------:R-:W-:Y:S04]  /*16fa0*/  STS.U8 [R13+UR5+0xec0], R25 ;  /* 0x000ec0190d007988 */ /* 0x000fe80008000005 */
[----:B0-----:R-:W5:Y:S04]  /*16fb0*/  LDL.LU R21, [R1+0x30] ;  /* 0x0000300001157983 */ /* 0x001f680000300800 */
[----:B--2---:R0:W-:Y:S04]  /*16fc0*/  STS.U8 [R2+UR5+0x100], R9 ;  /* 0x0001000902007988 */ /* 0x0041e80008000005 */
[----:B---3--:R1:W-:Y:S04]  /*16fd0*/  STS.U8 [R2+UR5+0x140], R10 ;  /* 0x0001400a02007988 */ /* 0x0083e80008000005 */
[----:B------:R2:W-:Y:S04]  /*16fe0*/  STS.U8 [R2+UR5+0x300], R12 ;  /* 0x0003000c02007988 */ /* 0x0005e80008000005 */
[----:B0-----:R-:W3:Y:S04]  /*16ff0*/  LDL.LU R9, [R1+0x1c30] ;  /* 0x001c300001097983 */ /* 0x001ee80000300800 */
[----:B-1----:R-:W3:Y:S04]  /*17000*/  LDL.LU R10, [R1+0x1c2c] ;  /* 0x001c2c00010a7983 */ /* 0x002ee80000300800 */
[----:B--2---:R-:W2:Y:S04]  /*17010*/  LDL.LU R12, [R1+0x1c28] ;  /* 0x001c2800010c7983 */ /* 0x004ea80000300800 */
[----:B------:R0:W-:Y:S04]  /*17020*/  STS.U8 [R2+UR5+0x340], R14 ;  /* 0x0003400e02007988 */ /* 0x0001e80008000005 */
[----:B------:R1:W-:Y:S04]  /*17030*/  STS.U8 [R2+UR5+0x500], R15 ;  /* 0x0005000f02007988 */ /* 0x0003e80008000005 */
[----:B------:R1:W-:Y:S04]  /*17040*/  STS.U8 [R2+UR5+0x540], R18 ;  /* 0x0005401202007988 */ /* 0x0003e80008000005 */
[----:B0-----:R-:W2:Y:S04]  /*17050*/  LDL.LU R14, [R1+0x1c24] ;  /* 0x001c2400010e7983 */ /* 0x001ea80000300800 */
[----:B-1----:R-:W2:Y:S04]  /*17060*/  LDL.LU R15, [R1+0x1c20] ;  /* 0x001c2000010f7983 */ /* 0x002ea80000300800 */
[----:B------:R-:W2:Y:S04]  /*17070*/  LDL.LU R18, [R1+0x1c1c] ;  /* 0x001c1c0001127983 */ /* 0x000ea80000300800 */
[----:B------:R0:W-:Y:S04]  /*17080*/  STS.U8 [R2+UR5+0x700], R0 ;  /* 0x0007000002007988 */ /* 0x0001e80008000005 */
[----:B------:R1:W-:Y:S04]  /*17090*/  STS.U8 [R2+UR5+0x740], R19 ;  /* 0x0007401302007988 */ /* 0x0003e80008000005 */
[----:B------:R1:W-:Y:S04]  /*170a0*/  STS.U8 [R2+UR5+0x900], R26 ;  /* 0x0009001a02007988 */ /* 0x0003e80008000005 */
[----:B0-----:R-:W2:Y:S04]  /*170b0*/  LDL.LU R0, [R1+0x1c18] ;  /* 0x001c180001007983 */ /* 0x001ea80000300800 */
[----:B-1----:R-:W3:Y:S04]  /*170c0*/  LDL.LU R19, [R1+0x1c14] ;  /* 0x001c140001137983 */ /* 0x002ee80000300800 */
[----:B------:R-:W4:Y:S04]  /*170d0*/  LDL.LU R26, [R1+0x1c10] ;  /* 0x001c1000011a7983 */ /* 0x000f280000300800 */
[----:B------:R0:W-:Y:S04]  /*170e0*/  STS.U8 [R2+UR5+0x940], R27 ;  /* 0x0009401b02007988 */ /* 0x0001e80008000005 */
[----:B0-----:R-:W5:Y:S04]  /*170f0*/  LDL.LU R27, [R1+0x1c0c] ;  /* 0x001c0c00011b7983 */ /* 0x001f680000300800 */
[----:B------:R0:W-:Y:S02]  /*17100*/  STS.U8 [R2+UR5+0xb00], R11 ;  /* 0x000b000b02007988 */ /* 0x0001e40008000005 */
[----:B0-----:R-:W0:Y:S02]  /*17110*/  S2R R11, SR_TID.X ;  /* 0x00000000000b7919 */ /* 0x001e240000002100 */
[----:B------:R1:W-:Y:S01]  /*17120*/  STS.U8 [R2+UR5+0xb40], R5 ;  /* 0x000b400502007988 */ /* 0x0003e20008000005 */
[----:B0-----:R-:W-:-:S04]  /*17130*/  LOP3.LUT R11, R11, 0x3f, RZ, 0xc0, !PT ;  /* 0x0000003f0b0b7812 */ /* 0x001fc800078ec0ff */
[----:B-1----:R-:W-:Y:S02]  /*17140*/  LOP3.LUT R5, R11, 0x18, RZ, 0x3c, !PT ;  /* 0x000000180b057812 */ /* 0x002fe400078e3cff */
[----:B------:R-:W5:Y:S04]  /*17150*/  LDL.LU R11, [R1+0x6c] ;  /* 0x00006c00010b7983 */ /* 0x000f680000300800 */
[----:B--2---:R-:W-:Y:S04]  /*17160*/  STS.U8 [R2+UR5+0xf40], R0 ;  /* 0x000f400002007988 */ /* 0x004fe80008000005 */
[----:B---3--:R-:W-:Y:S04]  /*17170*/  STS.U8 [R2+UR5+0xf00], R19 ;  /* 0x000f001302007988 */ /* 0x008fe80008000005 */
[----:B----4-:R-:W-:Y:S04]  /*17180*/  STS.U8 [R2+UR5+0xd40], R26 ;  /* 0x000d401a02007988 */ /* 0x010fe80008000005 */
[----:B-----5:R-:W-:Y:S04]  /*17190*/  STS.U8 [R2+UR5+0xd00], R27 ;  /* 0x000d001b02007988 */ /* 0x020fe80008000005 */
[----:B------:R0:W-:Y:S04]  /*171a0*/  STS.U8 [R5+UR5+0x180], R16 ;  /* 0x0001801005007988 */ /* 0x0001e80008000005 */
[----:B------:R1:W-:Y:S04]  /*171b0*/  STS.U8 [R5+UR5+0x1c0], R17 ;  /* 0x0001c01105007988 */ /* 0x0003e80008000005 */
[----:B------:R2:W-:Y:S04]  /*171c0*/  STS.U8 [R5+UR5+0x380], R3 ;  /* 0x0003800305007988 */ /* 0x0005e80008000005 */
[----:B0-----:R-:W3:Y:S04]  /*171d0*/  LDL.LU R16, [R1+0x1c08] ;  /* 0x001c080001107983 */ /* 0x001ee80000300800 */
[----:B-1----:R-:W4:Y:S04]  /*171e0*/  LDL.LU R17, [R1+0x1c04] ;  /* 0x001c040001117983 */ /* 0x002f280000300800 */
[----:B--2---:R-:W2:Y:S04]  /*171f0*/  LDL.LU R3, [R1+0x1c00] ;  /* 0x001c000001037983 */ /* 0x004ea80000300800 */
[----:B------:R0:W-:Y:S04]  /*17200*/  STS.U8 [R5+UR5+0x3c0], R24 ;  /* 0x0003c01805007988 */ /* 0x0001e80008000005 */
[----:B------:R1:W-:Y:S04]  /*17210*/  STS.U8 [R5+UR5+0x580], R23 ;  /* 0x0005801705007988 */ /* 0x0003e80008000005 */
[----:B------:R5:W-:Y:S04]  /*17220*/  STS.U8 [R5+UR5+0x780], R22 ;  /* 0x0007801605007988 */ /* 0x000be80008000005 */
[----:B0-----:R-:W2:Y:S04]  /*17230*/  LDL.LU R24, [R1+0x1bfc] ;  /* 0x001bfc0001187983 */ /* 0x001ea80000300800 */
[----:B-1----:R-:W3:Y:S04]  /*17240*/  LDL.LU R23, [R1+0x1bf8] ;  /* 0x001bf80001177983 */ /* 0x002ee80000300800 */
[----:B-----5:R-:W5:Y:S04]  /*17250*/  LDL.LU R22, [R1+0x1bf4] ;  /* 0x001bf40001167983 */ /* 0x020f680000300800 */
[----:B------:R0:W-:Y:S04]  /*17260*/  STS.U8 [R5+UR5+0x7c0], R20 ;  /* 0x0007c01405007988 */ /* 0x0001e80008000005 */
[----:B------:R1:W-:Y:S04]  /*17270*/  STS.U8 [R5+UR5+0x980], R4 ;  /* 0x0009800405007988 */ /* 0x0003e80008000005 */
[----:B------:R1:W-:Y:S04]  /*17280*/  STS.U8 [R5+UR5+0x9c0], R21 ;  /* 0x0009c01505007988 */ /* 0x0003e80008000005 */
[----:B0-----:R-:W4:Y:S04]  /*17290*/  LDL.LU R20, [R1+0x1bf0] ;  /* 0x001bf00001147983 */ /* 0x001f280000300800 */
[----:B-1----:R-:W4:Y:S04]  /*172a0*/  LDL.LU R4, [R1+0x1bec] ;  /* 0x001bec0001047983 */ /* 0x002f280000300800 */
[----:B------:R-:W4:Y:S04]  /*172b0*/  LDL.LU R21, [R1+0x1be8] ;  /* 0x001be80001157983 */ /* 0x000f280000300800 */
[----:B------:R0:W-:Y:S02]  /*172c0*/  STS.U8 [R5+UR5+0x5c0], R11 ;  /* 0x0005c00b05007988 */ /* 0x0001e40008000005 */
[----:B0-----:R-:W0:Y:S02]  /*172d0*/  S2R R11, SR_TID.X ;  /* 0x00000000000b7919 */ /* 0x001e240000002100 */
[----:B--2---:R-:W-:Y:S04]  /*172e0*/  STS.U8 [R5+UR5+0xfc0], R24 ;  /* 0x000fc01805007988 */ /* 0x004fe80008000005 */
[----:B---3--:R-:W-:Y:S04]  /*172f0*/  STS.U8 [R5+UR5+0xf80], R23 ;  /* 0x000f801705007988 */ /* 0x008fe80008000005 */
[----:B-----5:R-:W-:Y:S04]  /*17300*/  STS.U8 [R5+UR5+0xdc0], R22 ;  /* 0x000dc01605007988 */ /* 0x020fe80008000005 */
[----:B----4-:R-:W-:Y:S04]  /*17310*/  STS.U8 [R5+UR5+0xb80], R20 ;  /* 0x000b801405007988 */ /* 0x010fe80008000005 */
[----:B------:R1:W-:Y:S04]  /*17320*/  STS.U8 [R5+UR5+0xd80], R4 ;  /* 0x000d800405007988 */ /* 0x0003e80008000005 */
[----:B------:R2:W-:Y:S04]  /*17330*/  STS.U8 [R5+UR5+0xbc0], R21 ;  /* 0x000bc01505007988 */ /* 0x0005e80008000005 */
[----:B-1----:R-:W3:Y:S04]  /*17340*/  LDL R4, [R1+0x678] ;  /* 0x0006780001047983 */ /* 0x002ee80000100800 */
[----:B--2---:R-:W3:Y:S01]  /*17350*/  LDL R5, [R1+0x674] ;  /* 0x0006740001057983 */ /* 0x004ee20000100800 */
[----:B0-----:R-:W-:-:S04]  /*17360*/  LOP3.LUT R11, R11, 0x3f, RZ, 0xc0, !PT ;  /* 0x0000003f0b0b7812 */ /* 0x001fc800078ec0ff */
[----:B------:R-:W-:Y:S02]  /*17370*/  ISETP.GE.AND P0, PT, R11, UR7, PT ;  /* 0x000000070b007c0c */ /* 0x000fe4000bf06270 */
[----:B------:R-:W-:Y:S01]  /*17380*/  PRMT R3, RZ, 0x7610, R3 ;  /* 0x00007610ff037816 */ /* 0x000fe20000000003 */
[----:B------:R-:W-:Y:S10]  /*17390*/  BAR.SYNC.DEFER_BLOCKING 0x0 ;  /* 0x0000000000007b1d */ /* 0x000ff40000010000 */
[----:B---3--:R-:W2:Y:S04]  /*173a0*/  @!P0 LDG.E.U8 R3, desc[UR10][R4.64] ;  /* 0x0000000a04038981 */ /* 0x008ea8000c1e1100 */
[----:B--2---:R0:W-:Y:S04]  /*173b0*/  STL [R1+0x528], R3 ;  /* 0x0005280301007387 */ /* 0x0041e80000100800 */
[----:B0-----:R-:W2:Y:S04]  /*173c0*/  LDL.LU R3, [R1+0x1be4] ;  /* 0x001be40001037983 */ /* 0x001ea80000300800 */
[----:B------:R-:W3:Y:S04]  /*173d0*/  LDL R4, [R1+0x66c] ;  /* 0x00066c0001047983 */ /* 0x000ee80000100800 */
[----:B------:R-:W3:Y:S01]  /*173e0*/  LDL R5, [R1+0x670] ;  /* 0x0006700001057983 */ /* 0x000ee20000100800 */
[----:B------:R-:W-:-:S02]  /*173f0*/  PRMT R17, RZ, 0x7610, R17 ;  /* 0x00007610ff117816 */ /* 0x000fc40000000011 */
[----:B---3--:R-:W-:-:S04]  /*17400*/  @!P1 LOP3.LUT R5, R5, R4, RZ, 0x3c, !PT ;  /* 0x0000000405059212 */ /* 0x008fc800078e3cff */
[----:B------:R-:W-:-:S04]  /*17410*/  @!P1 LOP3.LUT R4, R5, R4, RZ, 0x3c, !PT ;  /* 0x0000000405049212 */ /* 0x000fc800078e3cff */
[----:B------:R-:W-:-:S05]  /*17420*/  @!P1 LOP3.LUT R5, R5, R4, RZ, 0x3c, !PT ;  /* 0x0000000405059212 */ /* 0x000fca00078e3cff */
[----:B------:R-:W3:Y:S04]  /*17430*/  @!P1 LDG.E.U8 R17, desc[UR10][R4.64] ;  /* 0x0000000a04119981 */ /* 0x000ee8000c1e1100 */
[----:B---3--:R0:W-:Y:S04]  /*17440*/  STL [R1+0x524], R17 ;  /* 0x0005241101007387 */ /* 0x0081e80000100800 */
[----:B0-----:R-:W3:Y:S04]  /*17450*/  LDL.LU R17, [R1+0x1be0] ;  /* 0x001be00001117983 */ /* 0x001ee80000300800 */
[----:B------:R-:W4:Y:S04]  /*17460*/  LDL R4, [R1+0xe3c] ;  /* 0x000e3c0001047983 */ /* 0x000f280000100800 */
[----:B------:R-:W4:Y:S01]  /*17470*/  LDL R5, [R1+0xe40] ;  /* 0x000e400001057983 */ /* 0x000f220000100800 */
[----:B--2---:R-:W-:-:S02]  /*17480*/  PRMT R3, RZ, 0x7610, R3 ;  /* 0x00007610ff037816 */ /* 0x004fc40000000003 */
[----:B----4-:R-:W-:-:S04]  /*17490*/  @!P0 LOP3.LUT R5, R5, R4, RZ, 0x3c, !PT ;  /* 0x0000000405058212 */ /* 0x010fc800078e3cff */
[----:B------:R-:W-:-:S04]  /*174a0*/  @!P0 LOP3.LUT R4, R5, R4, RZ, 0x3c, !PT ;  /* 0x0000000405048212 */ /* 0x000fc800078e3cff */
[----:B------:R-:W-:-:S05]  /*174b0*/  @!P0 LOP3.LUT R5, R5, R4, RZ, 0x3c, !PT ;  /* 0x0000000405058212 */ /* 0x000fca00078e3cff */
[----:B------:R-:W2:Y:S04]  /*174c0*/  @!P0 LDG.E.U8 R3, desc[UR10][R4.64] ;  /* 0x0000000a04038981 */ /* 0x000ea8000c1e1100 */
[----:B--2---:R0:W-:Y:S04]  /*174d0*/  STL [R1+0x518], R3 ;  /* 0x0005180301007387 */ /* 0x0041e80000100800 */
[----:B0-----:R-:W2:Y:S04]  /*174e0*/  LDL.LU R3, [R1+0x1bdc] ;  /* 0x001bdc0001037983 */ /* 0x001ea80000300800 */
[----:B------:R-:W4:Y:S04]  /*174f0*/  LDL R4, [R1+0xe34] ;  /* 0x000e340001047983 */ /* 0x000f280000100800 */
[----:B------:R-:W4:Y:S01]  /*17500*/  LDL R5, [R1+0xe38] ;  /* 0x000e380001057983 */ /* 0x000f220000100800 */
[----:B---3--:R-:W-:-:S02]  /*17510*/  PRMT R17, RZ, 0x7610, R17 ;  /* 0x00007610ff117816 */ /* 0x008fc40000000011 */
[----:B----4-:R-:W-:-:S04]  /*17520*/  @!P1 LOP3.LUT R5, R5, R4, RZ, 0x3c, !PT ;  /* 0x0000000405059212 */ /* 0x010fc800078e3cff */
        /* <DEDUP_REMOVED lines=1834> */
[----:B------:R-:W-:-:S02]  /*1e7d0*/  PRMT R13, RZ, 0x7610, R13 ;  /* 0x00007610ff0d7816 */ /* 0x000fc4000000000d */
[----:B----4-:R-:W-:-:S04]  /*1e7e0*/  @!P1 LOP3.LUT R5, R5, R4, RZ, 0x3c, !PT ;  /* 0x0000000405059212 */ /* 0x010fc800078e3cff */
[----:B------:R-:W-:-:S04]  /*1e7f0*/  @!P1 LOP3.LUT R4, R5, R4, RZ, 0x3c, !PT ;  /* 0x0000000405049212 */ /* 0x000fc800078e3cff */
[----:B------:R-:W-:-:S05]  /*1e800*/  @!P1 LOP3.LUT R5, R5, R4, RZ, 0x3c, !PT ;  /* 0x0000000405059212 */ /* 0x000fca00078e3cff */
[----:B------:R0:W4:Y:S04]  /*1e810*/  @!P1 LDG.E.U8 R13, desc[UR10][R4.64] ;  /* 0x0000000a040d9981 */ /* 0x000128000c1e1100 */
[----:B------:R-:W0:Y:S04]  /*1e820*/  LDL R4, [R1+0x7f4] ;  /* 0x0007f40001047983 */ /* 0x000e280000100800 */
[----:B------:R-:W0:Y:S01]  /*1e830*/  LDL R5, [R1+0x7f8] ;  /* 0x0007f80001057983 */ /* 0x000e220000100800 */
[----:B--2---:R-:W-:Y:S02]  /*1e840*/  PRMT R3, RZ, 0x7610, R3 ;  /* 0x00007610ff037816 */ /* 0x004fe40000000003 */
[----:B0-----:R-:W-:-:S04]  /*1e850*/  @!P0 LOP3.LUT R5, R5, R4, RZ, 0x3c, !PT ;  /* 0x0000000405058212 */ /* 0x001fc800078e3cff */
[----:B------:R-:W-:-:S04]  /*1e860*/  @!P0 LOP3.LUT R4, R5, R4, RZ, 0x3c, !PT ;  /* 0x0000000405048212 */ /* 0x000fc800078e3cff */
[----:B------:R-:W-:-:S05]  /*1e870*/  @!P0 LOP3.LUT R5, R5, R4, RZ, 0x3c, !PT ;  /* 0x0000000405058212 */ /* 0x000fca00078e3cff */
[----:B------:R-:W2:Y:S04]  /*1e880*/  @!P0 LDG.E.U8 R3, desc[UR10][R4.64] ;  /* 0x0000000a04038981 */ /* 0x000ea8000c1e1100 */
[----:B----4-:R0:W-:Y:S04]  /*1e890*/  STL [R1+0xa8], R13 ;  /* 0x0000a80d01007387 */ /* 0x0101e80000100800 */
[----:B0-----:R-:W4:Y:S04]  /*1e8a0*/  LDL R13, [R1+0x768] ;  /* 0x00076800010d7983 */ /* 0x001f280000100800 */
[----:B--2---:R0:W-:Y:S04]  /*1e8b0*/  STL [R1+0xa4], R3 ;  /* 0x0000a40301007387 */ /* 0x0041e80000100800 */
[----:B0-----:R-:W2:Y:S04]  /*1e8c0*/  LDL.LU R3, [R1+0x18a8] ;  /* 0x0018a80001037983 */ /* 0x001ea80000300800 */
[----:B------:R-:W5:Y:S04]  /*1e8d0*/  LDL R4, [R1+0x7e4] ;  /* 0x0007e40001047983 */ /* 0x000f680000100800 */
[----:B------:R-:W5:Y:S01]  /*1e8e0*/  LDL R5, [R1+0x7e8] ;  /* 0x0007e80001057983 */ /* 0x000f620000100800 */
[----:B---3--:R-:W-:-:S02]  /*1e8f0*/  PRMT R17, RZ, 0x7610, R17 ;  /* 0x00007610ff117816 */ /* 0x008fc40000000011 */
[----:B-----5:R-:W-:-:S04]  /*1e900*/  @!P0 LOP3.LUT R5, R5, R4, RZ, 0x3c, !PT ;  /* 0x0000000405058212 */ /* 0x020fc800078e3cff */
[----:B------:R-:W-:-:S04]  /*1e910*/  @!P0 LOP3.LUT R4, R5, R4, RZ, 0x3c, !PT ;  /* 0x0000000405048212 */ /* 0x000fc800078e3cff */
[----:B------:R-:W-:-:S05]  /*1e920*/  @!P0 LOP3.LUT R5, R5, R4, RZ, 0x3c, !PT ;  /* 0x0000000405058212 */ /* 0x000fca00078e3cff */
[----:B------:R-:W3:Y:S04]  /*1e930*/  @!P0 LDG.E.U8 R17, desc[UR10][R4.64] ;  /* 0x0000000a04118981 */ /* 0x000ee8000c1e1100 */
[----:B---3--:R0:W-:Y:S04]  /*1e940*/  STL [R1+0x78], R17 ;  /* 0x0000781101007387 */ /* 0x0081e80000100800 */
[----:B0-----:R-:W3:Y:S04]  /*1e950*/  LDL.LU R17, [R1+0x18a4] ;  /* 0x0018a40001117983 */ /* 0x001ee80000300800 */
[----:B------:R-:W5:Y:S04]  /*1e960*/  LDL R4, [R1+0x7dc] ;  /* 0x0007dc0001047983 */ /* 0x000f680000100800 */
[----:B------:R-:W5:Y:S01]  /*1e970*/  LDL R5, [R1+0x7e0] ;  /* 0x0007e00001057983 */ /* 0x000f620000100800 */
[----:B--2---:R-:W-:-:S02]  /*1e980*/  PRMT R3, RZ, 0x7610, R3 ;  /* 0x00007610ff037816 */ /* 0x004fc40000000003 */
[----:B-----5:R-:W-:-:S04]  /*1e990*/  @!P1 LOP3.LUT R5, R5, R4, RZ, 0x3c, !PT ;  /* 0x0000000405059212 */ /* 0x020fc800078e3cff */
[----:B------:R-:W-:-:S04]  /*1e9a0*/  @!P1 LOP3.LUT R4, R5, R4, RZ, 0x3c, !PT ;  /* 0x0000000405049212 */ /* 0x000fc800078e3cff */
[----:B------:R-:W-:-:S05]  /*1e9b0*/  @!P1 LOP3.LUT R5, R5, R4, RZ, 0x3c, !PT ;  /* 0x0000000405059212 */ /* 0x000fca00078e3cff */
[----:B------:R-:W2:Y:S04]  /*1e9c0*/  @!P1 LDG.E.U8 R3, desc[UR10][R4.64] ;  /* 0x0000000a04039981 */ /* 0x000ea8000c1e1100 */
        /* <DEDUP_REMOVED lines=17> */
[----:B------:R-:W2:Y:S01]  /*1eae0*/  @!P1 LDG.E.U8 R3, desc[UR10][R4.64] ;  /* 0x0000000a04039981 */ /* 0x000ea2000c1e1100 */
[----:B------:R-:W-:-:S03]  /*1eaf0*/  PRMT R12, RZ, 0x7610, R12 ;  /* 0x00007610ff0c7816 */ /* 0x000fc6000000000c */
[----:B--2---:R0:W-:Y:S04]  /*1eb00*/  STL [R1+0x48], R3 ;  /* 0x0000480301007387 */ /* 0x0041e80000100800 */
[----:B0-----:R-:W2:Y:S04]  /*1eb10*/  LDL.LU R3, [R1+0x1898] ;  /* 0x0018980001037983 */ /* 0x001ea80000300800 */
[----:B------:R-:W5:Y:S01]  /*1eb20*/  LDL R5, [R1+0x764] ;  /* 0x0007640001057983 */ /* 0x000f620000100800 */
[----:B----4-:R-:W-:-:S03]  /*1eb30*/  @!P0 IMAD.MOV.U32 R4, RZ, RZ, R13 ;  /* 0x000000ffff048224 */ /* 0x010fc600078e000d */
[----:B------:R-:W4:Y:S04]  /*1eb40*/  LDL R13, [R1+0x6dc] ;  /* 0x0006dc00010d7983 */ /* 0x000f280000100800 */
[----:B-----5:R0:W5:Y:S04]  /*1eb50*/  @!P0 LDG.E.U8 R12, desc[UR10][R4.64] ;  /* 0x0000000a040c8981 */ /* 0x020168000c1e1100 */
[----:B------:R-:W0:Y:S04]  /*1eb60*/  LDL R4, [R1+0x75c] ;  /* 0x00075c0001047983 */ /* 0x000e280000100800 */
[----:B------:R-:W0:Y:S01]  /*1eb70*/  LDL R5, [R1+0x760] ;  /* 0x0007600001057983 */ /* 0x000e220000100800 */
[----:B--2---:R-:W-:-:S02]  /*1eb80*/  PRMT R3, RZ, 0x7610, R3 ;  /* 0x00007610ff037816 */ /* 0x004fc40000000003 */
[----:B0-----:R-:W-:-:S04]  /*1eb90*/  @!P1 LOP3.LUT R5, R5, R4, RZ, 0x3c, !PT ;  /* 0x0000000405059212 */ /* 0x001fc800078e3cff */
[----:B------:R-:W-:-:S04]  /*1eba0*/  @!P1 LOP3.LUT R4, R5, R4, RZ, 0x3c, !PT ;  /* 0x0000000405049212 */ /* 0x000fc800078e3cff */
[----:B------:R-:W-:-:S05]  /*1ebb0*/  @!P1 LOP3.LUT R5, R5, R4, RZ, 0x3c, !PT ;  /* 0x0000000405059212 */ /* 0x000fca00078e3cff */
[----:B------:R-:W2:Y:S04]  /*1ebc0*/  @!P1 LDG.E.U8 R3, desc[UR10][R4.64] ;  /* 0x0000000a04039981 */ /* 0x000ea8000c1e1100 */
[----:B-----5:R0:W-:Y:S04]  /*1ebd0*/  STL [R1+0x18], R12 ;  /* 0x0000180c01007387 */ /* 0x0201e80000100800 */
[----:B0-----:R-:W4:Y:S04]  /*1ebe0*/  LDL R12, [R1+0x6e0] ;  /* 0x0006e000010c7983 */ /* 0x001f280000100800 */
[----:B--2---:R0:W-:Y:S04]  /*1ebf0*/  STL [R1+0x14], R3 ;  /* 0x0000140301007387 */ /* 0x0041e80000100800 */
[----:B0-----:R-:W2:Y:S04]  /*1ec00*/  LDL.LU R3, [R1+0x1894] ;  /* 0x0018940001037983 */ /* 0x001ea80000300800 */
[----:B------:R-:W5:Y:S04]  /*1ec10*/  LDL R4, [R1+0x724] ;  /* 0x0007240001047983 */ /* 0x000f680000100800 */
[----:B------:R-:W5:Y:S01]  /*1ec20*/  LDL R5, [R1+0x728] ;  /* 0x0007280001057983 */ /* 0x000f620000100800 */
[----:B------:R-:W-:-:S02]  /*1ec30*/  PRMT R29, RZ, 0x7610, R29 ;  /* 0x00007610ff1d7816 */ /* 0x000fc4000000001d */
[----:B-----5:R-:W-:-:S04]  /*1ec40*/  @!P0 LOP3.LUT R5, R5, R4, RZ, 0x3c, !PT ;  /* 0x0000000405058212 */ /* 0x020fc800078e3cff */
[----:B------:R-:W-:-:S04]  /*1ec50*/  @!P0 LOP3.LUT R4, R5, R4, RZ, 0x3c, !PT ;  /* 0x0000000405048212 */ /* 0x000fc800078e3cff */
[----:B------:R-:W-:-:S05]  /*1ec60*/  @!P0 LOP3.LUT R5, R5, R4, RZ, 0x3c, !PT ;  /* 0x0000000405058212 */ /* 0x000fca00078e3cff */
[----:B------:R0:W5:Y:S04]  /*1ec70*/  @!P0 LDG.E.U8 R29, desc[UR10][R4.64] ;  /* 0x0000000a041d8981 */ /* 0x000168000c1e1100 */
[----:B------:R-:W0:Y:S04]  /*1ec80*/  LDL R4, [R1+0x71c] ;  /* 0x00071c0001047983 */ /* 0x000e280000100800 */
[----:B------:R-:W0:Y:S01]  /*1ec90*/  LDL R5, [R1+0x720] ;  /* 0x0007200001057983 */ /* 0x000e220000100800 */
[----:B------:R-:W-:Y:S02]  /*1eca0*/  PRMT R2, RZ, 0x7610, R2 ;  /* 0x00007610ff027816 */ /* 0x000fe40000000002 */
[----:B0-----:R-:W-:-:S04]  /*1ecb0*/  @!P1 LOP3.LUT R5, R5, R4, RZ, 0x3c, !PT ;  /* 0x0000000405059212 */ /* 0x001fc800078e3cff */
[----:B------:R-:W-:-:S04]  /*1ecc0*/  @!P1 LOP3.LUT R4, R5, R4, RZ, 0x3c, !PT ;  /* 0x0000000405049212 */ /* 0x000fc800078e3cff */
[----:B------:R-:W-:Y:S01]  /*1ecd0*/  @!P1 LOP3.LUT R5, R5, R4, RZ, 0x3c, !PT ;  /* 0x0000000405059212 */ /* 0x000fe200078e3cff */
[----:B-----5:R0:W-:Y:S04]  /*1ece0*/  STL [R1+0x8], R29 ;  /* 0x0000081d01007387 */ /* 0x0201e80000100800 */
[----:B------:R1:W5:Y:S01]  /*1ecf0*/  @!P1 LDG.E.U8 R2, desc[UR10][R4.64] ;  /* 0x0000000a04029981 */ /* 0x000362000c1e1100 */
[----:B------:R-:W-:Y:S02]  /*1ed00*/  PRMT R8, RZ, 0x7610, R8 ;  /* 0x00007610ff087816 */ /* 0x000fe40000000008 */
[----:B------:R-:W-:Y:S01]  /*1ed10*/  PRMT R7, RZ, 0x7610, R7 ;  /* 0x00007610ff077816 */ /* 0x000fe20000000007 */
[----:B0-----:R-:W2:Y:S05]  /*1ed20*/  LDL R29, [R1+0x6a0] ;  /* 0x0006a000011d7983 */ /* 0x001eaa0000100800 */
[----:B----4-:R0:W4:Y:S04]  /*1ed30*/  @!P1 LDG.E.U8 R7, desc[UR10][R12.64] ;  /* 0x0000000a0c079981 */ /* 0x010128000c1e1100 */
[----:B------:R-:W1:Y:S04]  /*1ed40*/  LDL R4, [R1+0x6e4] ;  /* 0x0006e40001047983 */ /* 0x000e680000100800 */
[----:B------:R-:W1:Y:S02]  /*1ed50*/  LDL R5, [R1+0x6e8] ;  /* 0x0006e80001057983 */ /* 0x000e640000100800 */
[----:B-1----:R-:W-:-:S04]  /*1ed60*/  @!P0 LOP3.LUT R5, R5, R4, RZ, 0x3c, !PT ;  /* 0x0000000405058212 */ /* 0x002fc800078e3cff */
[----:B------:R-:W-:-:S04]  /*1ed70*/  @!P0 LOP3.LUT R4, R5, R4, RZ, 0x3c, !PT ;  /* 0x0000000405048212 */ /* 0x000fc800078e3cff */
[----:B------:R-:W-:-:S05]  /*1ed80*/  @!P0 LOP3.LUT R5, R5, R4, RZ, 0x3c, !PT ;  /* 0x0000000405058212 */ /* 0x000fca00078e3cff */
[----:B------:R-:W2:Y:S04]  /*1ed90*/  @!P0 LDG.E.U8 R8, desc[UR10][R4.64] ;  /* 0x0000000a04088981 */ /* 0x000ea8000c1e1100 */
[----:B-----5:R-:W-:Y:S04]  /*1eda0*/  STL [R1+0x1854], R2 ;  /* 0x0018540201007387 */ /* 0x020fe80000100800 */
[----:B--2---:R1:W-:Y:S04]  /*1edb0*/  STL [R1+0x1858], R8 ;  /* 0x0018580801007387 */ /* 0x0043e80000100800 */
[----:B------:R-:W0:Y:S04]  /*1edc0*/  LDL R12, [R1+0x6a4] ;  /* 0x0006a400010c7983 */ /* 0x000e280000100800 */
[----:B------:R-:W0:Y:S01]  /*1edd0*/  LDL R13, [R1+0x6a8] ;  /* 0x0006a800010d7983 */ /* 0x000e220000100800 */
[----:B------:R-:W-:-:S03]  /*1ede0*/  PRMT R5, RZ, 0x7610, R5 ;  /* 0x00007610ff057816 */ /* 0x000fc60000000005 */
[----:B-1----:R-:W2:Y:S01]  /*1edf0*/  LDL R8, [R1+0x69c] ;  /* 0x00069c0001087983 */ /* 0x002ea20000100800 */
[----:B0-----:R-:W-:-:S04]  /*1ee00*/  @!P0 LOP3.LUT R13, R13, R12, RZ, 0x3c, !PT ;  /* 0x0000000c0d0d8212 */ /* 0x001fc800078e3cff */
[----:B------:R-:W-:-:S04]  /*1ee10*/  @!P0 LOP3.LUT R12, R13, R12, RZ, 0x3c, !PT ;  /* 0x0000000c0d0c8212 */ /* 0x000fc800078e3cff */
[----:B------:R-:W-:-:S05]  /*1ee20*/  @!P0 LOP3.LUT R13, R13, R12, RZ, 0x3c, !PT ;  /* 0x0000000c0d0d8212 */ /* 0x000fca00078e3cff */
[----:B------:R0:W5:Y:S01]  /*1ee30*/  @!P0 LDG.E.U8 R5, desc[UR10][R12.64] ;  /* 0x0000000a0c058981 */ /* 0x000162000c1e1100 */
[----:B------:R-:W-:-:S03]  /*1ee40*/  PRMT R6, RZ, 0x7610, R6 ;  /* 0x00007610ff067816 */ /* 0x000fc60000000006 */
[----:B----4-:R-:W-:Y:S01]  /*1ee50*/  STL [R1+0x185c], R7 ;  /* 0x00185c0701007387 */ /* 0x010fe20000100800 */
[----:B0-----:R-:W-:Y:S02]  /*1ee60*/  @!P1 IMAD.MOV.U32 R12, RZ, RZ, R29 ;  /* 0x000000ffff0c9224 */ /* 0x001fe400078e001d */
[----:B--2---:R-:W-:-:S05]  /*1ee70*/  @!P1 IMAD.MOV.U32 R13, RZ, RZ, R8 ;  /* 0x000000ffff0d9224 */ /* 0x004fca00078e0008 */
[----:B------:R0:W2:Y:S04]  /*1ee80*/  @!P1 LDG.E.U8 R6, desc[UR10][R12.64] ;  /* 0x0000000a0c069981 */ /* 0x0000a8000c1e1100 */
[----:B-----5:R-:W-:Y:S04]  /*1ee90*/  STL [R1+0x1860], R5 ;  /* 0x0018600501007387 */ /* 0x020fe80000100800 */
[----:B------:R-:W0:Y:S04]  /*1eea0*/  LDL R12, [R1+0x7ec] ;  /* 0x0007ec00010c7983 */ /* 0x000e280000100800 */
[----:B------:R-:W0:Y:S01]  /*1eeb0*/  LDL R13, [R1+0x7f0] ;  /* 0x0007f000010d7983 */ /* 0x000e220000100800 */
[----:B------:R-:W-:-:S03]  /*1eec0*/  PRMT R3, RZ, 0x7610, R3 ;  /* 0x00007610ff037816 */ /* 0x000fc60000000003 */
[----:B------:R-:W4:Y:S04]  /*1eed0*/  LDL R29, [R1+0x7bc] ;  /* 0x0007bc00011d7983 */ /* 0x000f280000100800 */
[----:B------:R-:W5:Y:S01]  /*1eee0*/  LDL R8, [R1+0x7c0] ;  /* 0x0007c00001087983 */ /* 0x000f620000100800 */
[----:B0-----:R-:W-:-:S04]  /*1eef0*/  @!P1 LOP3.LUT R13, R13, R12, RZ, 0x3c, !PT ;  /* 0x0000000c0d0d9212 */ /* 0x001fc800078e3cff */
[----:B------:R-:W-:-:S04]  /*1ef00*/  @!P1 LOP3.LUT R12, R13, R12, RZ, 0x3c, !PT ;  /* 0x0000000c0d0c9212 */ /* 0x000fc800078e3cff */
[----:B------:R-:W-:-:S05]  /*1ef10*/  @!P1 LOP3.LUT R13, R13, R12, RZ, 0x3c, !PT ;  /* 0x0000000c0d0d9212 */ /* 0x000fca00078e3cff */
[----:B------:R-:W3:Y:S04]  /*1ef20*/  @!P1 LDG.E.U8 R3, desc[UR10][R12.64] ;  /* 0x0000000a0c039981 */ /* 0x000ee8000c1e1100 */
[----:B--2---:R-:W-:Y:S04]  /*1ef30*/  STL [R1+0x1864], R6 ;  /* 0x0018640601007387 */ /* 0x004fe80000100800 */
[----:B---3--:R0:W-:Y:S04]  /*1ef40*/  STL [R1+0x70], R3 ;  /* 0x0000700301007387 */ /* 0x0081e80000100800 */
        /* <DEDUP_REMOVED lines=10> */
[----:B------:R-:W3:Y:S04]  /*1eff0*/  LDL R12, [R1+0x7cc] ;  /* 0x0007cc00010c7983 */ /* 0x000ee80000100800 */
[----:B------:R-:W3:Y:S01]  /*1f000*/  LDL R13, [R1+0x7d0] ;  /* 0x0007d000010d7983 */ /* 0x000ee20000100800 */
[----:B--2---:R-:W-:-:S02]  /*1f010*/  PRMT R3, RZ, 0x7610, R3 ;  /* 0x00007610ff037816 */ /* 0x004fc40000000003 */
[----:B---3--:R-:W-:-:S04]  /*1f020*/  @!P1 LOP3.LUT R13, R13, R12, RZ, 0x3c, !PT ;  /* 0x0000000c0d0d9212 */ /* 0x008fc800078e3cff */
[----:B------:R-:W-:-:S04]  /*1f030*/  @!P1 LOP3.LUT R12, R13, R12, RZ, 0x3c, !PT ;  /* 0x0000000c0d0c9212 */ /* 0x000fc800078e3cff */
[----:B------:R-:W-:-:S05]  /*1f040*/  @!P1 LOP3.LUT R13, R13, R12, RZ, 0x3c, !PT ;  /* 0x0000000c0d0d9212 */ /* 0x000fca00078e3cff */
[----:B------:R-:W2:Y:S04]  /*1f050*/  @!P1 LDG.E.U8 R3, desc[UR10][R12.64] ;  /* 0x0000000a0c039981 */ /* 0x000ea8000c1e1100 */
[----:B--2---:R0:W-:Y:S04]  /*1f060*/  STL [R1+0x68], R3 ;  /* 0x0000680301007387 */ /* 0x0041e80000100800 */
[----:B0-----:R-:W2:Y:S04]  /*1f070*/  LDL.LU R3, [R1+0x1888] ;  /* 0x0018880001037983 */ /* 0x001ea80000300800 */
[----:B------:R-:W3:Y:S04]  /*1f080*/  LDL R12, [R1+0x7c4] ;  /* 0x0007c400010c7983 */ /* 0x000ee80000100800 */
[----:B------:R-:W3:Y:S01]  /*1f090*/  LDL R13, [R1+0x7c8] ;  /* 0x0007c800010d7983 */ /* 0x000ee20000100800 */
[----:B------:R-:W-:-:S02]  /*1f0a0*/  PRMT R7, RZ, 0x7610, R7 ;  /* 0x00007610ff077816 */ /* 0x000fc40000000007 */
[----:B---3--:R-:W-:-:S04]  /*1f0b0*/  @!P0 LOP3.LUT R13, R13, R12, RZ, 0x3c, !PT ;  /* 0x0000000c0d0d8212 */ /* 0x008fc800078e3cff */
[----:B------:R-:W-:-:S04]  /*1f0c0*/  @!P0 LOP3.LUT R12, R13, R12, RZ, 0x3c, !PT ;  /* 0x0000000c0d0c8212 */ /* 0x000fc800078e3cff */
[----:B------:R-:W-:Y:S02]  /*1f0d0*/  @!P0 LOP3.LUT R13, R13, R12, RZ, 0x3c, !PT ;  /* 0x0000000c0d0d8212 */ /* 0x000fe400078e3cff */
[----:B--2---:R-:W-:-:S03]  /*1f0e0*/  PRMT R3, RZ, 0x7610, R3 ;  /* 0x00007610ff037816 */ /* 0x004fc60000000003 */
[----:B------:R5:W2:Y:S02]  /*1f0f0*/  @!P0 LDG.E.U8 R7, desc[UR10][R12.64] ;  /* 0x0000000a0c078981 */ /* 0x000aa4000c1e1100 */
[----:B-----5:R-:W-:Y:S02]  /*1f100*/  @!P1 IMAD.MOV.U32 R12, RZ, RZ, R8 ;  /* 0x000000ffff0c9224 */ /* 0x020fe400078e0008 */
[----:B----4-:R-:W-:-:S05]  /*1f110*/  @!P1 IMAD.MOV.U32 R13, RZ, RZ, R29 ;  /* 0x000000ffff0d9224 */ /* 0x010fca00078e001d */
[----:B------:R-:W3:Y:S04]  /*1f120*/  @!P1 LDG.E.U8 R3, desc[UR10][R12.64] ;  /* 0x0000000a0c039981 */ /* 0x000ee8000c1e1100 */
[----:B--2---:R0:W-:Y:S04]  /*1f130*/  STL [R1+0x64], R7 ;  /* 0x0000640701007387 */ /* 0x0041e80000100800 */
[----:B------:R-:W2:Y:S04]  /*1f140*/  LDL R29, [R1+0x784] ;  /* 0x00078400011d7983 */ /* 0x000ea80000100800 */
[----:B------:R-:W4:Y:S04]  /*1f150*/  LDL R8, [R1+0x788] ;  /* 0x0007880001087983 */ /* 0x000f280000100800 */
[----:B0-----:R-:W5:Y:S04]  /*1f160*/  LDL R7, [R1+0x790] ;  /* 0x0007900001077983 */ /* 0x001f680000100800 */
[----:B---3--:R0:W-:Y:S04]  /*1f170*/  STL [R1+0x60], R3 ;  /* 0x0000600301007387 */ /* 0x0081e80000100800 */
[----:B0-----:R-:W3:Y:S04]  /*1f180*/  LDL.LU R3, [R1+0x1884] ;  /* 0x0018840001037983 */ /* 0x001ee80000300800 */
[----:B------:R-:W2:Y:S04]  /*1f190*/  LDL R12, [R1+0x7b4] ;  /* 0x0007b400010c7983 */ /* 0x000ea80000100800 */
[----:B------:R-:W2:Y:S01]  /*1f1a0*/  LDL R13, [R1+0x7b8] ;  /* 0x0007b800010d7983 */ /* 0x000ea20000100800 */
[----:B------:R-:W-:-:S02]  /*1f1b0*/  PRMT R11, RZ, 0x7610, R11 ;  /* 0x00007610ff0b7816 */ /* 0x000fc4000000000b */
[----:B--2---:R-:W-:-:S04]  /*1f1c0*/  @!P0 LOP3.LUT R13, R13, R12, RZ, 0x3c, !PT ;  /* 0x0000000c0d0d8212 */ /* 0x004fc800078e3cff */
[----:B------:R-:W-:-:S04]  /*1f1d0*/  @!P0 LOP3.LUT R12, R13, R12, RZ, 0x3c, !PT ;  /* 0x0000000c0d0c8212 */ /* 0x000fc800078e3cff */
[----:B------:R-:W-:-:S05]  /*1f1e0*/  @!P0 LOP3.LUT R13, R13, R12, RZ, 0x3c, !PT ;  /* 0x0000000c0d0d8212 */ /* 0x000fca00078e3cff */
[----:B------:R0:W2:Y:S04]  /*1f1f0*/  @!P0 LDG.E.U8 R11, desc[UR10][R12.64] ;  /* 0x0000000a0c0b8981 */ /* 0x0000a8000c1e1100 */
[----:B------:R-:W0:Y:S04]  /*1f200*/  LDL R12, [R1+0x7ac] ;  /* 0x0007ac00010c7983 */ /* 0x000e280000100800 */
[----:B------:R-:W0:Y:S01]  /*1f210*/  LDL R13, [R1+0x7b0] ;  /* 0x0007b000010d7983 */ /* 0x000e220000100800 */
[----:B---3--:R-:W-:Y:S02]  /*1f220*/  PRMT R3, RZ, 0x7610, R3 ;  /* 0x00007610ff037816 */ /* 0x008fe40000000003 */
[----:B0-----:R-:W-:-:S04]  /*1f230*/  @!P1 LOP3.LUT R13, R13, R12, RZ, 0x3c, !PT ;  /* 0x0000000c0d0d9212 */ /* 0x001fc800078e3cff */
[----:B------:R-:W-:-:S04]  /*1f240*/  @!P1 LOP3.LUT R12, R13, R12, RZ, 0x3c, !PT ;  /* 0x0000000c0d0c9212 */ /* 0x000fc800078e3cff */
[----:B------:R-:W-:-:S05]  /*1f250*/  @!P1 LOP3.LUT R13, R13, R12, RZ, 0x3c, !PT ;  /* 0x0000000c0d0d9212 */ /* 0x000fca00078e3cff */
[----:B------:R-:W3:Y:S04]  /*1f260*/  @!P1 LDG.E.U8 R3, desc[UR10][R12.64] ;  /* 0x0000000a0c039981 */ /* 0x000ee8000c1e1100 */
[----:B--2---:R0:W-:Y:S04]  /*1f270*/  STL [R1+0x5c], R11 ;  /* 0x00005c0b01007387 */ /* 0x0041e80000100800 */
[----:B0-----:R-:W2:Y:S04]  /*1f280*/  LDL R11, [R1+0x780] ;  /* 0x00078000010b7983 */ /* 0x001ea80000100800 */
        /* <DEDUP_REMOVED lines=8> */
[----:B------:R-:W2:Y:S01]  /*1f310*/  @!P0 LDG.E.U8 R17, desc[UR10][R12.64] ;  /* 0x0000000a0c118981 */ /* 0x000ea2000c1e1100 */
[----:B---3--:R-:W-:-:S03]  /*1f320*/  PRMT R3, RZ, 0x7610, R3 ;  /* 0x00007610ff037816 */ /* 0x008fc60000000003 */
[----:B--2---:R0:W-:Y:S04]  /*1f330*/  STL [R1+0x3c], R17 ;  /* 0x00003c1101007387 */ /* 0x0041e80000100800 */
[----:B0-----:R-:W2:Y:S04]  /*1f340*/  LDL.LU R17, [R1+0x187c] ;  /* 0x00187c0001117983 */ /* 0x001ea80000300800 */
[----:B------:R-:W3:Y:S01]  /*1f350*/  LDL R13, [R1+0x78c] ;  /* 0x00078c00010d7983 */ /* 0x000ee20000100800 */
[----:B-----5:R-:W-:Y:S01]  /*1f360*/  @!P1 IMAD.MOV.U32 R12, RZ, RZ, R7 ;  /* 0x000000ffff0c9224 */ /* 0x020fe200078e0007 */
[----:B------:R-:W-:-:S02]  /*1f370*/  PRMT R5, RZ, 0x7610, R5 ;  /* 0x00007610ff057816 */ /* 0x000fc40000000005 */
[----:B------:R-:W5:Y:S04]  /*1f380*/  LDL R7, [R1+0x770] ;  /* 0x0007700001077983 */ /* 0x000f680000100800 */
[----:B---3--:R4:W3:Y:S02]  /*1f390*/  @!P1 LDG.E.U8 R3, desc[UR10][R12.64] ;  /* 0x0000000a0c039981 */ /* 0x0088e4000c1e1100 */
[----:B----4-:R-:W-:Y:S02]  /*1f3a0*/  @!P0 IMAD.MOV.U32 R12, RZ, RZ, R8 ;  /* 0x000000ffff0c8224 */ /* 0x010fe400078e0008 */
[----:B------:R-:W-:-:S05]  /*1f3b0*/  @!P0 IMAD.MOV.U32 R13, RZ, RZ, R29 ;  /* 0x000000ffff0d8224 */ /* 0x000fca00078e001d */
[----:B------:R0:W4:Y:S04]  /*1f3c0*/  @!P0 LDG.E.U8 R5, desc[UR10][R12.64] ;  /* 0x0000000a0c058981 */ /* 0x000128000c1e1100 */
[----:B---3--:R1:W-:Y:S04]  /*1f3d0*/  STL [R1+0x30], R3 ;  /* 0x0000300301007387 */ /* 0x0083e80000100800 */
[----:B-1----:R-:W3:Y:S04]  /*1f3e0*/  LDL.LU R3, [R1+0x1878] ;  /* 0x0018780001037983 */ /* 0x002ee80000300800 */
[----:B------:R-:W3:Y:S01]  /*1f3f0*/  LDL R13, [R1+0x77c] ;  /* 0x00077c00010d7983 */ /* 0x000ee20000100800 */
[----:B------:R-:W-:Y:S01]  /*1f400*/  PRMT R2, RZ, 0x7610, R2 ;  /* 0x00007610ff027816 */ /* 0x000fe20000000002 */
[----:B0-----:R-:W-:-:S02]  /*1f410*/  @!P1 IMAD.MOV.U32 R12, RZ, RZ, R11 ;  /* 0x000000ffff0c9224 */ /* 0x001fc400078e000b */
[----:B------:R-:W5:Y:S04]  /*1f420*/  LDL R29, [R1+0x758] ;  /* 0x00075800011d7983 */ /* 0x000f680000100800 */
[----:B------:R-:W5:Y:S04]  /*1f430*/  LDL R8, [R1+0x74c] ;  /* 0x00074c0001087983 */ /* 0x000f680000100800 */
[----:B----4-:R0:W-:Y:S01]  /*1f440*/  STL [R1+0x44], R5 ;  /* 0x0000440501007387 */ /* 0x0101e20000100800 */
[----:B--2---:R-:W-:-:S03]  /*1f450*/  PRMT R17, RZ, 0x7610, R17 ;  /* 0x00007610ff117816 */ /* 0x004fc60000000011 */
[----:B------:R-:W2:Y:S04]  /*1f460*/  LDL R11, [R1+0x714] ;  /* 0x00071400010b7983 */ /* 0x000ea80000100800 */
[----:B0-----:R-:W4:Y:S04]  /*1f470*/  LDL R5, [R1+0x750] ;  /* 0x0007500001057983 */ /* 0x001f280000100800 */
[----:B---3--:R0:W3:Y:S04]  /*1f480*/  @!P1 LDG.E.U8 R2, desc[UR10][R12.64] ;  /* 0x0000000a0c029981 */ /* 0x0080e8000c1e1100 */
[----:B------:R-:W0:Y:S04]  /*1f490*/  LDL R12, [R1+0x774] ;  /* 0x00077400010c7983 */ /* 0x000e280000100800 */
[----:B------:R-:W0:Y:S02]  /*1f4a0*/  LDL R13, [R1+0x778] ;  /* 0x00077800010d7983 */ /* 0x000e240000100800 */
[----:B0-----:R-:W-:-:S04]  /*1f4b0*/  @!P0 LOP3.LUT R13, R13, R12, RZ, 0x3c, !PT ;  /* 0x0000000c0d0d8212 */ /* 0x001fc800078e3cff */
[----:B------:R-:W-:-:S04]  /*1f4c0*/  @!P0 LOP3.LUT R12, R13, R12, RZ, 0x3c, !PT ;  /* 0x0000000c0d0c8212 */ /* 0x000fc800078e3cff */
[----:B------:R-:W-:-:S05]  /*1f4d0*/  @!P0 LOP3.LUT R13, R13, R12, RZ, 0x3c, !PT ;  /* 0x0000000c0d0d8212 */ /* 0x000fca00078e3cff */
[----:B------:R-:W2:Y:S04]  /*1f4e0*/  @!P0 LDG.E.U8 R17, desc[UR10][R12.64] ;  /* 0x0000000a0c118981 */ /* 0x000ea8000c1e1100 */
[----:B---3--:R0:W-:Y:S04]  /*1f4f0*/  STL [R1+0x2c], R2 ;  /* 0x00002c0201007387 */ /* 0x0081e80000100800 */
[----:B0-----:R-:W3:Y:S04]  /*1f500*/  LDL R2, [R1+0x718] ;  /* 0x0007180001027983 */ /* 0x001ee80000100800 */
[----:B--2---:R0:W-:Y:S04]  /*1f510*/  STL [R1+0x28], R17 ;  /* 0x0000281101007387 */ /* 0x0041e80000100800 */
[----:B0-----:R-:W2:Y:S04]  /*1f520*/  LDL.LU R17, [R1+0x1874] ;  /* 0x0018740001117983 */ /* 0x001ea80000300800 */
[----:B------:R-:W2:Y:S01]  /*1f530*/  LDL R13, [R1+0x76c] ;  /* 0x00076c00010d7983 */ /* 0x000ea20000100800 */
[----:B------:R-:W-:Y:S01]  /*1f540*/  PRMT R6, RZ, 0x7610, R6 ;  /* 0x00007610ff067816 */ /* 0x000fe20000000006 */
[----:B-----5:R-:W-:Y:S01]  /*1f550*/  @!P1 IMAD.MOV.U32 R12, RZ, RZ, R7 ;  /* 0x000000ffff0c9224 */ /* 0x020fe200078e0007 */
[----:B------:R-:W-:-:S02]  /*1f560*/  PRMT R15, RZ, 0x7610, R15 ;  /* 0x00007610ff0f7816 */ /* 0x000fc4000000000f */
[----:B------:R-:W-:Y:S02]  /*1f570*/  PRMT R14, RZ, 0x7610, R14 ;  /* 0x00007610ff0e7816 */ /* 0x000fe4000000000e */
[----:B------:R-:W-:Y:S01]  /*1f580*/  PRMT R22, RZ, 0x7610, R22 ;  /* 0x00007610ff167816 */ /* 0x000fe20000000016 */
[----:B------:R-:W5:Y:S04]  /*1f590*/  LDL R7, [R1+0x70c] ;  /* 0x00070c0001077983 */ /* 0x000f680000100800 */
[----:B--2---:R0:W2:Y:S04]  /*1f5a0*/  @!P1 LDG.E.U8 R6, desc[UR10][R12.64] ;  /* 0x0000000a0c069981 */ /* 0x0040a8000c1e1100 */
[----:B------:R-:W2:Y:S01]  /*1f5b0*/  LDL R13, [R1+0x754] ;  /* 0x00075400010d7983 */ /* 0x000ea20000100800 */
[----:B0-----:R-:W-:-:S05]  /*1f5c0*/  @!P0 IMAD.MOV.U32 R12, RZ, RZ, R29 ;  /* 0x000000ffff0c8224 */ /* 0x001fca00078e001d */
[----:B--2---:R4:W2:Y:S02]  /*1f5d0*/  @!P0 LDG.E.U8 R15, desc[UR10][R12.64] ;  /* 0x0000000a0c0f8981 */ /* 0x0048a4000c1e1100 */
[----:B----4-:R-:W-:Y:S02]  /*1f5e0*/  @!P1 IMAD.MOV.U32 R12, RZ, RZ, R5 ;  /* 0x000000ffff0c9224 */ /* 0x010fe400078e0005 */
[----:B------:R-:W-:-:S05]  /*1f5f0*/  @!P1 IMAD.MOV.U32 R13, RZ, RZ, R8 ;  /* 0x000000ffff0d9224 */ /* 0x000fca00078e0008 */
[----:B------:R3:W4:Y:S04]  /*1f600*/  @!P1 LDG.E.U8 R14, desc[UR10][R12.64] ;  /* 0x0000000a0c0e9981 */ /* 0x000728000c1e1100 */
[----:B------:R0:W-:Y:S04]  /*1f610*/  STL [R1+0x24], R6 ;  /* 0x0000240601007387 */ /* 0x0001e80000100800 */
[----:B------:R-:W4:Y:S04]  /*1f620*/  LDL R8, [R1+0x6d4] ;  /* 0x0006d40001087983 */ /* 0x000f280000100800 */
[----:B------:R-:W4:Y:S01]  /*1f630*/  LDL R5, [R1+0x6d8] ;  /* 0x0006d80001057983 */ /* 0x000f220000100800 */
[----:B---3--:R-:W-:-:S02]  /*1f640*/  @!P0 IMAD.MOV.U32 R12, RZ, RZ, R2 ;  /* 0x000000ffff0c8224 */ /* 0x008fc400078e0002 */
[----:B------:R-:W-:Y:S01]  /*1f650*/  @!P0 IMAD.MOV.U32 R13, RZ, RZ, R11 ;  /* 0x000000ffff0d8224 */ /* 0x000fe200078e000b */
[----:B0-----:R-:W3:Y:S04]  /*1f660*/  LDL R6, [R1+0x710] ;  /* 0x0007100001067983 */ /* 0x001ee80000100800 */
[----:B------:R5:W3:Y:S01]  /*1f670*/  @!P0 LDG.E.U8 R22, desc[UR10][R12.64] ;  /* 0x0000000a0c168981 */ /* 0x000ae2000c1e1100 */
[----:B------:R-:W-:Y:S01]  /*1f680*/  PRMT R20, RZ, 0x7610, R20 ;  /* 0x00007610ff147816 */ /* 0x000fe20000000014 */
[----:B-----5:R-:W-:Y:S02]  /*1f690*/  @!P1 IMAD.MOV.U32 R13, RZ, RZ, R7 ;  /* 0x000000ffff0d9224 */ /* 0x020fe400078e0007 */
[----:B--2---:R0:W-:Y:S04]  /*1f6a0*/  STL [R1+0x10], R15 ;  /* 0x0000100f01007387 */ /* 0x0041e80000100800 */
[----:B0-----:R-:W2:Y:S04]  /*1f6b0*/  LDL R15, [R1+0x6cc] ;  /* 0x0006cc00010f7983 */ /* 0x001ea80000100800 */
[----:B----4-:R0:W-:Y:S04]  /*1f6c0*/  STL [R1+0xc], R14 ;  /* 0x00000c0e01007387 */ /* 0x0101e80000100800 */
[----:B------:R-:W4:Y:S04]  /*1f6d0*/  LDL R11, [R1+0x694] ;  /* 0x00069400010b7983 */ /* 0x000f280000100800 */
[----:B------:R-:W5:Y:S04]  /*1f6e0*/  LDL R2, [R1+0x698] ;  /* 0x0006980001027983 */ /* 0x000f680000100800 */
[----:B0-----:R-:W4:Y:S01]  /*1f6f0*/  LDL R14, [R1+0x6d0] ;  /* 0x0006d000010e7983 */ /* 0x001f220000100800 */
[----:B---3--:R-:W-:-:S03]  /*1f700*/  @!P1 IMAD.MOV.U32 R12, RZ, RZ, R6 ;  /* 0x000000ffff0c9224 */ /* 0x008fc600078e0006 */
[----:B------:R-:W-:Y:S04]  /*1f710*/  STL [R1+0x1830], R22 ;  /* 0x0018301601007387 */ /* 0x000fe80000100800 */
[----:B------:R-:W3:Y:S04]  /*1f720*/  LDL R7, [R1+0x68c] ;  /* 0x00068c0001077983 */ /* 0x000ee80000100800 */
[----:B------:R-:W3:Y:S04]  /*1f730*/  LDL R6, [R1+0x690] ;  /* 0x0006900001067983 */ /* 0x000ee80000100800 */
[----:B------:R0:W3:Y:S01]  /*1f740*/  @!P1 LDG.E.U8 R20, desc[UR10][R12.64] ;  /* 0x0000000a0c149981 */ /* 0x0000e2000c1e1100 */
[----:B------:R-:W-:-:S02]  /*1f750*/  PRMT R10, RZ, 0x7610, R10 ;  /* 0x00007610ff0a7816 */ /* 0x000fc4000000000a */
[----:B------:R-:W-:Y:S01]  /*1f760*/  PRMT R0, RZ, 0x7610, R0 ;  /* 0x00007610ff007816 */ /* 0x000fe20000000000 */
[----:B0-----:R-:W-:Y:S02]  /*1f770*/  @!P0 IMAD.MOV.U32 R12, RZ, RZ, R5 ;  /* 0x000000ffff0c8224 */ /* 0x001fe400078e0005 */
[----:B------:R-:W-:-:S05]  /*1f780*/  @!P0 IMAD.MOV.U32 R13, RZ, RZ, R8 ;  /* 0x000000ffff0d8224 */ /* 0x000fca00078e0008 */
[----:B------:R2:W3:Y:S01]  /*1f790*/  @!P0 LDG.E.U8 R10, desc[UR10][R12.64] ;  /* 0x0000000a0c0a8981 */ /* 0x0004e2000c1e1100 */
[----:B------:R-:W-:Y:S02]  /*1f7a0*/  PRMT R4, RZ, 0x7610, R4 ;  /* 0x00007610ff047816 */ /* 0x000fe40000000004 */
[----:B------:R-:W-:Y:S01]  /*1f7b0*/  PRMT R9, RZ, 0x7610, R9 ;  /* 0x00007610ff097816 */ /* 0x000fe20000000009 */
[----:B--2---:R-:W-:Y:S02]  /*1f7c0*/  @!P1 IMAD.MOV.U32 R13, RZ, RZ, R15 ;  /* 0x000000ffff0d9224 */ /* 0x004fe400078e000f */
[----:B----4-:R-:W-:-:S05]  /*1f7d0*/  @!P1 IMAD.MOV.U32 R12, RZ, RZ, R14 ;  /* 0x000000ffff0c9224 */ /* 0x010fca00078e000e */
[----:B------:R5:W2:Y:S02]  /*1f7e0*/  @!P1 LDG.E.U8 R0, desc[UR10][R12.64] ;  /* 0x0000000a0c009981 */ /* 0x000aa4000c1e1100 */
[----:B-----5:R-:W-:Y:S02]  /*1f7f0*/  @!P0 IMAD.MOV.U32 R12, RZ, RZ, R2 ;  /* 0x000000ffff0c8224 */ /* 0x020fe400078e0002 */
[----:B------:R-:W-:-:S05]  /*1f800*/  @!P0 IMAD.MOV.U32 R13, RZ, RZ, R11 ;  /* 0x000000ffff0d8224 */ /* 0x000fca00078e000b */
[----:B------:R0:W4:Y:S04]  /*1f810*/  @!P0 LDG.E.U8 R4, desc[UR10][R12.64] ;  /* 0x0000000a0c048981 */ /* 0x000128000c1e1100 */
[----:B---3--:R-:W-:Y:S04]  /*1f820*/  STL [R1+0x1834], R20 ;  /* 0x0018341401007387 */ /* 0x008fe80000100800 */
[----:B------:R-:W3:Y:S04]  /*1f830*/  LDL R8, [R1+0x744] ;  /* 0x0007440001087983 */ /* 0x000ee80000100800 */
[----:B------:R-:W5:Y:S01]  /*1f840*/  LDL R5, [R1+0x748] ;  /* 0x0007480001057983 */ /* 0x000f620000100800 */
[----:B0-----:R-:W-:-:S02]  /*1f850*/  @!P1 IMAD.MOV.U32 R12, RZ, RZ, R6 ;  /* 0x000000ffff0c9224 */ /* 0x001fc400078e0006 */
[----:B------:R-:W-:-:S05]  /*1f860*/  @!P1 IMAD.MOV.U32 R13, RZ, RZ, R7 ;  /* 0x000000ffff0d9224 */ /* 0x000fca00078e0007 */
[----:B------:R3:W5:Y:S04]  /*1f870*/  @!P1 LDG.E.U8 R9, desc[UR10][R12.64] ;  /* 0x0000000a0c099981 */ /* 0x000768000c1e1100 */
[----:B------:R-:W-:Y:S04]  /*1f880*/  STL [R1+0x1838], R10 ;  /* 0x0018380a01007387 */ /* 0x000fe80000100800 */
[----:B--2---:R0:W-:Y:S04]  /*1f890*/  STL [R1+0x183c], R0 ;  /* 0x00183c0001007387 */ /* 0x0041e80000100800 */
[----:B------:R-:W2:Y:S04]  /*1f8a0*/  LDL R2, [R1+0x73c] ;  /* 0x00073c0001027983 */ /* 0x000ea80000100800 */
[----:B0-----:R-:W2:Y:S04]  /*1f8b0*/  LDL R0, [R1+0x740] ;  /* 0x0007400001007983 */ /* 0x001ea80000100800 */
[----:B----4-:R-:W-:Y:S04]  /*1f8c0*/  STL [R1+0x1840], R4 ;  /* 0x0018400401007387 */ /* 0x010fe80000100800 */
[----:B------:R-:W4:Y:S04]  /*1f8d0*/  LDL R7, [R1+0x734] ;  /* 0x0007340001077983 */ /* 0x000f280000100800 */
[----:B------:R-:W4:Y:S01]  /*1f8e0*/  LDL R6, [R1+0x738] ;  /* 0x0007380001067983 */ /* 0x000f220000100800 */
[----:B---3--:R-:W-:-:S03]  /*1f8f0*/  @!P0 IMAD.MOV.U32 R13, RZ, RZ, R8 ;  /* 0x000000ffff0d8224 */ /* 0x008fc600078e0008 */
[----:B-----5:R0:W-:Y:S04]  /*1f900*/  STL [R1+0x1844], R9 ;  /* 0x0018440901007387 */ /* 0x0201e80000100800 */
[----:B------:R-:W3:Y:S01]  /*1f910*/  LDL R8, [R1+0x730] ;  /* 0x0007300001087983 */ /* 0x000ee20000100800 */
[----:B------:R-:W-:Y:S01]  /*1f920*/  PRMT R10, RZ, 0x7610, R10 ;  /* 0x00007610ff0a7816 */ /* 0x000fe2000000000a */
[----:B------:R-:W-:Y:S01]  /*1f930*/  @!P0 IMAD.MOV.U32 R12, RZ, RZ, R5 ;  /* 0x000000ffff0c8224 */ /* 0x000fe200078e0005 */
[----:B------:R-:W-:Y:S02]  /*1f940*/  PRMT R28, RZ, 0x7610, R28 ;  /* 0x00007610ff1c7816 */ /* 0x000fe4000000001c */
[----:B------:R-:W-:Y:S02]  /*1f950*/  PRMT R27, RZ, 0x7610, R27 ;  /* 0x00007610ff1b7816 */ /* 0x000fe4000000001b */
[----:B------:R-:W-:Y:S01]  /*1f960*/  PRMT R26, RZ, 0x7610, R26 ;  /* 0x00007610ff1a7816 */ /* 0x000fe2000000001a */
[----:B------:R-:W5:Y:S04]  /*1f970*/  LDL R5, [R1+0x704] ;  /* 0x0007040001057983 */ /* 0x000f680000100800 */
[----:B0-----:R-:W5:Y:S04]  /*1f980*/  LDL R9, [R1+0x72c] ;  /* 0x00072c0001097983 */ /* 0x001f680000100800 */
[----:B------:R2:W5:Y:S04]  /*1f990*/  @!P0 LDG.E.U8 R10, desc[UR10][R12.64] ;  /* 0x0000000a0c0a8981 */ /* 0x000568000c1e1100 */
[----:B------:R-:W5:Y:S01]  /*1f9a0*/  LDL R4, [R1+0x708] ;  /* 0x0007080001047983 */ /* 0x000f620000100800 */
[----:B--2---:R-:W-:-:S03]  /*1f9b0*/  @!P1 IMAD.MOV.U32 R13, RZ, RZ, R2 ;  /* 0x000000ffff0d9224 */ /* 0x004fc600078e0002 */
[----:B------:R-:W2:Y:S01]  /*1f9c0*/  LDL R2, [R1+0x6fc] ;  /* 0x0006fc0001027983 */ /* 0x000ea20000100800 */
[----:B------:R-:W-:-:S03]  /*1f9d0*/  @!P1 IMAD.MOV.U32 R12, RZ, RZ, R0 ;  /* 0x000000ffff0c9224 */ /* 0x000fc600078e0000 */
[----:B------:R-:W2:Y:S04]  /*1f9e0*/  LDL R0, [R1+0x700] ;  /* 0x0007000001007983 */ /* 0x000ea80000100800 */
[----:B------:R4:W2:Y:S02]  /*1f9f0*/  @!P1 LDG.E.U8 R28, desc[UR10][R12.64] ;  /* 0x0000000a0c1c9981 */ /* 0x0008a4000c1e1100 */
[----:B----4-:R-:W-:Y:S02]  /*1fa00*/  @!P0 IMAD.MOV.U32 R12, RZ, RZ, R6 ;  /* 0x000000ffff0c8224 */ /* 0x010fe400078e0006 */
[----:B------:R-:W-:-:S05]  /*1fa10*/  @!P0 IMAD.MOV.U32 R13, RZ, RZ, R7 ;  /* 0x000000ffff0d8224 */ /* 0x000fca00078e0007 */
[----:B------:R3:W4:Y:S02]  /*1fa20*/  @!P0 LDG.E.U8 R27, desc[UR10][R12.64] ;  /* 0x0000000a0c1b8981 */ /* 0x000724000c1e1100 */
[----:B---3--:R-:W-:Y:S02]  /*1fa30*/  @!P1 IMAD.MOV.U32 R12, RZ, RZ, R8 ;  /* 0x000000ffff0c9224 */ /* 0x008fe400078e0008 */
[----:B-----5:R-:W-:-:S05]  /*1fa40*/  @!P1 IMAD.MOV.U32 R13, RZ, RZ, R9 ;  /* 0x000000ffff0d9224 */ /* 0x020fca00078e0009 */
[----:B------:R0:W3:Y:S01]  /*1fa50*/  @!P1 LDG.E.U8 R26, desc[UR10][R12.64] ;  /* 0x0000000a0c1a9981 */ /* 0x0000e2000c1e1100 */
[----:B------:R-:W-:Y:S01]  /*1fa60*/  PRMT R18, RZ, 0x7610, R18 ;  /* 0x00007610ff127816 */ /* 0x000fe20000000012 */
[----:B0-----:R-:W-:Y:S02]  /*1fa70*/  @!P0 IMAD.MOV.U32 R12, RZ, RZ, R4 ;  /* 0x000000ffff0c8224 */ /* 0x001fe400078e0004 */
[----:B------:R-:W-:-:S05]  /*1fa80*/  @!P0 IMAD.MOV.U32 R13, RZ, RZ, R5 ;  /* 0x000000ffff0d8224 */ /* 0x000fca00078e0005 */
[----:B------:R0:W5:Y:S04]  /*1fa90*/  @!P0 LDG.E.U8 R18, desc[UR10][R12.64] ;  /* 0x0000000a0c128981 */ /* 0x000168000c1e1100 */
[----:B--2---:R-:W-:Y:S04]  /*1faa0*/  STL [R1+0x1800], R28 ;  /* 0x0018001c01007387 */ /* 0x004fe80000100800 */
[----:B------:R-:W2:Y:S04]  /*1fab0*/  LDL R7, [R1+0x6f4] ;  /* 0x0006f40001077983 */ /* 0x000ea80000100800 */
[----:B------:R-:W2:Y:S04]  /*1fac0*/  LDL R6, [R1+0x6f8] ;  /* 0x0006f80001067983 */ /* 0x000ea80000100800 */
[----:B----4-:R-:W-:Y:S04]  /*1fad0*/  STL [R1+0x17e8], R27 ;  /* 0x0017e81b01007387 */ /* 0x010fe80000100800 */
[----:B---3--:R-:W-:Y:S04]  /*1fae0*/  STL [R1+0x17ec], R26 ;  /* 0x0017ec1a01007387 */ /* 0x008fe80000100800 */
[----:B------:R-:W3:Y:S04]  /*1faf0*/  LDL R5, [R1+0x6ec] ;  /* 0x0006ec0001057983 */ /* 0x000ee80000100800 */
[----:B------:R-:W4:Y:S01]  /*1fb00*/  LDL R4, [R1+0x6f0] ;  /* 0x0006f00001047983 */ /* 0x000f220000100800 */
[----:B------:R-:W-:Y:S01]  /*1fb10*/  PRMT R16, RZ, 0x7610, R16 ;  /* 0x00007610ff107816 */ /* 0x000fe20000000010 */
[----:B------:R-:W-:-:S02]  /*1fb20*/  @!P1 IMAD.MOV.U32 R14, RZ, RZ, R0 ;  /* 0x000000ffff0e9224 */ /* 0x000fc400078e0000 */
[----:B------:R-:W-:Y:S01]  /*1fb30*/  @!P1 IMAD.MOV.U32 R15, RZ, RZ, R2 ;  /* 0x000000ffff0f9224 */ /* 0x000fe200078e0002 */
[----:B0-----:R-:W-:-:S04]  /*1fb40*/  PRMT R12, RZ, 0x7610, R12 ;  /* 0x00007610ff0c7816 */ /* 0x001fc8000000000c */
[----:B------:R2:W4:Y:S01]  /*1fb50*/  @!P1 LDG.E.U8 R16, desc[UR10][R14.64] ;  /* 0x0000000a0e109981 */ /* 0x000522000c1e1100 */
[----:B------:R-:W-:-:S03]  /*1fb60*/  PRMT R13, RZ, 0x7610, R13 ;  /* 0x00007610ff0d7816 */ /* 0x000fc6000000000d */
[----:B-----5:R-:W-:Y:S04]  /*1fb70*/  STL [R1+0x1804], R18 ;  /* 0x0018041201007387 */ /* 0x020fe80000100800 */
[----:B------:R-:W5:Y:S04]  /*1fb80*/  LDL R2, [R1+0x6c4] ;  /* 0x0006c40001027983 */ /* 0x000f680000100800 */
[----:B------:R-:W5:Y:S01]  /*1fb90*/  LDL R0, [R1+0x6c8] ;  /* 0x0006c80001007983 */ /* 0x000f620000100800 */
[----:B--2---:R-:W-:Y:S02]  /*1fba0*/  @!P0 IMAD.MOV.U32 R15, RZ, RZ, R7 ;  /* 0x000000ffff0f8224 */ /* 0x004fe400078e0007 */
[----:B------:R-:W-:-:S05]  /*1fbb0*/  @!P0 IMAD.MOV.U32 R14, RZ, RZ, R6 ;  /* 0x000000ffff0e8224 */ /* 0x000fca00078e0006 */
[----:B------:R3:W2:Y:S02]  /*1fbc0*/  @!P0 LDG.E.U8 R12, desc[UR10][R14.64] ;  /* 0x0000000a0e0c8981 */ /* 0x0006a4000c1e1100 */
[----:B---3--:R-:W-:Y:S02]  /*1fbd0*/  @!P1 IMAD.MOV.U32 R15, RZ, RZ, R5 ;  /* 0x000000ffff0f9224 */ /* 0x008fe400078e0005 */
[----:B----4-:R-:W-:-:S05]  /*1fbe0*/  @!P1 IMAD.MOV.U32 R14, RZ, RZ, R4 ;  /* 0x000000ffff0e9224 */ /* 0x010fca00078e0004 */
[----:B------:R5:W3:Y:S04]  /*1fbf0*/  @!P1 LDG.E.U8 R13, desc[UR10][R14.64] ;  /* 0x0000000a0e0d9981 */ /* 0x000ae8000c1e1100 */
[----:B------:R-:W-:Y:S04]  /*1fc00*/  STL [R1+0x1808], R16 ;  /* 0x0018081001007387 */ /* 0x000fe80000100800 */
[----:B------:R-:W4:Y:S04]  /*1fc10*/  LDL R11, [R1+0x6bc] ;  /* 0x0006bc00010b7983 */ /* 0x000f280000100800 */
[----:B------:R0:W-:Y:S04]  /*1fc20*/  STL [R1], R10 ;  /* 0x0000000a01007387 */ /* 0x0001e80000100800 */
[----:B------:R-:W4:Y:S04]  /*1fc30*/  LDL R8, [R1+0x6b8] ;  /* 0x0006b80001087983 */ /* 0x000f280000100800 */
[----:B0-----:R-:W4:Y:S01]  /*1fc40*/  LDL R10, [R1+0x6c0] ;  /* 0x0006c000010a7983 */ /* 0x001f220000100800 */
[----:B-----5:R-:W-:-:S02]  /*1fc50*/  @!P0 IMAD.MOV.U32 R14, RZ, RZ, R0 ;  /* 0x000000ffff0e8224 */ /* 0x020fc400078e0000 */
[----:B------:R-:W-:Y:S01]  /*1fc60*/  @!P0 IMAD.MOV.U32 R15, RZ, RZ, R2 ;  /* 0x000000ffff0f8224 */ /* 0x000fe200078e0002 */
[----:B--2---:R-:W-:Y:S04]  /*1fc70*/  STL [R1+0x17f0], R12 ;  /* 0x0017f00c01007387 */ /* 0x004fe80000100800 */
[----:B------:R-:W2:Y:S04]  /*1fc80*/  LDL R9, [R1+0x6b4] ;  /* 0x0006b40001097983 */ /* 0x000ea80000100800 */
[----:B------:R-:W5:Y:S04]  /*1fc90*/  LDL R7, [R1+0x6ac] ;  /* 0x0006ac0001077983 */ /* 0x000f680000100800 */
[----:B------:R-:W5:Y:S04]  /*1fca0*/  LDL R6, [R1+0x6b0] ;  /* 0x0006b00001067983 */ /* 0x000f680000100800 */
[----:B------:R-:W5:Y:S04]  /*1fcb0*/  LDL R5, [R1+0x684] ;  /* 0x0006840001057983 */ /* 0x000f680000100800 */
[----:B------:R-:W5:Y:S04]  /*1fcc0*/  LDL R4, [R1+0x688] ;  /* 0x0006880001047983 */ /* 0x000f680000100800 */
[----:B---3--:R-:W-:Y:S04]  /*1fcd0*/  STL [R1+0x17f4], R13 ;  /* 0x0017f40d01007387 */ /* 0x008fe80000100800 */
[----:B------:R-:W3:Y:S04]  /*1fce0*/  LDL R2, [R1+0x67c] ;  /* 0x00067c0001027983 */ /* 0x000ee80000100800 */
[----:B------:R-:W3:Y:S01]  /*1fcf0*/  LDL R0, [R1+0x680] ;  /* 0x0006800001007983 */ /* 0x000ee20000100800 */
[----:B------:R-:W-:-:S02]  /*1fd00*/  PRMT R17, RZ, 0x7610, R17 ;  /* 0x00007610ff117816 */ /* 0x000fc40000000011 */
[----:B------:R-:W-:-:S04]  /*1fd10*/  PRMT R19, RZ, 0x7610, R19 ;  /* 0x00007610ff137816 */ /* 0x000fc80000000013 */
[----:B------:R4:W3:Y:S01]  /*1fd20*/  @!P0 LDG.E.U8 R17, desc[UR10][R14.64] ;  /* 0x0000000a0e118981 */ /* 0x0008e2000c1e1100 */
[----:B------:R-:W-:Y:S01]  /*1fd30*/  PRMT R21, RZ, 0x7610, R21 ;  /* 0x00007610ff157816 */ /* 0x000fe20000000015 */
[----:B----4-:R-:W-:Y:S02]  /*1fd40*/  @!P1 IMAD.MOV.U32 R14, RZ, RZ, R10 ;  /* 0x000000ffff0e9224 */ /* 0x010fe400078e000a */
[----:B------:R-:W-:-:S05]  /*1fd50*/  @!P1 IMAD.MOV.U32 R15, RZ, RZ, R11 ;  /* 0x000000ffff0f9224 */ /* 0x000fca00078e000b */
[----:B------:R0:W4:Y:S01]  /*1fd60*/  @!P1 LDG.E.U8 R19, desc[UR10][R14.64] ;  /* 0x0000000a0e139981 */ /* 0x000122000c1e1100 */
[----:B------:R-:W-:Y:S01]  /*1fd70*/  PRMT R23, RZ, 0x7610, R23 ;  /* 0x00007610ff177816 */ /* 0x000fe20000000017 */
[----:B0-----:R-:W-:Y:S01]  /*1fd80*/  @!P0 IMAD.MOV.U32 R14, RZ, RZ, R8 ;  /* 0x000000ffff0e8224 */ /* 0x001fe200078e0008 */
[----:B------:R-:W-:Y:S02]  /*1fd90*/  PRMT R24, RZ, 0x7610, R24 ;  /* 0x00007610ff187816 */ /* 0x000fe40000000018 */
[----:B------:R-:W-:Y:S01]  /*1fda0*/  PRMT R25, RZ, 0x7610, R25 ;  /* 0x00007610ff197816 */ /* 0x000fe20000000019 */
[----:B--2---:R-:W-:-:S05]  /*1fdb0*/  @!P0 IMAD.MOV.U32 R15, RZ, RZ, R9 ;  /* 0x000000ffff0f8224 */ /* 0x004fca00078e0009 */
[----:B------:R5:W2:Y:S02]  /*1fdc0*/  @!P0 LDG.E.U8 R21, desc[UR10][R14.64] ;  /* 0x0000000a0e158981 */ /* 0x000aa4000c1e1100 */
[----:B-----5:R-:W-:Y:S02]  /*1fdd0*/  @!P1 IMAD.MOV.U32 R14, RZ, RZ, R6 ;  /* 0x000000ffff0e9224 */ /* 0x020fe400078e0006 */
[----:B------:R-:W-:-:S05]  /*1fde0*/  @!P1 IMAD.MOV.U32 R15, RZ, RZ, R7 ;  /* 0x000000ffff0f9224 */ /* 0x000fca00078e0007 */
[----:B------:R0:W5:Y:S02]  /*1fdf0*/  @!P1 LDG.E.U8 R23, desc[UR10][R14.64] ;  /* 0x0000000a0e179981 */ /* 0x000164000c1e1100 */
[----:B0-----:R-:W-:Y:S02]  /*1fe00*/  @!P0 IMAD.MOV.U32 R14, RZ, RZ, R4 ;  /* 0x000000ffff0e8224 */ /* 0x001fe400078e0004 */
[----:B------:R-:W-:Y:S01]  /*1fe10*/  @!P0 IMAD.MOV.U32 R15, RZ, RZ, R5 ;  /* 0x000000ffff0f8224 */ /* 0x000fe200078e0005 */
[----:B------:R-:W-:Y:S04]  /*1fe20*/  LDS.U8 R4, [R3+UR5+0x20] ;  /* 0x0000200503047984 */ /* 0x000fe80008000000 */
[----:B------:R3:W5:Y:S02]  /*1fe30*/  @!P0 LDG.E.U8 R24, desc[UR10][R14.64] ;  /* 0x0000000a0e188981 */ /* 0x000764000c1e1100 */
[----:B---3--:R-:W-:-:S02]  /*1fe40*/  @!P1 IMAD.MOV.U32 R14, RZ, RZ, R0 ;  /* 0x000000ffff0e9224 */ /* 0x008fc400078e0000 */
[----:B------:R-:W-:Y:S01]  /*1fe50*/  @!P1 IMAD.MOV.U32 R15, RZ, RZ, R2 ;  /* 0x000000ffff0f9224 */ /* 0x000fe200078e0002 */
[----:B------:R-:W0:Y:S04]  /*1fe60*/  LDS.U8 R0, [R3+UR5] ;  /* 0x0000000503007984 */ /* 0x000e280008000000 */
[----:B------:R-:W-:Y:S04]  /*1fe70*/  STL [R1+0x180c], R17 ;  /* 0x00180c1101007387 */ /* 0x000fe80000100800 */
[----:B------:R-:W3:Y:S04]  /*1fe80*/  @!P1 LDG.E.U8 R25, desc[UR10][R14.64] ;  /* 0x0000000a0e199981 */ /* 0x000ee8000c1e1100 */
[----:B------:R-:W1:Y:S04]  /*1fe90*/  LDS.U8 R2, [R3+UR5+0x40] ;  /* 0x0000400503027984 */ /* 0x000e680008000000 */
[----:B----4-:R-:W-:Y:S04]  /*1fea0*/  STL [R1+0x1810], R19 ;  /* 0x0018101301007387 */ /* 0x010fe80000100800 */
[----:B--2---:R-:W-:Y:S04]  /*1feb0*/  STL [R1+0x17f8], R21 ;  /* 0x0017f81501007387 */ /* 0x004fe80000100800 */
[----:B-----5:R-:W-:Y:S04]  /*1fec0*/  STL [R1+0x17fc], R23 ;  /* 0x0017fc1701007387 */ /* 0x020fe80000100800 */
[----:B------:R-:W-:Y:S04]  /*1fed0*/  STL [R1+0x1814], R24 ;  /* 0x0018141801007387 */ /* 0x000fe80000100800 */
[----:B---3--:R-:W-:Y:S04]  /*1fee0*/  STL [R1+0x1818], R25 ;  /* 0x0018181901007387 */ /* 0x008fe80000100800 */
[----:B0-----:R-:W-:Y:S04]  /*1fef0*/  STL [R1+0x20], R0 ;  /* 0x0000200001007387 */ /* 0x001fe80000100800 */
[----:B------:R-:W0:Y:S04]  /*1ff00*/  LDS.U8 R0, [R3+UR5+0x60] ;  /* 0x0000600503007984 */ /* 0x000e280008000000 */
[----:B------:R-:W-:Y:S04]  /*1ff10*/  STL [R1+0x1c], R4 ;  /* 0x00001c0401007387 */ /* 0x000fe80000100800 */
[----:B------:R-:W2:Y:S04]  /*1ff20*/  LDS.U8 R4, [R3+UR5+0x200] ;  /* 0x0002000503047984 */ /* 0x000ea80008000000 */
[----:B-1----:R-:W-:Y:S04]  /*1ff30*/  STL [R1+0x350], R2 ;  /* 0x0003500201007387 */ /* 0x002fe80000100800 */
[----:B------:R-:W1:Y:S04]  /*1ff40*/  LDS.U8 R2, [R3+UR5+0x220] ;  /* 0x0002200503027984 */ /* 0x000e680008000000 */
[----:B0-----:R-:W-:Y:S04]  /*1ff50*/  STL [R1+0x348], R0 ;  /* 0x0003480001007387 */ /* 0x001fe80000100800 */
[----:B------:R-:W0:Y:S04]  /*1ff60*/  LDS.U8 R0, [R3+UR5+0x240] ;  /* 0x0002400503007984 */ /* 0x000e280008000000 */
[----:B--2---:R-:W-:Y:S04]  /*1ff70*/  STL [R1+0x50], R4 ;  /* 0x0000500401007387 */ /* 0x004fe80000100800 */
        /* <DEDUP_REMOVED lines=44> */
[----:B------:R-:W1:Y:S01]  /*20240*/  LDS.U8 R2, [R3+UR5+0xe20] ;  /* 0x000e200503027984 */ /* 0x000e620008000000 */
[----:B------:R-:W-:-:S02]  /*20250*/  LOP3.LUT R14, R3, 0x18, RZ, 0x3c, !PT ;  /* 0x00000018030e7812 */ /* 0x000fc400078e3cff */
[C---:B------:R-:W-:Y:S02]  /*20260*/  LOP3.LUT R15, R3.reuse, 0x8, RZ, 0x3c, !PT ;  /* 0x00000008030f7812 */ /* 0x040fe400078e3cff */
[----:B------:R-:W-:Y:S01]  /*20270*/  LOP3.LUT R29, R3, 0x10, RZ, 0x3c, !PT ;  /* 0x00000010031d7812 */ /* 0x000fe200078e3cff */
[----:B------:R-:W-:Y:S04]  /*20280*/  LDS.U8 R11, [R14+UR5+0xe40] ;  /* 0x000e40050e0b7984 */ /* 0x000fe80008000000 */
[----:B0-----:R-:W-:Y:S04]  /*20290*/  STL [R1+0x1068], R0 ;  /* 0x0010680001007387 */ /* 0x001fe80000100800 */
[----:B------:R-:W0:Y:S04]  /*202a0*/  LDS.U8 R0, [R3+UR5+0xe40] ;  /* 0x000e400503007984 */ /* 0x000e280008000000 */
[----:B------:R-:W3:Y:S04]  /*202b0*/  LDS.U8 R3, [R3+UR5+0xe60] ;  /* 0x000e600503037984 */ /* 0x000ee80008000000 */
[----:B--2---:R-:W-:Y:S04]  /*202c0*/  STL [R1+0x638], R4 ;  /* 0x0006380401007387 */ /* 0x004fe80000100800 */
[----:B-1----:R-:W-:Y:S04]  /*202d0*/  STL [R1+0x634], R2 ;  /* 0x0006340201007387 */ /* 0x002fe80000100800 */
[----:B------:R-:W1:Y:S04]  /*202e0*/  LDS.U8 R2, [R15+UR5] ;  /* 0x000000050f027984 */ /* 0x000e680008000000 */
[----:B0-----:R-:W-:Y:S04]  /*202f0*/  STL [R1+0x107c], R0 ;  /* 0x00107c0001007387 */ /* 0x001fe80000100800 */
[----:B------:R-:W0:Y:S04]  /*20300*/  LDS.U8 R0, [R15+UR5+0x20] ;  /* 0x000020050f007984 */ /* 0x000e280008000000 */
[----:B---3--:R-:W-:Y:S04]  /*20310*/  STL [R1+0x1064], R3 ;  /* 0x0010640301007387 */ /* 0x008fe80000100800 */
[----:B------:R-:W2:Y:S04]  /*20320*/  LDS.U8 R3, [R15+UR5+0x40] ;  /* 0x000040050f037984 */ /* 0x000ea80008000000 */
[----:B-1----:R-:W-:Y:S04]  /*20330*/  STL [R1+0x40], R2 ;  /* 0x0000400201007387 */ /* 0x002fe80000100800 */
[----:B------:R-:W1:Y:S04]  /*20340*/  LDS.U8 R2, [R15+UR5+0x60] ;  /* 0x000060050f027984 */ /* 0x000e680008000000 */
[----:B0-----:R-:W-:Y:S04]  /*20350*/  STL [R1+0x38], R0 ;  /* 0x0000380001007387 */ /* 0x001fe80000100800 */
[----:B--2---:R-:W-:Y:S04]  /*20360*/  STL [R1+0x360], R3 ;  /* 0x0003600301007387 */ /* 0x004fe80000100800 */
[----:B------:R-:W0:Y:S04]  /*20370*/  LDS.U8 R3, [R15+UR5+0x220] ;  /* 0x000220050f037984 */ /* 0x000e280008000000 */
        /* <DEDUP_REMOVED lines=54> */
[----:B------:R-:W2:Y:S04]  /*206e0*/  LDS.U8 R3, [R29+UR5] ;  /* 0x000000051d037984 */ /* 0x000ea80008000000 */
        /* <DEDUP_REMOVED lines=62> */
[----:B------:R-:W3:Y:S04]  /*20ad0*/  LDS.U8 R29, [R14+UR5+0x20] ;  /* 0x000020050e1d7984 */ /* 0x000ee80008000000 */
[----:B0-----:R-:W-:Y:S04]  /*20ae0*/  STL [R1+0x1054], R0 ;  /* 0x0010540001007387 */ /* 0x001fe80000100800 */
[----:B------:R-:W0:Y:S04]  /*20af0*/  LDS.U8 R0, [R14+UR5] ;  /* 0x000000050e007984 */ /* 0x000e280008000000 */
[----:B--2---:R-:W-:Y:S04]  /*20b00*/  STL [R1+0x109c], R3 ;  /* 0x00109c0301007387 */ /* 0x004fe80000100800 */
[----:B------:R-:W-:Y:S04]  /*20b10*/  LDS.U8 R3, [R14+UR5+0x60] ;  /* 0x000060050e037984 */ /* 0x000fe80008000000 */
[----:B-1----:R-:W-:Y:S04]  /*20b20*/  STL [R1+0x1084], R2 ;  /* 0x0010840201007387 */ /* 0x002fe80000100800 */
[----:B---3--:R-:W-:Y:S04]  /*20b30*/  STL [R1+0x1820], R29 ;  /* 0x0018201d01007387 */ /* 0x008fe80000100800 */
[----:B------:R-:W-:Y:S04]  /*20b40*/  LDS.U8 R2, [R14+UR5+0x200] ;  /* 0x000200050e027984 */ /* 0x000fe80008000000 */
[----:B0-----:R-:W-:Y:S04]  /*20b50*/  STL [R1+0x1e0], R0 ;  /* 0x0001e00001007387 */ /* 0x001fe80000100800 */
[----:B------:R-:W0:Y:S04]  /*20b60*/  LDS.U8 R0, [R14+UR5+0x40] ;  /* 0x000040050e007984 */ /* 0x000e280008000000 */
[----:B0-----:R-:W-:Y:S04]  /*20b70*/  STL [R1+0x464], R0 ;  /* 0x0004640001007387 */ /* 0x001fe80000100800 */
[----:B------:R-:W0:Y:S04]  /*20b80*/  LDS.U8 R0, [R14+UR5+0x220] ;  /* 0x000220050e007984 */ /* 0x000e280008000000 */
[----:B------:R-:W-:Y:S04]  /*20b90*/  STL [R1+0x45c], R3 ;  /* 0x00045c0301007387 */ /* 0x000fe80000100800 */
[----:B------:R-:W1:Y:S04]  /*20ba0*/  LDS.U8 R3, [R14+UR5+0x240] ;  /* 0x000240050e037984 */ /* 0x000e680008000000 */
[----:B------:R-:W-:Y:S04]  /*20bb0*/  STL [R1+0x1f0], R2 ;  /* 0x0001f00201007387 */ /* 0x000fe80000100800 */
[----:B------:R-:W2:Y:S04]  /*20bc0*/  LDS.U8 R2, [R14+UR5+0x260] ;  /* 0x000260050e027984 */ /* 0x000ea80008000000 */
[----:B0-----:R-:W-:Y:S04]  /*20bd0*/  STL [R1+0x1ec], R0 ;  /* 0x0001ec0001007387 */ /* 0x001fe80000100800 */
[----:B------:R-:W0:Y:S04]  /*20be0*/  LDS.U8 R0, [R14+UR5+0x400] ;  /* 0x000400050e007984 */ /* 0x000e280008000000 */
[----:B-1----:R-:W-:Y:S04]  /*20bf0*/  STL [R1+0x478], R3 ;  /* 0x0004780301007387 */ /* 0x002fe80000100800 */
[----:B------:R-:W1:Y:S04]  /*20c00*/  LDS.U8 R3, [R14+UR5+0x420] ;  /* 0x000420050e037984 */ /* 0x000e680008000000 */
[----:B--2---:R-:W-:Y:S04]  /*20c10*/  STL [R1+0x474], R2 ;  /* 0x0004740201007387 */ /* 0x004fe80000100800 */
        /* <DEDUP_REMOVED lines=39> */
[----:B-1----:R1:W-:Y:S04]  /*20e90*/  STL [R1+0x1094], R3 ;  /* 0x0010940301007387 */ /* 0x0023e80000100800 */
[----:B------:R-:W3:Y:S04]  /*20ea0*/  LDL.LU R29, [R1+0x514] ;  /* 0x00051400011d7983 */ /* 0x000ee80000300800 */
[----:B--2---:R-:W-:Y:S04]  /*20eb0*/  STL [R1+0x1060], R2 ;  /* 0x0010600201007387 */ /* 0x004fe80000100800 */
[----:B------:R-:W2:Y:S04]  /*20ec0*/  LDL.LU R15, [R1+0x4f8] ;  /* 0x0004f800010f7983 */ /* 0x000ea80000300800 */
[----:B------:R-:W4:Y:S01]  /*20ed0*/  LDS.U8 R14, [R14+UR5+0xe60] ;  /* 0x000e60050e0e7984 */ /* 0x000f220008000000 */
[----:B------:R-:W-:Y:S06]  /*20ee0*/  BAR.SYNC.DEFER_BLOCKING 0x0 ;  /* 0x0000000000007b1d */ /* 0x000fec0000010000 */
[----:B0-----:R0:W-:Y:S04]  /*20ef0*/  STL [R1+0x105c], R0 ;  /* 0x00105c0001007387 */ /* 0x0011e80000100800 */
[----:B-1----:R-:W5:Y:S04]  /*20f00*/  LDL.LU R3, [R1+0x4f4] ;  /* 0x0004f40001037983 */ /* 0x002f680000300800 */
        /* <DEDUP_REMOVED lines=20> */
[----:B------:R-:W3:Y:S04]  /*21050*/  LDL.LU R5, [R1+0x370] ;  /* 0x0003700001057983 */ /* 0x000ee80000300800 */
[----:B------:R-:W3:Y:S04]  /*21060*/  LDL.LU R7, [R1+0x368] ;  /* 0x0003680001077983 */ /* 0x000ee80000300800 */
[----:B------:R-:W3:Y:S04]  /*21070*/  LDL.LU R8, [R1+0x338] ;  /* 0x0003380001087983 */ /* 0x000ee80000300800 */
[----:B------:R-:W3:Y:S04]  /*21080*/  LDL.LU R2, [R1+0x334] ;  /* 0x0003340001027983 */ /* 0x000ee80000300800 */
[----:B------:R0:W-:Y:S02]  /*21090*/  STL [R1+0x10a0], R11 ;  /* 0x0010a00b01007387 */ /* 0x0001e40000100800 */
[----:B0-----:R-:W0:Y:S02]  /*210a0*/  S2R R11, SR_TID.X ;  /* 0x00000000000b7919 */ /* 0x001e240000002100 */
[----:B----4-:R1:W-:Y:S04]  /*210b0*/  STL [R1+0x1090], R14 ;  /* 0x0010900e01007387 */ /* 0x0103e80000100800 */
[----:B-1----:R-:W4:Y:S01]  /*210c0*/  LDL.LU R14, [R1+0x518] ;  /* 0x00051800010e7983 */ /* 0x002f220000300800 */
[----:B0-----:R-:W-:-:S05]  /*210d0*/  LOP3.LUT R11, R11, 0x3f, RZ, 0xc0, !PT ;  /* 0x0000003f0b0b7812 */ /* 0x001fca00078ec0ff */
[----:B--2---:R0:W-:Y:S04]  /*210e0*/  STS.U8 [R11+UR5+0x1600], R6 ;  /* 0x001600060b007988 */ /* 0x0041e80008000005 */
[----:B0-----:R-:W2:Y:S04]  /*210f0*/  LDL.LU R6, [R1+0x2f4] ;  /* 0x0002f40001067983 */ /* 0x001ea80000300800 */
[----:B--2---:R0:W-:Y:S04]  /*21100*/  STL [R1+0x1868], R6 ;  /* 0x0018680601007387 */ /* 0x0041e80000100800 */
[----:B0-----:R-:W2:Y:S04]  /*21110*/  LDL.LU R6, [R1+0x2f8] ;  /* 0x0002f80001067983 */ /* 0x001ea80000300800 */
[----:B--2---:R0:W-:Y:S04]  /*21120*/  STL [R1+0x186c], R6 ;  /* 0x00186c0601007387 */ /* 0x0041e80000100800 */
[----:B0-----:R-:W2:Y:S04]  /*21130*/  LDL.LU R6, [R1+0x314] ;  /* 0x0003140001067983 */ /* 0x001ea80000300800 */
[----:B---3--:R-:W-:Y:S04]  /*21140*/  STS.U8 [R11+UR5+0x1800], R5 ;  /* 0x001800050b007988 */ /* 0x008fe80008000005 */
[----:B------:R-:W-:Y:S04]  /*21150*/  STS.U8 [R11+UR5+0x1840], R7 ;  /* 0x001840070b007988 */ /* 0x000fe80008000005 */
[----:B------:R-:W-:Y:S04]  /*21160*/  STS.U8 [R11+UR5+0x1a40], R8 ;  /* 0x001a40080b007988 */ /* 0x000fe80008000005 */
[----:B------:R-:W-:Y:S04]  /*21170*/  STS.U8 [R11+UR5+0x1a00], R2 ;  /* 0x001a00020b007988 */ /* 0x000fe80008000005 */
[----:B----4-:R-:W-:Y:S04]  /*21180*/  STS.U8 [R11+UR5], R14 ;  /* 0x0000000e0b007988 */ /* 0x010fe80008000005 */
[----:B------:R-:W-:Y:S04]  /*21190*/  STS.U8 [R11+UR5+0x40], R29 ;  /* 0x0000401d0b007988 */ /* 0x000fe80008000005 */
[----:B------:R-:W-:Y:S04]  /*211a0*/  STS.U8 [R11+UR5+0x240], R15 ;  /* 0x0002400f0b007988 */ /* 0x000fe80008000005 */
[----:B-----5:R-:W-:Y:S04]  /*211b0*/  STS.U8 [R11+UR5+0x200], R3 ;  /* 0x000200030b007988 */ /* 0x020fe80008000005 */
[----:B------:R-:W-:Y:S04]  /*211c0*/  STS.U8 [R11+UR5+0x400], R25 ;  /* 0x000400190b007988 */ /* 0x000fe80008000005 */
[----:B------:R-:W-:Y:S04]  /*211d0*/  STS.U8 [R11+UR5+0x440], R24 ;  /* 0x000440180b007988 */ /* 0x000fe80008000005 */
[----:B------:R-:W-:Y:S04]  /*211e0*/  STS.U8 [R11+UR5+0x640], R23 ;  /* 0x000640170b007988 */ /* 0x000fe80008000005 */
[----:B------:R-:W-:Y:S04]  /*211f0*/  STS.U8 [R11+UR5+0x600], R21 ;  /* 0x000600150b007988 */ /* 0x000fe80008000005 */
[----:B------:R-:W-:Y:S04]  /*21200*/  STS.U8 [R11+UR5+0x800], R19 ;  /* 0x000800130b007988 */ /* 0x000fe80008000005 */
        /* <DEDUP_REMOVED lines=14> */
[----:B------:R0:W-:Y:S04]  /*212f0*/  STS.U8 [R11+UR5+0x840], R17 ;  /* 0x000840110b007988 */ /* 0x0001e80008000005 */
[----:B------:R-:W3:Y:S04]  /*21300*/  LDL.LU R19, [R1+0xd4] ;  /* 0x0000d40001137983 */ /* 0x000ee80000300800 */
[----:B------:R1:W-:Y:S04]  /*21310*/  STS.U8 [R11+UR5+0xa40], R13 ;  /* 0x000a400d0b007988 */ /* 0x0003e80008000005 */
[----:B------:R0:W-:Y:S04]  /*21320*/  STS.U8 [R11+UR5+0xa00], R12 ;  /* 0x000a000c0b007988 */ /* 0x0001e80008000005 */
[----:B------:R0:W-:Y:S04]  /*21330*/  STS.U8 [R11+UR5+0xc00], R16 ;  /* 0x000c00100b007988 */ /* 0x0001e80008000005 */
[----:B------:R1:W-:Y:S04]  /*21340*/  STS.U8 [R11+UR5+0xc40], R18 ;  /* 0x000c40120b007988 */ /* 0x0003e80008000005 */
[----:B------:R1:W-:Y:S04]  /*21350*/  STS.U8 [R11+UR5+0xe40], R26 ;  /* 0x000e401a0b007988 */ /* 0x0003e80008000005 */
[----:B0-----:R-:W3:Y:S04]  /*21360*/  LDL.LU R17, [R1+0xd0] ;  /* 0x0000d00001117983 */ /* 0x001ee80000300800 */
[----:B-1----:R-:W3:Y:S04]  /*21370*/  LDL.LU R13, [R1+0xb4] ;  /* 0x0000b400010d7983 */ /* 0x002ee80000300800 */
        /* <DEDUP_REMOVED lines=18> */
[----:B0-----:R-:W3:Y:S04]  /*214a0*/  LDL.LU R20, [R1+0x14] ;  /* 0x0000140001147983 */ /* 0x001ee80000300800 */
[----:B-1----:R-:W3:Y:S04]  /*214b0*/  LDL.LU R22, [R1+0x8] ;  /* 0x0000080001167983 */ /* 0x002ee80000300800 */
[----:B--2---:R0:W-:Y:S04]  /*214c0*/  STS.U8 [R11+UR5+0x1c00], R6 ;  /* 0x001c00060b007988 */ /* 0x0041e80008000005 */
[----:B0-----:R-:W2:Y:S04]  /*214d0*/  LDL.LU R6, [R1+0x1870] ;  /* 0x0018700001067983 */ /* 0x001ea80000300800 */
[----:B--2---:R0:W-:Y:S04]  /*214e0*/  STS.U8 [R11+UR5+0x1c40], R6 ;  /* 0x001c40060b007988 */ /* 0x0041e80008000005 */
[----:B0-----:R-:W2:Y:S04]  /*214f0*/  LDL.LU R6, [R1+0x186c] ;  /* 0x00186c0001067983 */ /* 0x001ea80000300800 */
[----:B--2---:R0:W-:Y:S04]  /*21500*/  STS.U8 [R11+UR5+0x1e40], R6 ;  /* 0x001e40060b007988 */ /* 0x0041e80008000005 */
[----:B0-----:R-:W2:Y:S04]  /*21510*/  LDL.LU R6, [R1+0x1868] ;  /* 0x0018680001067983 */ /* 0x001ea80000300800 */
[----:B---3--:R-:W-:Y:S04]  /*21520*/  STS.U8 [R11+UR5+0x2000], R5 ;  /* 0x002000050b007988 */ /* 0x008fe80008000005 */
[----:B----4-:R-:W-:Y:S04]  /*21530*/  STS.U8 [R11+UR5+0x2040], R7 ;  /* 0x002040070b007988 */ /* 0x010fe80008000005 */
[----:B-----5:R-:W-:Y:S04]  /*21540*/  STS.U8 [R11+UR5+0x2240], R8 ;  /* 0x002240080b007988 */ /* 0x020fe80008000005 */
[----:B------:R-:W-:Y:S04]  /*21550*/  STS.U8 [R11+UR5+0x2200], R2 ;  /* 0x002200020b007988 */ /* 0x000fe80008000005 */
        /* <DEDUP_REMOVED lines=18> */
[----:B--2---:R0:W-:Y:S04]  /*21680*/  STS.U8 [R11+UR5+0x1e00], R6 ;  /* 0x001e00060b007988 */ /* 0x0041e80008000005 */
[----:B0-----:R-:W2:Y:S04]  /*21690*/  LDL.LU R6, [R1+0x1864] ;  /* 0x0018640001067983 */ /* 0x001ea80000300800 */
[----:B------:R-:W3:Y:S04]  /*216a0*/  LDL.LU R5, [R1+0x1860] ;  /* 0x0018600001057983 */ /* 0x000ee80000300800 */
[----:B------:R-:W4:Y:S04]  /*216b0*/  LDL.LU R7, [R1+0x185c] ;  /* 0x00185c0001077983 */ /* 0x000f280000300800 */
[----:B------:R-:W5:Y:S04]  /*216c0*/  LDL.LU R8, [R1+0x1858] ;  /* 0x0018580001087983 */ /* 0x000f680000300800 */
[----:B------:R-:W2:Y:S04]  /*216d0*/  LDL.LU R2, [R1+0x1854] ;  /* 0x0018540001027983 */ /* 0x000ea80000300800 */
        /* <DEDUP_REMOVED lines=28> */
[----:B--2---:R0:W-:Y:S04]  /*218a0*/  STS.U8 [R11+UR5+0x3a00], R2 ;  /* 0x003a00020b007988 */ /* 0x0041e80008000005 */
[----:B-----5:R1:W-:Y:S04]  /*218b0*/  STS.U8 [R11+UR5+0x3c00], R8 ;  /* 0x003c00080b007988 */ /* 0x0203e80008000005 */
[----:B----4-:R2:W-:Y:S04]  /*218c0*/  STS.U8 [R11+UR5+0x3c40], R7 ;  /* 0x003c40070b007988 */ /* 0x0105e80008000005 */
[----:B---3--:R3:W-:Y:S04]  /*218d0*/  STS.U8 [R11+UR5+0x3e40], R5 ;  /* 0x003e40050b007988 */ /* 0x0087e80008000005 */
[----:B------:R4:W-:Y:S01]  /*218e0*/  STS.U8 [R11+UR5+0x3e00], R6 ;  /* 0x003e00060b007988 */ /* 0x0009e20008000005 */
[----:B0-----:R-:W-:-:S03]  /*218f0*/  LOP3.LUT R2, R11, 0x10, RZ, 0x3c, !PT ;  /* 0x000000100b027812 */ /* 0x001fc600078e3cff */
[----:B-1----:R-:W5:Y:S04]  /*21900*/  LDL.LU R8, [R1+0x4ec] ;  /* 0x0004ec0001087983 */ /* 0x002f680000300800 */
[----:B--2---:R-:W2:Y:S04]  /*21910*/  LDL.LU R7, [R1+0x4f0] ;  /* 0x0004f00001077983 */ /* 0x004ea80000300800 */
[----:B---3--:R-:W3:Y:S04]  /*21920*/  LDL.LU R5, [R1+0x50c] ;  /* 0x00050c0001057983 */ /* 0x008ee80000300800 */
[----:B----4-:R-:W4:Y:S04]  /*21930*/  LDL.LU R11, [R1+0x510] ;  /* 0x00051000010b7983 */ /* 0x010f280000300800 */
[----:B------:R0:W-:Y:S04]  /*21940*/  STS.U8 [R2+UR5+0x14c0], R9 ;  /* 0x0014c00902007988 */ /* 0x0001e80008000005 */
[----:B0-----:R-:W2:Y:S04]  /*21950*/  LDL.LU R9, [R1+0x2f0] ;  /* 0x0002f00001097983 */ /* 0x001ea80000300800 */
[----:B--2---:R0:W-:Y:S04]  /*21960*/  STL [R1+0x1848], R9 ;  /* 0x0018480901007387 */ /* 0x0041e80000100800 */
[----:B0-----:R-:W2:Y:S04]  /*21970*/  LDL.LU R9, [R1+0x30c] ;  /* 0x00030c0001097983 */ /* 0x001ea80000300800 */
[----:B--2---:R0:W-:Y:S04]  /*21980*/  STL [R1+0x184c], R9 ;  /* 0x00184c0901007387 */ /* 0x0041e80000100800 */
[----:B0-----:R-:W2:Y:S04]  /*21990*/  LDL.LU R9, [R1+0x310] ;  /* 0x0003100001097983 */ /* 0x001ea80000300800 */
[----:B------:R-:W-:Y:S04]  /*219a0*/  STS.U8 [R2+UR5+0x16c0], R4 ;  /* 0x0016c00402007988 */ /* 0x000fe80008000005 */
[----:B------:R-:W-:Y:S04]  /*219b0*/  STS.U8 [R2+UR5+0x1680], R0 ;  /* 0x0016800002007988 */ /* 0x000fe80008000005 */
[----:B------:R-:W-:Y:S04]  /*219c0*/  STS.U8 [R2+UR5+0x1880], R10 ;  /* 0x0018800a02007988 */ /* 0x000fe80008000005 */
[----:B------:R-:W-:Y:S04]  /*219d0*/  STS.U8 [R2+UR5+0x18c0], R20 ;  /* 0x0018c01402007988 */ /* 0x000fe80008000005 */
[----:B------:R-:W-:Y:S04]  /*219e0*/  STS.U8 [R2+UR5+0x1ac0], R22 ;  /* 0x001ac01602007988 */ /* 0x000fe80008000005 */
[----:B----4-:R-:W-:Y:S04]  /*219f0*/  STS.U8 [R2+UR5+0x80], R11 ;  /* 0x0000800b02007988 */ /* 0x010fe80008000005 */
[----:B---3--:R-:W-:Y:S04]  /*21a00*/  STS.U8 [R2+UR5+0xc0], R5 ;  /* 0x0000c00502007988 */ /* 0x008fe80008000005 */
[----:B------:R-:W-:Y:S04]  /*21a10*/  STS.U8 [R2+UR5+0x2c0], R7 ;  /* 0x0002c00702007988 */ /* 0x000fe80008000005 */
[----:B-----5:R-:W-:Y:S04]  /*21a20*/  STS.U8 [R2+UR5+0x280], R8 ;  /* 0x0002800802007988 */ /* 0x020fe80008000005 */
        /* <DEDUP_REMOVED lines=45> */
[----:B0-----:R-:W3:Y:S04]  /*21d00*/  LDL.LU R28, [R1+0xc] ;  /* 0x00000c00011c7983 */ /* 0x001ee80000300800 */
        /* <DEDUP_REMOVED lines=16> */
[----:B------:R0:W-:Y:S02]  /*21e10*/  STS.U8 [R2+UR5+0x2480], R11 ;  /* 0x0024800b02007988 */ /* 0x0001e40008000005 */
[----:B0-----:R-:W0:Y:S02]  /*21e20*/  S2R R11, SR_TID.X ;  /* 0x00000000000b7919 */ /* 0x001e240000002100 */
[----:B--2---:R1:W-:Y:S04]  /*21e30*/  STS.U8 [R2+UR5+0x1ec0], R9 ;  /* 0x001ec00902007988 */ /* 0x0043e80008000005 */
[----:B-1----:R-:W2:Y:S04]  /*21e40*/  LDL.LU R9, [R1+0x1844] ;  /* 0x0018440001097983 */ /* 0x002ea80000300800 */
[----:B------:R-:W3:Y:S04]  /*21e50*/  LDL.LU R4, [R1+0x1840] ;  /* 0x0018400001047983 */ /* 0x000ee80000300800 */
[----:B------:R-:W4:Y:S04]  /*21e60*/  LDL.LU R0, [R1+0x183c] ;  /* 0x00183c0001007983 */ /* 0x000f280000300800 */
[----:B------:R-:W5:Y:S04]  /*21e70*/  LDL.LU R10, [R1+0x1838] ;  /* 0x00183800010a7983 */ /* 0x000f680000300800 */
[----:B------:R-:W3:Y:S04]  /*21e80*/  LDL.LU R20, [R1+0x1834] ;  /* 0x0018340001147983 */ /* 0x000ee80000300800 */
[----:B------:R-:W4:Y:S04]  /*21e90*/  LDL.LU R22, [R1+0x1830] ;  /* 0x0018300001167983 */ /* 0x000f280000300800 */
[----:B------:R-:W4:Y:S04]  /*21ea0*/  LDL.LU R6, [R1+0x4a8] ;  /* 0x0004a80001067983 */ /* 0x000f280000300800 */
[----:B------:R-:W4:Y:S04]  /*21eb0*/  LDL.LU R7, [R1+0x4a4] ;  /* 0x0004a40001077983 */ /* 0x000f280000300800 */
[----:B------:R-:W4:Y:S04]  /*21ec0*/  LDL.LU R8, [R1+0x488] ;  /* 0x0004880001087983 */ /* 0x000f280000300800 */
[----:B------:R-:W4:Y:S04]  /*21ed0*/  LDL.LU R14, [R1+0x484] ;  /* 0x00048400010e7983 */ /* 0x000f280000300800 */
[----:B------:R-:W4:Y:S04]  /*21ee0*/  LDL.LU R29, [R1+0x448] ;  /* 0x00044800011d7983 */ /* 0x000f280000300800 */
[----:B------:R1:W-:Y:S04]  /*21ef0*/  STS.U8 [R2+UR5+0x2a80], R15 ;  /* 0x002a800f02007988 */ /* 0x0003e80008000005 */
[----:B------:R0:W-:Y:S04]  /*21f00*/  STS.U8 [R2+UR5+0x2c80], R3 ;  /* 0x002c800302007988 */ /* 0x0001e80008000005 */
[----:B------:R0:W-:Y:S04]  /*21f10*/  STS.U8 [R2+UR5+0x2cc0], R25 ;  /* 0x002cc01902007988 */ /* 0x0001e80008000005 */
[----:B------:R0:W-:Y:S04]  /*21f20*/  STS.U8 [R2+UR5+0x2ec0], R24 ;  /* 0x002ec01802007988 */ /* 0x0001e80008000005 */
[----:B------:R0:W-:Y:S04]  /*21f30*/  STS.U8 [R2+UR5+0x2e80], R23 ;  /* 0x002e801702007988 */ /* 0x0001e80008000005 */
[----:B------:R0:W-:Y:S04]  /*21f40*/  STS.U8 [R2+UR5+0x3080], R21 ;  /* 0x0030801502007988 */ /* 0x0001e80008000005 */
[----:B-1----:R-:W4:Y:S04]  /*21f50*/  LDL.LU R15, [R1+0x444] ;  /* 0x00044400010f7983 */ /* 0x002f280000300800 */
[----:B0-----:R-:W4:Y:S04]  /*21f60*/  LDL.LU R3, [R1+0x428] ;  /* 0x0004280001037983 */ /* 0x001f280000300800 */
[----:B------:R-:W4:Y:S04]  /*21f70*/  LDL.LU R25, [R1+0x424] ;  /* 0x0004240001197983 */ /* 0x000f280000300800 */
[----:B------:R-:W4:Y:S04]  /*21f80*/  LDL.LU R24, [R1+0x408] ;  /* 0x0004080001187983 */ /* 0x000f280000300800 */
[----:B------:R-:W4:Y:S04]  /*21f90*/  LDL.LU R23, [R1+0x404] ;  /* 0x0004040001177983 */ /* 0x000f280000300800 */
[----:B------:R0:W-:Y:S04]  /*21fa0*/  STS.U8 [R2+UR5+0x30c0], R19 ;  /* 0x0030c01302007988 */ /* 0x0001e80008000005 */
[----:B------:R-:W4:Y:S04]  /*21fb0*/  LDL.LU R21, [R1+0x3e8] ;  /* 0x0003e80001157983 */ /* 0x000f280000300800 */
[----:B------:R1:W-:Y:S04]  /*21fc0*/  STS.U8 [R2+UR5+0x32c0], R17 ;  /* 0x0032c01102007988 */ /* 0x0003e80008000005 */
[----:B------:R0:W-:Y:S04]  /*21fd0*/  STS.U8 [R2+UR5+0x3280], R13 ;  /* 0x0032800d02007988 */ /* 0x0001e80008000005 */
[----:B------:R0:W-:Y:S04]  /*21fe0*/  STS.U8 [R2+UR5+0x3480], R12 ;  /* 0x0034800c02007988 */ /* 0x0001e80008000005 */
[----:B------:R1:W-:Y:S04]  /*21ff0*/  STS.U8 [R2+UR5+0x34c0], R16 ;  /* 0x0034c01002007988 */ /* 0x0003e80008000005 */
[----:B------:R1:W-:Y:S04]  /*22000*/  STS.U8 [R2+UR5+0x36c0], R18 ;  /* 0x0036c01202007988 */ /* 0x0003e80008000005 */
[----:B0-----:R-:W4:Y:S04]  /*22010*/  LDL.LU R19, [R1+0x3e4] ;  /* 0x0003e40001137983 */ /* 0x001f280000300800 */
[----:B-1----:R-:W4:Y:S04]  /*22020*/  LDL.LU R17, [R1+0x3c8] ;  /* 0x0003c80001117983 */ /* 0x002f280000300800 */
[----:B------:R-:W4:Y:S04]  /*22030*/  LDL.LU R13, [R1+0x3c4] ;  /* 0x0003c400010d7983 */ /* 0x000f280000300800 */
[----:B------:R-:W4:Y:S04]  /*22040*/  LDL.LU R12, [R1+0x3a8] ;  /* 0x0003a800010c7983 */ /* 0x000f280000300800 */
[----:B------:R-:W4:Y:S01]  /*22050*/  LDL.LU R16, [R1+0x3a4] ;  /* 0x0003a40001107983 */ /* 0x000f220000300800 */
[----:B------:R-:W-:-:S03]  /*22060*/  LOP3.LUT R11, R11, 0x3f, RZ, 0xc0, !PT ;  /* 0x0000003f0b0b7812 */ /* 0x000fc600078ec0ff */
[----:B------:R0:W-:Y:S04]  /*22070*/  STS.U8 [R2+UR5+0x3680], R26 ;  /* 0x0036801a02007988 */ /* 0x0001e80008000005 */
[----:B------:R-:W4:Y:S04]  /*22080*/  LDL.LU R18, [R1+0x388] ;  /* 0x0003880001127983 */ /* 0x000f280000300800 */
[----:B------:R1:W-:Y:S04]  /*22090*/  STS.U8 [R2+UR5+0x3880], R27 ;  /* 0x0038801b02007988 */ /* 0x0003e80008000005 */
[----:B------:R1:W-:Y:S04]  /*220a0*/  STS.U8 [R2+UR5+0x38c0], R28 ;  /* 0x0038c01c02007988 */ /* 0x0003e80008000005 */
[----:B------:R1:W-:Y:S04]  /*220b0*/  STS.U8 [R2+UR5+0x26c0], R5 ;  /* 0x0026c00502007988 */ /* 0x0003e80008000005 */
[----:B0-----:R-:W4:Y:S04]  /*220c0*/  LDL.LU R26, [R1+0x384] ;  /* 0x00038400011a7983 */ /* 0x001f280000300800 */
[----:B-1----:R-:W4:Y:S04]  /*220d0*/  LDL.LU R27, [R1+0x34c] ;  /* 0x00034c00011b7983 */ /* 0x002f280000300800 */
[----:B------:R-:W4:Y:S01]  /*220e0*/  LDL.LU R28, [R1+0x344] ;  /* 0x00034400011c7983 */ /* 0x000f220000300800 */
[----:B------:R-:W-:-:S03]  /*220f0*/  LOP3.LUT R5, R11, 0x20, RZ, 0x3c, !PT ;  /* 0x000000200b057812 */ /* 0x000fc600078e3cff */
[----:B--2---:R-:W-:Y:S04]  /*22100*/  STS.U8 [R2+UR5+0x3e80], R9 ;  /* 0x003e800902007988 */ /* 0x004fe80008000005 */
[----:B-----5:R-:W-:Y:S04]  /*22110*/  STS.U8 [R2+UR5+0x3c80], R10 ;  /* 0x003c800a02007988 */ /* 0x020fe80008000005 */
[----:B---3--:R-:W-:Y:S04]  /*22120*/  STS.U8 [R2+UR5+0x3a80], R20 ;  /* 0x003a801402007988 */ /* 0x008fe80008000005 */
[----:B----4-:R0:W-:Y:S04]  /*22130*/  STS.U8 [R2+UR5+0x3ac0], R22 ;  /* 0x003ac01602007988 */ /* 0x0101e80008000005 */
[----:B------:R1:W-:Y:S04]  /*22140*/  STS.U8 [R2+UR5+0x3cc0], R0 ;  /* 0x003cc00002007988 */ /* 0x0003e80008000005 */
[----:B------:R2:W-:Y:S04]  /*22150*/  STS.U8 [R2+UR5+0x3ec0], R4 ;  /* 0x003ec00402007988 */ /* 0x0005e80008000005 */
[----:B0-----:R-:W3:Y:S04]  /*22160*/  LDL.LU R22, [R1+0x4c4] ;  /* 0x0004c40001167983 */ /* 0x001ee80000300800 */
[----:B------:R-:W4:Y:S04]  /*22170*/  LDL.LU R20, [R1+0x4c8] ;  /* 0x0004c80001147983 */ /* 0x000f280000300800 */
[----:B------:R-:W5:Y:S04]  /*22180*/  LDL.LU R11, [R1+0x4e4] ;  /* 0x0004e400010b7983 */ /* 0x000f680000300800 */
[----:B------:R-:W3:Y:S04]  /*22190*/  LDL.LU R10, [R1+0x4e8] ;  /* 0x0004e800010a7983 */ /* 0x000ee80000300800 */
[----:B-1----:R-:W3:Y:S04]  /*221a0*/  LDL.LU R0, [R1+0x504] ;  /* 0x0005040001007983 */ /* 0x002ee80000300800 */
[----:B--2---:R-:W2:Y:S04]  /*221b0*/  LDL.LU R4, [R1+0x508] ;  /* 0x0005080001047983 */ /* 0x004ea80000300800 */
        /* <DEDUP_REMOVED lines=14> */
[----:B-----5:R-:W-:Y:S04]  /*222a0*/  STS.U8 [R5+UR5+0x300], R11 ;  /* 0x0003000b05007988 */ /* 0x020fe80008000005 */
[----:B------:R-:W-:Y:S04]  /*222b0*/  STS.U8 [R5+UR5+0x100], R4 ;  /* 0x0001000405007988 */ /* 0x000fe80008000005 */
[----:B---3--:R-:W-:Y:S04]  /*222c0*/  STS.U8 [R5+UR5+0x140], R0 ;  /* 0x0001400005007988 */ /* 0x008fe80008000005 */
[----:B------:R-:W-:Y:S04]  /*222d0*/  STS.U8 [R5+UR5+0x340], R10 ;  /* 0x0003400a05007988 */ /* 0x000fe80008000005 */
[----:B--2---:R0:W-:Y:S04]  /*222e0*/  STL [R1+0x182c], R29 ;  /* 0x00182c1d01007387 */ /* 0x0041e80000100800 */
[----:B0-----:R-:W2:Y:S04]  /*222f0*/  LDL.LU R29, [R1+0x328] ;  /* 0x00032800011d7983 */ /* 0x001ea80000300800 */
[----:B------:R-:W3:Y:S04]  /*22300*/  LDL.LU R3, [R1+0x2e8] ;  /* 0x0002e80001037983 */ /* 0x000ee80000300800 */
        /* <DEDUP_REMOVED lines=12> */
[----:B----4-:R0:W-:Y:S04]  /*223d0*/  STS.U8 [R5+UR5+0x500], R20 ;  /* 0x0005001405007988 */ /* 0x0101e80008000005 */
[----:B------:R-:W4:Y:S04]  /*223e0*/  LDL.LU R10, [R1+0xf4] ;  /* 0x0000f400010a7983 */ /* 0x000f280000300800 */
        /* <DEDUP_REMOVED lines=24> */
[----:B0-----:R-:W3:Y:S04]  /*22570*/  LDL.LU R27, [R1] ;  /* 0x00000000011b7983 */ /* 0x001ee80000300800 */
[----:B--2---:R0:W-:Y:S04]  /*22580*/  STS.U8 [R5+UR5+0x1b40], R29 ;  /* 0x001b401d05007988 */ /* 0x0041e80008000005 */
[----:B0-----:R-:W2:Y:S04]  /*22590*/  LDL.LU R29, [R1+0x182c] ;  /* 0x00182c00011d7983 */ /* 0x001ea80000300800 */
[----:B--2---:R0:W-:Y:S04]  /*225a0*/  STS.U8 [R5+UR5+0x1b00], R29 ;  /* 0x001b001d05007988 */ /* 0x0041e80008000005 */
[----:B0-----:R-:W2:Y:S04]  /*225b0*/  LDL.LU R29, [R1+0x1828] ;  /* 0x00182800011d7983 */ /* 0x001ea80000300800 */
[----:B--2---:R0:W-:Y:S04]  /*225c0*/  STS.U8 [R5+UR5+0x1d00], R29 ;  /* 0x001d001d05007988 */ /* 0x0041e80008000005 */
[----:B0-----:R-:W2:Y:S04]  /*225d0*/  LDL.LU R29, [R1+0x1824] ;  /* 0x00182400011d7983 */ /* 0x001ea80000300800 */
[----:B---3--:R-:W-:Y:S04]  /*225e0*/  STS.U8 [R5+UR5+0x1f40], R3 ;  /* 0x001f400305007988 */ /* 0x008fe80008000005 */
        /* <DEDUP_REMOVED lines=14> */
[----:B------:R-:W5:Y:S04]  /*226d0*/  LDL.LU R25, [R1+0x1818] ;  /* 0x0018180001197983 */ /* 0x000f680000300800 */
[----:B------:R-:W2:Y:S04]  /*226e0*/  LDL.LU R24, [R1+0x1814] ;  /* 0x0018140001187983 */ /* 0x000ea80000300800 */
[----:B------:R-:W2:Y:S04]  /*226f0*/  LDL.LU R19, [R1+0x1810] ;  /* 0x0018100001137983 */ /* 0x000ea80000300800 */
[----:B------:R-:W2:Y:S04]  /*22700*/  LDL.LU R17, [R1+0x180c] ;  /* 0x00180c0001117983 */ /* 0x000ea80000300800 */
[----:B------:R-:W2:Y:S04]  /*22710*/  LDL.LU R16, [R1+0x1808] ;  /* 0x0018080001107983 */ /* 0x000ea80000300800 */
[----:B------:R-:W3:Y:S04]  /*22720*/  LDL.LU R18, [R1+0x1804] ;  /* 0x0018040001127983 */ /* 0x000ee80000300800 */
[----:B------:R-:W3:Y:S04]  /*22730*/  LDL.LU R28, [R1+0x1800] ;  /* 0x00180000011c7983 */ /* 0x000ee80000300800 */
[----:B------:R-:W5:Y:S04]  /*22740*/  LDL.LU R26, [R1+0x4e0] ;  /* 0x0004e000011a7983 */ /* 0x000f680000300800 */
[----:B------:R-:W5:Y:S04]  /*22750*/  LDL.LU R27, [R1+0x4dc] ;  /* 0x0004dc00011b7983 */ /* 0x000f680000300800 */
[----:B------:R1:W-:Y:S04]  /*22760*/  STS.U8 [R5+UR5+0x3100], R8 ;  /* 0x0031000805007988 */ /* 0x0003e80008000005 */
[----:B------:R0:W-:Y:S04]  /*22770*/  STS.U8 [R5+UR5+0x3140], R14 ;  /* 0x0031400e05007988 */ /* 0x0001e80008000005 */
[----:B------:R0:W-:Y:S04]  /*22780*/  STS.U8 [R5+UR5+0x2700], R9 ;  /* 0x0027000905007988 */ /* 0x0001e80008000005 */
[----:B------:R0:W-:Y:S04]  /*22790*/  STS.U8 [R5+UR5+0x2900], R2 ;  /* 0x0029000205007988 */ /* 0x0001e80008000005 */
[----:B------:R0:W-:Y:S04]  /*227a0*/  STS.U8 [R5+UR5+0x2940], R4 ;  /* 0x0029400405007988 */ /* 0x0001e80008000005 */
[----:B----4-:R4:W-:Y:S04]  /*227b0*/  STS.U8 [R5+UR5+0x2b00], R10 ;  /* 0x002b000a05007988 */ /* 0x0109e80008000005 */
[----:B-1----:R-:W5:Y:S04]  /*227c0*/  LDL.LU R8, [R1+0x49c] ;  /* 0x00049c0001087983 */ /* 0x002f680000300800 */
[----:B0-----:R-:W5:Y:S04]  /*227d0*/  LDL.LU R14, [R1+0x480] ;  /* 0x00048000010e7983 */ /* 0x001f680000300800 */
[----:B------:R-:W5:Y:S04]  /*227e0*/  LDL.LU R9, [R1+0x43c] ;  /* 0x00043c0001097983 */ /* 0x000f680000300800 */
[----:B------:R-:W5:Y:S04]  /*227f0*/  LDL.LU R2, [R1+0x420] ;  /* 0x0004200001027983 */ /* 0x000f680000300800 */
[----:B------:R-:W5:Y:S04]  /*22800*/  LDL.LU R4, [R1+0x41c] ;  /* 0x00041c0001047983 */ /* 0x000f680000300800 */
[----:B------:R0:W-:Y:S04]  /*22810*/  STS.U8 [R5+UR5+0x2d00], R20 ;  /* 0x002d001405007988 */ /* 0x0001e80008000005 */
[----:B----4-:R-:W4:Y:S04]  /*22820*/  LDL.LU R10, [R1+0x400] ;  /* 0x00040000010a7983 */ /* 0x010f280000300800 */
        /* <DEDUP_REMOVED lines=9> */
[----:B------:R-:W4:Y:S04]  /*228c0*/  LDL.LU R15, [R1+0x3bc] ;  /* 0x0003bc00010f7983 */ /* 0x000f280000300800 */
[----:B------:R0:W-:Y:S04]  /*228d0*/  STS.U8 [R5+UR5+0x3500], R21 ;  /* 0x0035001505007988 */ /* 0x0001e80008000005 */
[----:B------:R-:W4:Y:S01]  /*228e0*/  LDL.LU R23, [R1+0x3a0] ;  /* 0x0003a00001177983 */ /* 0x000f220000300800 */
[----:B------:R-:W-:-:S03]  /*228f0*/  LOP3.LUT R11, R11, 0x3f, RZ, 0xc0, !PT ;  /* 0x0000003f0b0b7812 */ /* 0x000fc600078ec0ff */
        /* <DEDUP_REMOVED lines=8> */
[----:B---3--:R0:W-:Y:S04]  /*22980*/  STS.U8 [R5+UR5+0x3940], R28 ;  /* 0x0039401c05007988 */ /* 0x0081e80008000005 */
        /* <DEDUP_REMOVED lines=8> */
[----:B--2---:R-:W2:Y:S04]  /*22a10*/  LDL.LU R17, [R1+0x4c0] ;  /* 0x0004c00001117983 */ /* 0x004ea80000300800 */
[----:B---3--:R-:W3:Y:S04]  /*22a20*/  LDL.LU R19, [R1+0x4fc] ;  /* 0x0004fc0001137983 */ /* 0x008ee80000300800 */
[----:B------:R-:W2:Y:S04]  /*22a30*/  LDL.LU R24, [R1+0x500] ;  /* 0x0005000001187983 */ /* 0x000ea80000300800 */
[----:B-----5:R-:W-:Y:S04]  /*22a40*/  STS.U8 [R5+UR5+0x3f00], R25 ;  /* 0x003f001905007988 */ /* 0x020fe80008000005 */
[----:B------:R0:W-:Y:S04]  /*22a50*/  STS.U8 [R0+UR5+0x3c0], R26 ;  /* 0x0003c01a00007988 */ /* 0x0001e80008000005 */
[----:B------:R1:W-:Y:S04]  /*22a60*/  STS.U8 [R0+UR5+0x380], R27 ;  /* 0x0003801b00007988 */ /* 0x0003e80008000005 */
[----:B0-----:R-:W5:Y:S04]  /*22a70*/  LDL.LU R26, [R1+0x340] ;  /* 0x00034000011a7983 */ /* 0x001f680000300800 */
[----:B-1----:R-:W5:Y:S04]  /*22a80*/  LDL.LU R27, [R1+0x33c] ;  /* 0x00033c00011b7983 */ /* 0x002f680000300800 */
[----:B----4-:R-:W-:Y:S04]  /*22a90*/  STS.U8 [R0+UR5+0x7c0], R16 ;  /* 0x0007c01000007988 */ /* 0x010fe80008000005 */
[----:B---3--:R-:W-:Y:S04]  /*22aa0*/  STS.U8 [R0+UR5+0x1c0], R19 ;  /* 0x0001c01300007988 */ /* 0x008fe80008000005 */
[----:B--2---:R-:W-:Y:S04]  /*22ab0*/  STS.U8 [R0+UR5+0x180], R24 ;  /* 0x0001801800007988 */ /* 0x004fe80008000005 */
[----:B------:R-:W-:Y:S04]  /*22ac0*/  STS.U8 [R0+UR5+0x580], R17 ;  /* 0x0005801100007988 */ /* 0x000fe80008000005 */
[----:B------:R-:W-:Y:S04]  /*22ad0*/  STS.U8 [R0+UR5+0x5c0], R11 ;  /* 0x0005c00b00007988 */ /* 0x000fe80008000005 */
[----:B------:R0:W-:Y:S04]  /*22ae0*/  STS.U8 [R0+UR5+0x780], R8 ;  /* 0x0007800800007988 */ /* 0x0001e80008000005 */
[----:B------:R1:W-:Y:S04]  /*22af0*/  STS.U8 [R0+UR5+0x980], R14 ;  /* 0x0009800e00007988 */ /* 0x0003e80008000005 */
[----:B------:R2:W-:Y:S04]  /*22b00*/  STS.U8 [R0+UR5+0x1580], R23 ;  /* 0x0015801700007988 */ /* 0x0005e80008000005 */
[----:B------:R3:W-:Y:S04]  /*22b10*/  STS.U8 [R0+UR5+0x1380], R15 ;  /* 0x0013800f00007988 */ /* 0x0007e80008000005 */
[----:B0-----:R-:W4:Y:S04]  /*22b20*/  LDL.LU R8, [R1+0x320] ;  /* 0x0003200001087983 */ /* 0x001f280000300800 */
[----:B-1----:R-:W4:Y:S04]  /*22b30*/  LDL.LU R14, [R1+0x31c] ;  /* 0x00031c00010e7983 */ /* 0x002f280000300800 */
[----:B--2---:R-:W2:Y:S04]  /*22b40*/  LDL.LU R23, [R1+0x300] ;  /* 0x0003000001177983 */ /* 0x004ea80000300800 */
[----:B---3--:R-:W3:Y:S04]  /*22b50*/  LDL.LU R15, [R1+0x2fc] ;  /* 0x0002fc00010f7983 */ /* 0x008ee80000300800 */
[----:B------:R0:W-:Y:S04]  /*22b60*/  STS.U8 [R0+UR5+0x15c0], R21 ;  /* 0x0015c01500007988 */ /* 0x0001e80008000005 */
[----:B------:R1:W-:Y:S04]  /*22b70*/  STS.U8 [R0+UR5+0x17c0], R13 ;  /* 0x0017c00d00007988 */ /* 0x0003e80008000005 */
[----:B------:R0:W-:Y:S04]  /*22b80*/  STS.U8 [R0+UR5+0x1780], R12 ;  /* 0x0017800c00007988 */ /* 0x0001e80008000005 */
[----:B------:R0:W-:Y:S04]  /*22b90*/  STS.U8 [R0+UR5+0xbc0], R28 ;  /* 0x000bc01c00007988 */ /* 0x0001e80008000005 */
[----:B------:R1:W-:Y:S04]  /*22ba0*/  STS.U8 [R0+UR5+0xd80], R2 ;  /* 0x000d800200007988 */ /* 0x0003e80008000005 */
[----:B-----5:R5:W-:Y:S04]  /*22bb0*/  STS.U8 [R0+UR5+0x1980], R26 ;  /* 0x0019801a00007988 */ /* 0x020be80008000005 */
[----:B0-----:R-:W3:Y:S04]  /*22bc0*/  LDL.LU R21, [R1+0x2e0] ;  /* 0x0002e00001157983 */ /* 0x001ee80000300800 */
[----:B-1----:R-:W3:Y:S04]  /*22bd0*/  LDL.LU R13, [R1+0x2dc] ;  /* 0x0002dc00010d7983 */ /* 0x002ee80000300800 */
[----:B------:R-:W3:Y:S04]  /*22be0*/  LDL.LU R12, [R1+0x200] ;  /* 0x00020000010c7983 */ /* 0x000ee80000300800 */
[----:B------:R-:W3:Y:S04]  /*22bf0*/  LDL.LU R28, [R1+0x1fc] ;  /* 0x0001fc00011c7983 */ /* 0x000ee80000300800 */
[----:B------:R-:W3:Y:S04]  /*22c00*/  LDL.LU R2, [R1+0x1bc] ;  /* 0x0001bc0001027983 */ /* 0x000ee80000300800 */
[----:B------:R0:W-:Y:S04]  /*22c10*/  STS.U8 [R0+UR5+0x19c0], R27 ;  /* 0x0019c01b00007988 */ /* 0x0001e80008000005 */
[----:B-----5:R-:W5:Y:S04]  /*22c20*/  LDL.LU R26, [R1+0x1b8] ;  /* 0x0001b800011a7983 */ /* 0x020f680000300800 */
[----:B------:R1:W-:Y:S04]  /*22c30*/  STS.U8 [R0+UR5+0xdc0], R4 ;  /* 0x000dc00400007988 */ /* 0x0003e80008000005 */
[----:B------:R1:W-:Y:S04]  /*22c40*/  STS.U8 [R0+UR5+0x1180], R22 ;  /* 0x0011801600007988 */ /* 0x0003e80008000005 */
[----:B0-----:R-:W5:Y:S04]  /*22c50*/  LDL.LU R27, [R1+0x19c] ;  /* 0x00019c00011b7983 */ /* 0x001f680000300800 */
[----:B------:R-:W5:Y:S04]  /*22c60*/  LDL.LU R25, [R1+0x198] ;  /* 0x0001980001197983 */ /* 0x000f680000300800 */
[----:B-1----:R-:W5:Y:S04]  /*22c70*/  LDL.LU R4, [R1+0x17c] ;  /* 0x00017c0001047983 */ /* 0x002f680000300800 */
[----:B------:R-:W5:Y:S04]  /*22c80*/  LDL.LU R22, [R1+0x178] ;  /* 0x0001780001167983 */ /* 0x000f680000300800 */
[----:B------:R-:W5:Y:S04]  /*22c90*/  LDL.LU R5, [R1+0x160] ;  /* 0x0001600001057983 */ /* 0x000f680000300800 */
[----:B------:R-:W5:Y:S04]  /*22ca0*/  LDL.LU R24, [R1+0x15c] ;  /* 0x00015c0001187983 */ /* 0x000f680000300800 */
[----:B------:R-:W5:Y:S04]  /*22cb0*/  LDL.LU R19, [R1+0x104] ;  /* 0x0001040001137983 */ /* 0x000f680000300800 */
[----:B------:R-:W5:Y:S04]  /*22cc0*/  LDL.LU R17, [R1+0x100] ;  /* 0x0001000001117983 */ /* 0x000f680000300800 */
[----:B------:R-:W5:Y:S04]  /*22cd0*/  LDL.LU R11, [R1+0xfc] ;  /* 0x0000fc00010b7983 */ /* 0x000f680000300800 */
[----:B------:R0:W-:Y:S04]  /*22ce0*/  STS.U8 [R0+UR5+0x9c0], R18 ;  /* 0x0009c01200007988 */ /* 0x0001e80008000005 */
[----:B------:R-:W5:Y:S04]  /*22cf0*/  LDL.LU R16, [R1+0xf8] ;  /* 0x0000f80001107983 */ /* 0x000f680000300800 */
[----:B------:R1:W-:Y:S04]  /*22d00*/  STS.U8 [R0+UR5+0xb80], R9 ;  /* 0x000b800900007988 */ /* 0x0003e80008000005 */
[----:B------:R0:W-:Y:S04]  /*22d10*/  STS.U8 [R0+UR5+0xfc0], R10 ;  /* 0x000fc00a00007988 */ /* 0x0001e80008000005 */
[----:B------:R0:W-:Y:S04]  /*22d20*/  STS.U8 [R0+UR5+0xf80], R20 ;  /* 0x000f801400007988 */ /* 0x0001e80008000005 */
[----:B------:R1:W-:Y:S04]  /*22d30*/  STS.U8 [R0+UR5+0x11c0], R6 ;  /* 0x0011c00600007988 */ /* 0x0003e80008000005 */
[----:B------:R1:W-:Y:S04]  /*22d40*/  STS.U8 [R0+UR5+0x13c0], R7 ;  /* 0x0013c00700007988 */ /* 0x0003e80008000005 */
[----:B0-----:R-:W5:Y:S04]  /*22d50*/  LDL.LU R18, [R1+0xe0] ;  /* 0x0000e00001127983 */ /* 0x001f680000300800 */
[----:B-1----:R-:W5:Y:S04]  /*22d60*/  LDL.LU R9, [R1+0xdc] ;  /* 0x0000dc0001097983 */ /* 0x002f680000300800 */
[----:B------:R-:W5:Y:S04]  /*22d70*/  LDL.LU R10, [R1+0xc0] ;  /* 0x0000c000010a7983 */ /* 0x000f680000300800 */
[----:B------:R-:W5:Y:S04]  /*22d80*/  LDL.LU R20, [R1+0xbc] ;  /* 0x0000bc0001147983 */ /* 0x000f680000300800 */
[----:B------:R-:W5:Y:S04]  /*22d90*/  LDL.LU R6, [R1+0xa4] ;  /* 0x0000a40001067983 */ /* 0x000f680000300800 */
[----:B------:R-:W5:Y:S04]  /*22da0*/  LDL.LU R7, [R1+0x70] ;  /* 0x0000700001077983 */ /* 0x000f680000300800 */
[----:B----4-:R0:W-:Y:S04]  /*22db0*/  STS.U8 [R0+UR5+0x1bc0], R8 ;  /* 0x001bc00800007988 */ /* 0x0101e80008000005 */
[----:B------:R1:W-:Y:S04]  /*22dc0*/  STS.U8 [R0+UR5+0x1b80], R14 ;  /* 0x001b800e00007988 */ /* 0x0003e80008000005 */
[----:B--2---:R2:W-:Y:S04]  /*22dd0*/  STS.U8 [R0+UR5+0x1d80], R23 ;  /* 0x001d801700007988 */ /* 0x0045e80008000005 */
[----:B---3--:R3:W-:Y:S04]  /*22de0*/  STS.U8 [R0+UR5+0x1dc0], R15 ;  /* 0x001dc00f00007988 */ /* 0x0087e80008000005 */
        /* <DEDUP_REMOVED lines=10> */
[----:B0-----:R-:W2:Y:S04]  /*22e90*/  LDL.LU R21, [R1+0x17f8] ;  /* 0x0017f80001157983 */ /* 0x001ea80000300800 */
[----:B-1----:R-:W2:Y:S04]  /*22ea0*/  LDL.LU R13, [R1+0x17f4] ;  /* 0x0017f400010d7983 */ /* 0x002ea80000300800 */
[----:B------:R-:W2:Y:S04]  /*22eb0*/  LDL.LU R12, [R1+0x17f0] ;  /* 0x0017f000010c7983 */ /* 0x000ea80000300800 */
[----:B------:R-:W2:Y:S04]  /*22ec0*/  LDL.LU R2, [R1+0x24] ;  /* 0x0000240001027983 */ /* 0x000ea80000300800 */
[----:B------:R-:W2:Y:S04]  /*22ed0*/  LDL R28, [R1+0x1d0] ;  /* 0x0001d000011c7983 */ /* 0x000ea80000100800 */
[----:B-----5:R-:W5:Y:S04]  /*22ee0*/  LDL.LU R26, [R1+0x17ec] ;  /* 0x0017ec00011a7983 */ /* 0x020f680000300800 */
[----:B------:R0:W-:Y:S04]  /*22ef0*/  STS.U8 [R0+UR5+0x2580], R27 ;  /* 0x0025801b00007988 */ /* 0x0001e80008000005 */
[----:B------:R1:W-:Y:S04]  /*22f00*/  STS.U8 [R0+UR5+0x27c0], R4 ;  /* 0x0027c00400007988 */ /* 0x0003e80008000005 */
[----:B------:R1:W-:Y:S04]  /*22f10*/  STS.U8 [R0+UR5+0x2780], R22 ;  /* 0x0027801600007988 */ /* 0x0003e80008000005 */
[----:B0-----:R-:W5:Y:S04]  /*22f20*/  LDL.LU R27, [R1+0x17e8] ;  /* 0x0017e800011b7983 */ /* 0x001f680000300800 */
[----:B-1----:R-:W5:Y:S04]  /*22f30*/  LDL.LU R4, [R1+0x528] ;  /* 0x0005280001047983 */ /* 0x002f680000300800 */
[----:B------:R-:W5:Y:S04]  /*22f40*/  LDL.LU R22, [R1+0x524] ;  /* 0x0005240001167983 */ /* 0x000f680000300800 */
        /* <DEDUP_REMOVED lines=17> */
[----:B----4-:R0:W-:Y:S04]  /*23060*/  STS.U8 [R0+UR5+0x3580], R8 ;  /* 0x0035800800007988 */ /* 0x0101e80008000005 */
[----:B------:R1:W-:Y:S04]  /*23070*/  STS.U8 [R0+UR5+0x35c0], R14 ;  /* 0x0035c00e00007988 */ /* 0x0003e80008000005 */
[----:B---3--:R3:W-:Y:S04]  /*23080*/  STS.U8 [R0+UR5+0x37c0], R15 ;  /* 0x0037c00f00007988 */ /* 0x0087e80008000005 */
[----:B0-----:R-:W4:Y:S04]  /*23090*/  LDL.LU R8, [R1+0x40] ;  /* 0x0000400001087983 */ /* 0x001f280000300800 */
[----:B-1----:R-:W4:Y:S04]  /*230a0*/  LDL.LU R14, [R1+0x38] ;  /* 0x00003800010e7983 */ /* 0x002f280000300800 */
[----:B---3--:R-:W3:Y:S04]  /*230b0*/  LDL.LU R15, [R1+0x34] ;  /* 0x00003400010f7983 */ /* 0x008ee80000300800 */
[----:B--2---:R-:W-:Y:S04]  /*230c0*/  STS.U8 [R0+UR5+0x3dc0], R23 ;  /* 0x003dc01700007988 */ /* 0x004fe80008000005 */
[----:B------:R-:W-:Y:S04]  /*230d0*/  STS.U8 [R0+UR5+0x3bc0], R12 ;  /* 0x003bc00c00007988 */ /* 0x000fe80008000005 */
[----:B------:R-:W-:Y:S04]  /*230e0*/  STS.U8 [R0+UR5+0x3780], R2 ;  /* 0x0037800200007988 */ /* 0x000fe80008000005 */
[----:B------:R-:W-:Y:S04]  /*230f0*/  STS.U8 [R0+UR5+0x3b80], R13 ;  /* 0x003b800d00007988 */ /* 0x000fe80008000005 */
[----:B-----5:R-:W-:Y:S04]  /*23100*/  STS.U8 [R0+UR5+0x39c0], R26 ;  /* 0x0039c01a00007988 */ /* 0x020fe80008000005 */
[----:B------:R-:W-:Y:S04]  /*23110*/  STS.U8 [R0+UR5+0x3d80], R21 ;  /* 0x003d801500007988 */ /* 0x000fe80008000005 */
[----:B------:R-:W-:Y:S04]  /*23120*/  STS.U8 [R0+UR5+0x3980], R27 ;  /* 0x0039801b00007988 */ /* 0x000fe80008000005 */
[----:B------:R-:W-:Y:S04]  /*23130*/  STS.U8 [R0+UR5+0x3fc0], R4 ;  /* 0x003fc00400007988 */ /* 0x000fe80008000005 */
[----:B------:R-:W-:Y:S01]  /*23140*/  STS.U8 [R0+UR5+0x3f80], R22 ;  /* 0x003f801600007988 */ /* 0x000fe20008000005 */
[----:B------:R-:W-:Y:S06]  /*23150*/  BAR.SYNC.DEFER_BLOCKING 0x0 ;  /* 0x0000000000007b1d */ /* 0x000fec0000010000 */
[----:B------:R-:W0:Y:S04]  /*23160*/  LDSM.16.M88.4 R16, [R28+UR5] ;  /* 0x000000051c10783b */ /* 0x000e280008000200 */
[----:B------:R-:W1:Y:S04]  /*23170*/  LDSM.16.M88.4 R24, [R28+UR5+0x800] ;  /* 0x000800051c18783b */ /* 0x000e680008000200 */
[----:B0-----:R-:W-:Y:S04]  /*23180*/  STL.64 [R1+0x150], R16 ;  /* 0x0001501001007387 */ /* 0x001fe80000100a00 */
[----:B------:R0:W-:Y:S04]  /*23190*/  STL.64 [R1+0x158], R18 ;  /* 0x0001581201007387 */ /* 0x0001e80000100a00 */
[----:B-1----:R-:W-:Y:S04]  /*231a0*/  STL.64 [R1+0x160], R24 ;  /* 0x0001601801007387 */ /* 0x002fe80000100a00 */
[----:B------:R-:W-:Y:S01]  /*231b0*/  STL.64 [R1+0x168], R26 ;  /* 0x0001681a01007387 */ /* 0x000fe20000100a00 */
[----:B0-----:R-:W-:-:S02]  /*231c0*/  IMAD.MOV.U32 R18, RZ, RZ, R24 ;  /* 0x000000ffff127224 */ /* 0x001fc400078e0018 */
[----:B------:R-:W-:Y:S02]  /*231d0*/  IMAD.MOV.U32 R19, RZ, RZ, R25 ;  /* 0x000000ffff137224 */ /* 0x000fe400078e0019 */
[----:B------:R-:W0:Y:S01]  /*231e0*/  LDSM.16.M88.4 R24, [R28+UR5+0x1000] ;  /* 0x001000051c18783b */ /* 0x000e220008000200 */
[----:B------:R-:W-:Y:S02]  /*231f0*/  IMAD.MOV.U32 R13, RZ, RZ, R16 ;  /* 0x000000ffff0d7224 */ /* 0x000fe400078e0010 */
[----:B------:R-:W-:Y:S02]  /*23200*/  IMAD.MOV.U32 R12, RZ, RZ, R17 ;  /* 0x000000ffff0c7224 */ /* 0x000fe400078e0011 */
[----:B0-----:R-:W-:Y:S02]  /*23210*/  IMAD.MOV.U32 R16, RZ, RZ, R24 ;  /* 0x000000ffff107224 */ /* 0x001fe400078e0018 */
[----:B------:R-:W-:Y:S01]  /*23220*/  IMAD.MOV.U32 R17, RZ, RZ, R25 ;  /* 0x000000ffff117224 */ /* 0x000fe200078e0019 */
[----:B------:R-:W-:Y:S04]  /*23230*/  STL.64 [R1+0x170], R24 ;  /* 0x0001701801007387 */ /* 0x000fe80000100a00 */
[----:B------:R-:W-:Y:S04]  /*23240*/  STL.64 [R1+0x178], R26 ;  /* 0x0001781a01007387 */ /* 0x000fe80000100a00 */
[----:B------:R-:W-:Y:S04]  /*23250*/  STL.64 [R1+0x17e0], R18 ;  /* 0x0017e01201007387 */ /* 0x000fe80000100a00 */
[----:B------:R-:W0:Y:S04]  /*23260*/  LDSM.16.M88.4 R24, [R28+UR5+0x1800] ;  /* 0x001800051c18783b */ /* 0x000e280008000200 */
[----:B------:R-:W-:Y:S04]  /*23270*/  STL.64 [R1+0x17d8], R16 ;  /* 0x0017d81001007387 */ /* 0x000fe80000100a00 */
[----:B------:R-:W1:Y:S04]  /*23280*/  LDSM.16.M88.4 R16, [R28+UR5+0x2000] ;  /* 0x002000051c10783b */ /* 0x000e680008000200 */
[----:B0-----:R0:W-:Y:S04]  /*23290*/  STL.64 [R1+0x180], R24 ;  /* 0x0001801801007387 */ /* 0x0011e80000100a00 */
[----:B------:R-:W-:Y:S01]  /*232a0*/  STL.64 [R1+0x188], R26 ;  /* 0x0001881a01007387 */ /* 0x000fe20000100a00 */
[----:B------:R-:W-:-:S02]  /*232b0*/  IMAD.MOV.U32 R22, RZ, RZ, R24 ;  /* 0x000000ffff167224 */ /* 0x000fc400078e0018 */
[----:B------:R-:W-:Y:S01]  /*232c0*/  IMAD.MOV.U32 R23, RZ, RZ, R25 ;  /* 0x000000ffff177224 */ /* 0x000fe200078e0019 */
[----:B-1----:R-:W-:Y:S04]  /*232d0*/  STL.64 [R1+0x190], R16 ;  /* 0x0001901001007387 */ /* 0x002fe80000100a00 */
[----:B------:R-:W-:Y:S01]  /*232e0*/  STL.64 [R1+0x198], R18 ;  /* 0x0001981201007387 */ /* 0x000fe20000100a00 */
[----:B0-----:R-:W-:Y:S02]  /*232f0*/  IMAD.MOV.U32 R24, RZ, RZ, R16 ;  /* 0x000000ffff187224 */ /* 0x001fe400078e0010 */
[----:B------:R-:W-:Y:S02]  /*23300*/  IMAD.MOV.U32 R25, RZ, RZ, R17 ;  /* 0x000000ffff197224 */ /* 0x000fe400078e0011 */
[----:B------:R-:W0:Y:S01]  /*23310*/  LDSM.16.M88.4 R16, [R28+UR5+0x2800] ;  /* 0x002800051c10783b */ /* 0x000e220008000200 */
[----:B------:R-:W-:Y:S01]  /*23320*/  IMAD R0, R20, 0x100, R10 ;  /* 0x0000010014007824 */ /* 0x000fe200078e020a */
[----:B------:R-:W-:-:S02]  /*23330*/  F2FP.F16.E4M3.UNPACK_B R20, R13 ;  /* 0x0000000dff14723e */ /* 0x000fc400020006ff */
[----:B------:R-:W-:Y:S01]  /*23340*/  F2FP.F16.E4M3.UNPACK_B R21, R12 ;  /* 0x0000000cff15723e */ /* 0x000fe200020006ff */
[----:B----4-:R-:W-:Y:S02]  /*23350*/  IMAD R5, R14, 0x100, R8 ;  /* 0x000001000e057824 */ /* 0x010fe400078e0208 */
[----:B------:R-:W2:Y:S04]  /*23360*/  LDL.LU.64 R8, [R1+0x250] ;  /* 0x0002500001087983 */ /* 0x000ea80000300a00 */
[----:B------:R-:W2:Y:S01]  /*23370*/  LDL.LU.64 R10, [R1+0x258] ;  /* 0x00025800010a7983 */ /* 0x000ea20000300a00 */
[----:B---3--:R-:W-:-:S03]  /*23380*/  IMAD R3, R3, 0x100, R15 ;  /* 0x0000010003037824 */ /* 0x008fc600078e020f */
[----:B0-----:R-:W-:Y:S01]  /*23390*/  STL.64 [R1+0x1a0], R16 ;  /* 0x0001a01001007387 */ /* 0x001fe20000100a00 */
[----:B------:R-:W-:-:S03]  /*233a0*/  IMAD.MOV.U32 R14, RZ, RZ, R16 ;  /* 0x000000ffff0e7224 */ /* 0x000fc600078e0010 */
[----:B------:R-:W-:Y:S01]  /*233b0*/  STL.64 [R1+0x1a8], R18 ;  /* 0x0001a81201007387 */ /* 0x000fe20000100a00 */
[----:B------:R-:W-:-:S03]  /*233c0*/  IMAD.MOV.U32 R15, RZ, RZ, R17 ;  /* 0x000000ffff0f7224 */ /* 0x000fc600078e0011 */
[----:B------:R-:W0:Y:S04]  /*233d0*/  LDSM.16.M88.4 R16, [R28+UR5+0x3000] ;  /* 0x003000051c10783b */ /* 0x000e280008000200 */
[----:B0-----:R-:W-:Y:S04]  /*233e0*/  STL.64 [R1+0x1b0], R16 ;  /* 0x0001b01001007387 */ /* 0x001fe80000100a00 */
[----:B------:R0:W-:Y:S01]  /*233f0*/  STL.64 [R1+0x1b8], R18 ;  /* 0x0001b81201007387 */ /* 0x0001e20000100a00 */
[----:B------:R-:W-:Y:S02]  /*23400*/  IMAD.MOV.U32 R12, RZ, RZ, R16 ;  /* 0x000000ffff0c7224 */ /* 0x000fe400078e0010 */
[----:B------:R-:W-:Y:S01]  /*23410*/  IMAD.MOV.U32 R13, RZ, RZ, R17 ;  /* 0x000000ffff0d7224 */ /* 0x000fe200078e0011 */
[----:B0-----:R-:W3:Y:S04]  /*23420*/  LDL.LU.64 R18, [R1+0x17e0] ;  /* 0x0017e00001127983 */ /* 0x001ee80000300a00 */
[----:B------:R-:W4:Y:S04]  /*23430*/  LDL.LU.64 R16, [R1+0x17d8] ;  /* 0x0017d80001107983 */ /* 0x000f280000300a00 */
[----:B------:R-:W-:Y:S04]  /*23440*/  STL.64 [R1+0x17d0], R14 ;  /* 0x0017d00e01007387 */ /* 0x000fe80000100a00 */
[----:B------:R0:W-:Y:S04]  /*23450*/  STL.64 [R1+0x17c8], R12 ;  /* 0x0017c80c01007387 */ /* 0x0001e80000100a00 */
[----:B0-----:R-:W5:Y:S04]  /*23460*/  LDL.LU.64 R12, [R1+0x2b0] ;  /* 0x0002b000010c7983 */ /* 0x001f680000300a00 */
[----:B------:R-:W5:Y:S01]  /*23470*/  LDL.LU.64 R14, [R1+0x2b8] ;  /* 0x0002b800010e7983 */ /* 0x000f620000300a00 */
[----:B------:R-:W-:Y:S01]  /*23480*/  IMAD R2, R7, 0x100, R6 ;  /* 0x0000010007027824 */ /* 0x000fe200078e0206 */
[----:B------:R-:W-:-:S02]  /*23490*/  F2FP.F16.E4M3.UNPACK_B R4, R0 ;  /* 0x00000000ff04723e */ /* 0x000fc400020006ff */
[----:B------:R-:W-:Y:S02]  /*234a0*/  F2FP.F16.E4M3.UNPACK_B R5, R5 ;  /* 0x00000005ff05723e */ /* 0x000fe400020006ff */
[----:B------:R-:W-:Y:S02]  /*234b0*/  F2FP.F16.E4M3.UNPACK_B R7, R3 ;  /* 0x00000003ff07723e */ /* 0x000fe400020006ff */
[----:B------:R-:W-:-:S07]  /*234c0*/  F2FP.F16.E4M3.UNPACK_B R6, R2 ;  /* 0x00000002ff06723e */ /* 0x000fce00020006ff */
[----:B--2---:R-:W-:-:S15]  /*234d0*/  HMMA.16816.F32 R8, R4, R20, R8 ;  /* 0x000000140408723c */ /* 0x004fde0000001808 */
[----:B------:R-:W-:-:S04]  /*234e0*/  NOP ;  /* 0x0000000000007918 */ /* 0x000fc80000000000 */
[----:B------:R-:W-:Y:S04]  /*234f0*/  STL [R1+0x1714], R8 ;  /* 0x0017140801007387 */ /* 0x000fe80000100800 */
[----:B------:R-:W-:Y:S04]  /*23500*/  STL [R1+0x1710], R9 ;  /* 0x0017100901007387 */ /* 0x000fe80000100800 */
[----:B------:R-:W-:Y:S04]  /*23510*/  STL [R1+0x170c], R10 ;  /* 0x00170c0a01007387 */ /* 0x000fe80000100800 */
[----:B------:R-:W-:Y:S04]  /*23520*/  STL [R1+0x1708], R11 ;  /* 0x0017080b01007387 */ /* 0x000fe80000100800 */
[----:B------:R-:W0:Y:S01]  /*23530*/  LDSM.16.M88.4 R8, [R28+UR5+0x3800] ;  /* 0x003800051c08783b */ /* 0x000e220008000200 */
[----:B---3--:R-:W-:-:S02]  /*23540*/  F2FP.F16.E4M3.UNPACK_B R18, R18 ;  /* 0x00000012ff12723e */ /* 0x008fc400020006ff */
[----:B------:R-:W-:-:S07]  /*23550*/  F2FP.F16.E4M3.UNPACK_B R19, R19 ;  /* 0x00000013ff13723e */ /* 0x000fce00020006ff */
[----:B-----5:R-:W-:Y:S01]  /*23560*/  HMMA.16816.F32 R12, R4, R18, R12 ;  /* 0x00000012040c723c */ /* 0x020fe2000000180c */
[----:B0-----:R-:W-:Y:S01]  /*23570*/  IMAD.MOV.U32 R2, RZ, RZ, R8 ;  /* 0x000000ffff027224 */ /* 0x001fe200078e0008 */
[----:B------:R0:W-:Y:S01]  /*23580*/  STL.64 [R1+0x1c0], R8 ;  /* 0x0001c00801007387 */ /* 0x0001e20000100a00 */
[----:B------:R-:W-:-:S03]  /*23590*/  IMAD.MOV.U32 R3, RZ, RZ, R9 ;  /* 0x000000ffff037224 */ /* 0x000fc600078e0009 */
[----:B------:R1:W-:-:S13]  /*235a0*/  STL.64 [R1+0x1c8], R10 ;  /* 0x0001c80a01007387 */ /* 0x0003da0000100a00 */
[----:B0-----:R-:W-:Y:S02]  /*235b0*/  IMAD.MOV.U32 R8, RZ, RZ, R12 ;  /* 0x000000ffff087224 */ /* 0x001fe400078e000c */
[----:B------:R-:W-:Y:S02]  /*235c0*/  IMAD.MOV.U32 R9, RZ, RZ, R13 ;  /* 0x000000ffff097224 */ /* 0x000fe400078e000d */
[----:B-1----:R-:W-:Y:S02]  /*235d0*/  IMAD.MOV.U32 R10, RZ, RZ, R14 ;  /* 0x000000ffff0a7224 */ /* 0x002fe400078e000e */
[----:B------:R-:W-:Y:S01]  /*235e0*/  IMAD.MOV.U32 R11, RZ, RZ, R15 ;  /* 0x000000ffff0b7224 */ /* 0x000fe200078e000f */
[----:B------:R-:W2:Y:S04]  /*235f0*/  LDL.LU.64 R12, [R1+0x2a0] ;  /* 0x0002a000010c7983 */ /* 0x000ea80000300a00 */
[----:B------:R-:W2:Y:S01]  /*23600*/  LDL.LU.64 R14, [R1+0x2a8] ;  /* 0x0002a800010e7983 */ /* 0x000ea20000300a00 */
[----:B----4-:R-:W-:-:S02]  /*23610*/  F2FP.F16.E4M3.UNPACK_B R16, R16 ;  /* 0x00000010ff10723e */ /* 0x010fc400020006ff */
[----:B------:R-:W-:Y:S01]  /*23620*/  F2FP.F16.E4M3.UNPACK_B R17, R17 ;  /* 0x00000011ff11723e */ /* 0x000fe200020006ff */
[----:B------:R-:W-:Y:S04]  /*23630*/  STL [R1+0x1724], R11 ;  /* 0x0017240b01007387 */ /* 0x000fe80000100800 */
[----:B------:R-:W-:Y:S04]  /*23640*/  STL [R1+0x1720], R10 ;  /* 0x0017200a01007387 */ /* 0x000fe80000100800 */
[----:B------:R-:W-:Y:S04]  /*23650*/  STL [R1+0x171c], R9 ;  /* 0x00171c0901007387 */ /* 0x000fe80000100800 */
[----:B------:R0:W-:Y:S04]  /*23660*/  STL [R1+0x1718], R8 ;  /* 0x0017180801007387 */ /* 0x0001e80000100800 */
[----:B0-----:R-:W3:Y:S04]  /*23670*/  LDL.LU.64 R8, [R1+0x290] ;  /* 0x0002900001087983 */ /* 0x001ee80000300a00 */
[----:B------:R-:W3:Y:S04]  /*23680*/  LDL.LU.64 R10, [R1+0x298] ;  /* 0x00029800010a7983 */ /* 0x000ee80000300a00 */
[----:B------:R-:W4:Y:S04]  /*23690*/  LDL.LU R0, [R1+0x1d8] ;  /* 0x0001d80001007983 */ /* 0x000f280000300800 */
[----:B------:R-:W5:Y:S04]  /*236a0*/  LDL.LU R26, [R1+0x1e4] ;  /* 0x0001e400011a7983 */ /* 0x000f680000300800 */
[----:B------:R-:W3:Y:S04]  /*236b0*/  LDL.LU R27, [R1+0x1e0] ;  /* 0x0001e000011b7983 */ /* 0x000ee80000300800 */
[----:B------:R-:W3:Y:S01]  /*236c0*/  LDL.LU R28, [R1+0x1ec] ;  /* 0x0001ec00011c7983 */ /* 0x000ee20000300800 */
[----:B--2---:R-:W-:-:S15]  /*236d0*/  HMMA.16816.F32 R12, R4, R16, R12 ;  /* 0x00000010040c723c */ /* 0x004fde000000180c */
[----:B------:R-:W-:-:S04]  /*236e0*/  NOP ;  /* 0x0000000000007918 */ /* 0x000fc80000000000 */
[----:B------:R-:W-:Y:S04]  /*236f0*/  STL.64 [R1+0x50], R12 ;  /* 0x0000500c01007387 */ /* 0x000fe80000100a00 */
[----:B------:R0:W-:Y:S04]  /*23700*/  STL.64 [R1+0x58], R14 ;  /* 0x0000580e01007387 */ /* 0x0001e80000100a00 */
[----:B0-----:R-:W2:Y:S04]  /*23710*/  LDL.LU.64 R14, [R1+0x17d0] ;  /* 0x0017d000010e7983 */ /* 0x001ea80000300a00 */
[----:B------:R-:W2:Y:S04]  /*23720*/  LDL.LU.64 R12, [R1+0x17c8] ;  /* 0x0017c800010c7983 */ /* 0x000ea80000300a00 */
[----:B------:R0:W-:Y:S04]  /*23730*/  STL.64 [R1+0x1790], R18 ;  /* 0x0017901201007387 */ /* 0x0001e80000100a00 */
[----:B0-----:R-:W2:Y:S04]  /*23740*/  LDL.LU R18, [R1+0x1e8] ;  /* 0x0001e80001127983 */ /* 0x001ea80000300800 */
[----:B------:R-:W2:Y:S04]  /*23750*/  LDL.LU R19, [R1+0x1f0] ;  /* 0x0001f00001137983 */ /* 0x000ea80000300800 */
[----:B------:R0:W-:Y:S04]  /*23760*/  STL.64 [R1+0x1788], R16 ;  /* 0x0017881001007387 */ /* 0x0001e80000100a00 */
[----:B0-----:R-:W3:Y:S01]  /*23770*/  LDL.LU R17, [R1+0x1dc] ;  /* 0x0001dc0001117983 */ /* 0x001ee20000300800 */
[----:B------:R-:W-:-:S02]  /*23780*/  F2FP.F16.E4M3.UNPACK_B R22, R22 ;  /* 0x00000016ff16723e */ /* 0x000fc400020006ff */
[----:B------:R-:W-:Y:S01]  /*23790*/  F2FP.F16.E4M3.UNPACK_B R23, R23 ;  /* 0x00000017ff17723e */ /* 0x000fe200020006ff */
[----:B--2---:R-:W-:Y:S04]  /*237a0*/  STL.64 [R1+0x17a0], R18 ;  /* 0x0017a01201007387 */ /* 0x004fe80000100a00 */
[----:B---3--:R0:W-:Y:S04]  /*237b0*/  STL [R1+0x1798], R17 ;  /* 0x0017981101007387 */ /* 0x0081e80000100800 */
[----:B------:R-:W-:Y:S04]  /*237c0*/  STL.64 [R1+0x17b0], R22 ;  /* 0x0017b01601007387 */ /* 0x000fe80000100a00 */
[----:B------:R1:W-:Y:S01]  /*237d0*/  STL.64 [R1+0x17a8], R20 ;  /* 0x0017a81401007387 */ /* 0x0003e20000100a00 */
[----:B0-----:R-:W-:Y:S03]  /*237e0*/  HMMA.16816.F32 R16, R4, R22, R8 ;  /* 0x000000160410723c */ /* 0x001fe60000001808 */
[----:B-1----:R-:W2:Y:S04]  /*237f0*/  LDL.LU.64 R20, [R1+0x270] ;  /* 0x0002700001147983 */ /* 0x002ea80000300a00 */
[----:B------:R-:W3:Y:S01]  /*23800*/  LDL.LU.64 R22, [R1+0x278] ;  /* 0x0002780001167983 */ /* 0x000ee20000300a00 */
[----:B------:R-:W-:-:S02]  /*23810*/  F2FP.F16.E4M3.UNPACK_B R24, R24 ;  /* 0x00000018ff18723e */ /* 0x000fc400020006ff */
[----:B------:R-:W-:Y:S01]  /*23820*/  F2FP.F16.E4M3.UNPACK_B R25, R25 ;  /* 0x00000019ff19723e */ /* 0x000fe200020006ff */
[----:B---3--:R-:W-:Y:S04]  /*23830*/  STL.64 [R1+0x17c0], R22 ;  /* 0x0017c01601007387 */ /* 0x008fe80000100a00 */
[----:B--2---:R0:W-:Y:S04]  /*23840*/  STL.64 [R1+0x17b8], R20 ;  /* 0x0017b81401007387 */ /* 0x0041e80000100a00 */
[----:B0-----:R-:W2:Y:S04]  /*23850*/  LDL.LU.64 R20, [R1+0x280] ;  /* 0x0002800001147983 */ /* 0x001ea80000300a00 */
[----:B------:R-:W2:Y:S01]  /*23860*/  LDL.LU.64 R22, [R1+0x288] ;  /* 0x0002880001167983 */ /* 0x000ea20000300a00 */
[----:B------:R-:W-:-:S02]  /*23870*/  IMAD.MOV.U32 R11, RZ, RZ, R16 ;  /* 0x000000ffff0b7224 */ /* 0x000fc400078e0010 */
[----:B------:R-:W-:Y:S02]  /*23880*/  IMAD.MOV.U32 R10, RZ, RZ, R17 ;  /* 0x000000ffff0a7224 */ /* 0x000fe400078e0011 */
[----:B------:R-:W-:Y:S02]  /*23890*/  IMAD.MOV.U32 R9, RZ, RZ, R18 ;  /* 0x000000ffff097224 */ /* 0x000fe400078e0012 */
[----:B------:R-:W-:Y:S01]  /*238a0*/  IMAD.MOV.U32 R8, RZ, RZ, R19 ;  /* 0x000000ffff087224 */ /* 0x000fe200078e0013 */
[----:B------:R-:W3:Y:S04]  /*238b0*/  LDL.LU.64 R16, [R1+0x260] ;  /* 0x0002600001107983 */ /* 0x000ee80000300a00 */
[----:B------:R-:W3:Y:S04]  /*238c0*/  LDL.LU.64 R18, [R1+0x268] ;  /* 0x0002680001127983 */ /* 0x000ee80000300a00 */
[----:B------:R-:W-:Y:S04]  /*238d0*/  STL.64 [R1+0x1730], R10 ;  /* 0x0017300a01007387 */ /* 0x000fe80000100a00 */
[----:B------:R0:W-:Y:S04]  /*238e0*/  STL.64 [R1+0x1728], R8 ;  /* 0x0017280801007387 */ /* 0x0001e80000100a00 */
[----:B0-----:R-:W3:Y:S04]  /*238f0*/  LDL.LU.64 R8, [R1+0x2c0] ;  /* 0x0002c00001087983 */ /* 0x001ee80000300a00 */
[----:B------:R-:W3:Y:S01]  /*23900*/  LDL.LU.64 R10, [R1+0x2c8] ;  /* 0x0002c800010a7983 */ /* 0x000ee20000300a00 */
[----:B--2---:R-:W-:-:S15]  /*23910*/  HMMA.16816.F32 R20, R4, R24, R20 ;  /* 0x000000180414723c */ /* 0x004fde0000001814 */
[----:B------:R-:W-:-:S04]  /*23920*/  NOP ;  /* 0x0000000000007918 */ /* 0x000fc80000000000 */
[----:B------:R-:W-:Y:S04]  /*23930*/  STL.64 [R1+0x90], R20 ;  /* 0x0000901401007387 */ /* 0x000fe80000100a00 */
[----:B------:R0:W-:Y:S04]  /*23940*/  STL.64 [R1+0x98], R22 ;  /* 0x0000981601007387 */ /* 0x0001e80000100a00 */
[----:B0-----:R-:W2:Y:S04]  /*23950*/  LDL.LU.64 R22, [R1+0x17c0] ;  /* 0x0017c00001167983 */ /* 0x001ea80000300a00 */
[----:B------:R-:W2:Y:S01]  /*23960*/  LDL.LU.64 R20, [R1+0x17b8] ;  /* 0x0017b80001147983 */ /* 0x000ea20000300a00 */
[----:B------:R-:W-:-:S02]  /*23970*/  F2FP.F16.E4M3.UNPACK_B R14, R14 ;  /* 0x0000000eff0e723e */ /* 0x000fc400020006ff */
[----:B------:R-:W-:Y:S02]  /*23980*/  F2FP.F16.E4M3.UNPACK_B R15, R15 ;  /* 0x0000000fff0f723e */ /* 0x000fe400020006ff */
[----:B------:R-:W-:Y:S02]  /*23990*/  F2FP.F16.E4M3.UNPACK_B R12, R12 ;  /* 0x0000000cff0c723e */ /* 0x000fe400020006ff */
[----:B------:R-:W-:-:S07]  /*239a0*/  F2FP.F16.E4M3.UNPACK_B R13, R13 ;  /* 0x0000000dff0d723e */ /* 0x000fce00020006ff */
[C---:B---3--:R-:W-:Y:S08]  /*239b0*/  HMMA.16816.F32 R16, R4.reuse, R12, R16 ;  /* 0x0000000c0410723c */ /* 0x048ff00000001810 */
[----:B--2---:R-:W-:-:S15]  /*239c0*/  HMMA.16816.F32 R20, R4, R14, R20 ;  /* 0x0000000e0414723c */ /* 0x004fde0000001814 */
[----:B------:R-:W-:-:S04]  /*239d0*/  NOP ;  /* 0x0000000000007918 */ /* 0x000fc80000000000 */
[----:B------:R-:W-:Y:S04]  /*239e0*/  STL.64 [R1+0xc0], R20 ;  /* 0x0000c01401007387 */ /* 0x000fe80000100a00 */
[----:B------:R0:W-:Y:S04]  /*239f0*/  STL.64 [R1+0xc8], R22 ;  /* 0x0000c81601007387 */ /* 0x0001e80000100a00 */
[----:B0-----:R-:W2:Y:S04]  /*23a00*/  LDL.LU.64 R22, [R1+0x17b0] ;  /* 0x0017b00001167983 */ /* 0x001ea80000300a00 */
[----:B------:R-:W3:Y:S04]  /*23a10*/  LDL.LU.64 R20, [R1+0x17a8] ;  /* 0x0017a80001147983 */ /* 0x000ee80000300a00 */
[----:B------:R-:W-:Y:S04]  /*23a20*/  STL.64 [R1+0xe0], R16 ;  /* 0x0000e01001007387 */ /* 0x000fe80000100a00 */
[----:B------:R0:W-:Y:S04]  /*23a30*/  STL.64 [R1+0xe8], R18 ;  /* 0x0000e81201007387 */ /* 0x0001e80000100a00 */
[----:B0-----:R-:W5:Y:S04]  /*23a40*/  LDL.LU.64 R18, [R1+0x17a0] ;  /* 0x0017a00001127983 */ /* 0x001f680000300a00 */
[----:B------:R-:W4:Y:S01]  /*23a50*/  LDL.LU R17, [R1+0x1798] ;  /* 0x0017980001117983 */ /* 0x000f220000300800 */
[----:B------:R-:W-:-:S02]  /*23a60*/  F2FP.F16.E4M3.UNPACK_B R2, R2 ;  /* 0x00000002ff02723e */ /* 0x000fc400020006ff */
[----:B------:R-:W-:-:S07]  /*23a70*/  F2FP.F16.E4M3.UNPACK_B R3, R3 ;  /* 0x00000003ff03723e */ /* 0x000fce00020006ff */
[----:B------:R-:W-:Y:S01]  /*23a80*/  HMMA.16816.F32 R4, R4, R2, R8 ;  /* 0x000000020404723c */ /* 0x000fe20000001808 */
[----:B------:R-:W-:Y:S04]  /*23a90*/  STL.64 [R1+0x1750], R14 ;  /* 0x0017500e01007387 */ /* 0x000fe80000100a00 */
[----:B------:R0:W-:Y:S01]  /*23aa0*/  STL.64 [R1+0x1748], R12 ;  /* 0x0017480c01007387 */ /* 0x0001e20000100a00 */
[----:B------:R-:W-:-:S03]  /*23ab0*/  IMAD R27, R29, 0x100, R27 ;  /* 0x000001001d1b7824 */ /* 0x000fc600078e021b */
[----:B------:R-:W2:Y:S01]  /*23ac0*/  LDL.LU R29, [R1+0x154] ;  /* 0x00015400011d7983 */ /* 0x000ea20000300800 */
[----:B-----5:R-:W-:Y:S02]  /*23ad0*/  IMAD R26, R26, 0x100, R18 ;  /* 0x000001001a1a7824 */ /* 0x020fe400078e0212 */
[----:B----4-:R-:W-:Y:S02]  /*23ae0*/  IMAD R0, R0, 0x100, R17 ;  /* 0x0000010000007824 */ /* 0x010fe400078e0211 */
[----:B------:R-:W-:Y:S01]  /*23af0*/  IMAD R28, R28, 0x100, R19 ;  /* 0x000001001c1c7824 */ /* 0x000fe200078e0213 */
[----:B------:R-:W3:Y:S04]  /*23b00*/  LDL.LU.64 R16, [R1+0x240] ;  /* 0x0002400001107983 */ /* 0x000ee80000300a00 */
[----:B------:R-:W3:Y:S04]  /*23b10*/  LDL.LU.64 R18, [R1+0x248] ;  /* 0x0002480001127983 */ /* 0x000ee80000300a00 */
[----:B------:R-:W-:Y:S04]  /*23b20*/  STL.64 [R1+0xb0], R4 ;  /* 0x0000b00401007387 */ /* 0x000fe80000100a00 */
[----:B------:R-:W-:Y:S04]  /*23b30*/  STL.64 [R1+0xb8], R6 ;  /* 0x0000b80601007387 */ /* 0x000fe80000100a00 */
[----:B0-----:R-:W4:Y:S04]  /*23b40*/  LDL.LU.64 R12, [R1+0x140] ;  /* 0x00014000010c7983 */ /* 0x001f280000300a00 */
[----:B------:R-:W5:Y:S04]  /*23b50*/  LDL.LU.64 R14, [R1+0x148] ;  /* 0x00014800010e7983 */ /* 0x000f680000300a00 */
[----:B-----5:R-:W-:Y:S04]  /*23b60*/  STL.64 [R1+0x1760], R14 ;  /* 0x0017600e01007387 */ /* 0x020fe80000100a00 */
[----:B----4-:R0:W-:Y:S04]  /*23b70*/  STL.64 [R1+0x1758], R12 ;  /* 0x0017580c01007387 */ /* 0x0101e80000100a00 */
[----:B0-----:R-:W4:Y:S04]  /*23b80*/  LDL.LU.64 R12, [R1+0x210] ;  /* 0x00021000010c7983 */ /* 0x001f280000300a00 */
[----:B------:R-:W5:Y:S04]  /*23b90*/  LDL.LU.64 R14, [R1+0x218] ;  /* 0x00021800010e7983 */ /* 0x000f680000300a00 */
[----:B-----5:R-:W-:Y:S04]  /*23ba0*/  STL.64 [R1+0x1770], R14 ;  /* 0x0017700e01007387 */ /* 0x020fe80000100a00 */
[----:B----4-:R0:W-:Y:S04]  /*23bb0*/  STL.64 [R1+0x1768], R12 ;  /* 0x0017680c01007387 */ /* 0x0101e80000100a00 */
[----:B0-----:R-:W4:Y:S04]  /*23bc0*/  LDL.LU.64 R12, [R1+0x220] ;  /* 0x00022000010c7983 */ /* 0x001f280000300a00 */
[----:B------:R-:W5:Y:S01]  /*23bd0*/  LDL.LU.64 R14, [R1+0x228] ;  /* 0x00022800010e7983 */ /* 0x000f620000300a00 */
[----:B------:R-:W-:-:S02]  /*23be0*/  F2FP.F16.E4M3.UNPACK_B R4, R0 ;  /* 0x00000000ff04723e */ /* 0x000fc400020006ff */
[----:B------:R-:W-:Y:S02]  /*23bf0*/  F2FP.F16.E4M3.UNPACK_B R6, R26 ;  /* 0x0000001aff06723e */ /* 0x000fe400020006ff */
[----:B------:R-:W-:Y:S02]  /*23c00*/  F2FP.F16.E4M3.UNPACK_B R5, R27 ;  /* 0x0000001bff05723e */ /* 0x000fe400020006ff */
[----:B------:R-:W-:Y:S01]  /*23c10*/  F2FP.F16.E4M3.UNPACK_B R7, R28 ;  /* 0x0000001cff07723e */ /* 0x000fe200020006ff */
[----:B-----5:R-:W-:Y:S04]  /*23c20*/  STL.64 [R1+0x1780], R14 ;  /* 0x0017800e01007387 */ /* 0x020fe80000100a00 */
[----:B----4-:R0:W-:Y:S04]  /*23c30*/  STL.64 [R1+0x1778], R12 ;  /* 0x0017780c01007387 */ /* 0x0101e80000100a00 */
[----:B0-----:R-:W4:Y:S04]  /*23c40*/  LDL.LU.64 R12, [R1+0x230] ;  /* 0x00023000010c7983 */ /* 0x001f280000300a00 */
[----:B------:R-:W4:Y:S04]  /*23c50*/  LDL.LU.64 R14, [R1+0x238] ;  /* 0x00023800010e7983 */ /* 0x000f280000300a00 */
[----:B------:R-:W5:Y:S04]  /*23c60*/  LDL.LU.64 R8, [R1+0x110] ;  /* 0x0001100001087983 */ /* 0x000f680000300a00 */
[----:B------:R-:W2:Y:S01]  /*23c70*/  LDL.LU.64 R10, [R1+0x118] ;  /* 0x00011800010a7983 */ /* 0x000ea20000300a00 */
[----:B---3--:R-:W-:-:S15]  /*23c80*/  HMMA.16816.F32 R16, R4, R20, R16 ;  /* 0x000000140410723c */ /* 0x008fde0000001810 */
[----:B------:R-:W-:-:S04]  /*23c90*/  NOP ;  /* 0x0000000000007918 */ /* 0x000fc80000000000 */
[----:B------:R-:W-:Y:S02]  /*23ca0*/  IMAD.MOV.U32 R28, RZ, RZ, R18 ;  /* 0x000000ffff1c7224 */ /* 0x000fe400078e0012 */
[----:B------:R-:W-:Y:S01]  /*23cb0*/  IMAD.MOV.U32 R27, RZ, RZ, R19 ;  /* 0x000000ffff1b7224 */ /* 0x000fe200078e0013 */
[----:B--2---:R-:W-:Y:S04]  /*23cc0*/  STL.64 [R1+0x1740], R10 ;  /* 0x0017400a01007387 */ /* 0x004fe80000100a00 */
[----:B-----5:R0:W-:Y:S04]  /*23cd0*/  STL.64 [R1+0x1738], R8 ;  /* 0x0017380801007387 */ /* 0x0201e80000100a00 */
[----:B0-----:R-:W2:Y:S04]  /*23ce0*/  LDL.LU.64 R8, [R1+0x120] ;  /* 0x0001200001087983 */ /* 0x001ea80000300a00 */
[----:B------:R-:W2:Y:S04]  /*23cf0*/  LDL.LU.64 R10, [R1+0x128] ;  /* 0x00012800010a7983 */ /* 0x000ea80000300a00 */
[----:B------:R-:W3:Y:S04]  /*23d00*/  LDL.LU R0, [R1+0x348] ;  /* 0x0003480001007983 */ /* 0x000ee80000300800 */
[----:B------:R-:W5:Y:S04]  /*23d10*/  LDL.LU R26, [R1+0x150] ;  /* 0x00015000011a7983 */ /* 0x000f680000300800 */
[----:B------:R0:W-:Y:S04]  /*23d20*/  STL.64 [R1+0xa0], R16 ;  /* 0x0000a01001007387 */ /* 0x0001e80000100a00 */
[----:B------:R-:W4:Y:S04]  /*23d30*/  LDL.LU.64 R18, [R1+0x1790] ;  /* 0x0017900001127983 */ /* 0x000f280000300a00 */
[----:B0-----:R-:W2:Y:S01]  /*23d40*/  LDL.LU.64 R16, [R1+0x1788] ;  /* 0x0017880001107983 */ /* 0x001ea20000300a00 */
[----:B----4-:R-:W-:-:S15]  /*23d50*/  HMMA.16816.F32 R12, R4, R18, R12 ;  /* 0x00000012040c723c */ /* 0x010fde000000180c */
[----:B------:R-:W-:-:S04]  /*23d60*/  NOP ;  /* 0x0000000000007918 */ /* 0x000fc80000000000 */
[----:B------:R-:W-:Y:S04]  /*23d70*/  STL.64 [R1+0x80], R12 ;  /* 0x0000800c01007387 */ /* 0x000fe80000100a00 */
[----:B------:R0:W-:Y:S04]  /*23d80*/  STL.64 [R1+0x88], R14 ;  /* 0x0000880e01007387 */ /* 0x0001e80000100a00 */
[----:B0-----:R-:W2:Y:S04]  /*23d90*/  LDL.LU.64 R14, [R1+0x1780] ;  /* 0x00178000010e7983 */ /* 0x001ea80000300a00 */
[----:B------:R-:W2:Y:S04]  /*23da0*/  LDL.LU.64 R12, [R1+0x1778] ;  /* 0x00177800010c7983 */ /* 0x000ea80000300a00 */
[----:B------:R-:W4:Y:S04]  /*23db0*/  LDL.LU R18, [R1+0x364] ;  /* 0x0003640001127983 */ /* 0x000f280000300800 */
[----:B------:R-:W3:Y:S01]  /*23dc0*/  LDL.LU R19, [R1+0x374] ;  /* 0x0003740001137983 */ /* 0x000ee20000300800 */
[----:B--2---:R-:W-:-:S15]  /*23dd0*/  HMMA.16816.F32 R12, R4, R16, R12 ;  /* 0x00000010040c723c */ /* 0x004fde000000180c */
[----:B------:R-:W-:-:S04]  /*23de0*/  NOP ;  /* 0x0000000000007918 */ /* 0x000fc80000000000 */
[----:B------:R-:W-:Y:S04]  /*23df0*/  STL.64 [R1+0x60], R12 ;  /* 0x0000600c01007387 */ /* 0x000fe80000100a00 */
[----:B------:R0:W-:Y:S04]  /*23e00*/  STL.64 [R1+0x68], R14 ;  /* 0x0000680e01007387 */ /* 0x0001e80000100a00 */
[----:B0-----:R-:W2:Y:S04]  /*23e10*/  LDL.LU.64 R14, [R1+0x1770] ;  /* 0x00177000010e7983 */ /* 0x001ea80000300a00 */
[----:B------:R-:W2:Y:S04]  /*23e20*/  LDL.LU.64 R12, [R1+0x1768] ;  /* 0x00176800010c7983 */ /* 0x000ea80000300a00 */
[----:B------:R-:W3:Y:S04]  /*23e30*/  LDL.LU R17, [R1+0x35c] ;  /* 0x00035c0001117983 */ /* 0x000ee80000300800 */
[----:B------:R-:W3:Y:S01]  /*23e40*/  LDL.LU R16, [R1+0x378] ;  /* 0x0003780001107983 */ /* 0x000ee20000300800 */
[----:B--2---:R-:W-:Y:S03]  /*23e50*/  HMMA.16816.F32 R20, R4, R22, R12 ;  /* 0x000000160414723c */ /* 0x004fe6000000180c */
[----:B------:R-:W2:Y:S04]  /*23e60*/  LDL.LU.64 R14, [R1+0x1760] ;  /* 0x00176000010e7983 */ /* 0x000ea80000300a00 */
[----:B------:R-:W2:-:S12]  /*23e70*/  LDL.LU.64 R12, [R1+0x1758] ;  /* 0x00175800010c7983 */ /* 0x000e980000300a00 */
[----:B------:R0:W-:Y:S04]  /*23e80*/  STL.64 [R1+0x40], R20 ;  /* 0x0000401401007387 */ /* 0x0001e80000100a00 */
[----:B------:R1:W-:Y:S04]  /*23e90*/  STL.64 [R1+0x48], R22 ;  /* 0x0000481601007387 */ /* 0x0003e80000100a00 */
[----:B0-----:R-:W3:Y:S04]  /*23ea0*/  LDL.LU.64 R20, [R1+0x130] ;  /* 0x0001300001147983 */ /* 0x001ee80000300a00 */
[----:B-1----:R-:W3:Y:S01]  /*23eb0*/  LDL.LU.64 R22, [R1+0x138] ;  /* 0x0001380001167983 */ /* 0x002ee20000300a00 */
[----:B--2---:R-:W-:-:S15]  /*23ec0*/  HMMA.16816.F32 R12, R4, R24, R12 ;  /* 0x00000018040c723c */ /* 0x004fde000000180c */
[----:B------:R-:W-:-:S04]  /*23ed0*/  NOP ;  /* 0x0000000000007918 */ /* 0x000fc80000000000 */
[----:B------:R-:W-:Y:S04]  /*23ee0*/  STL.64 [R1+0x10], R12 ;  /* 0x0000100c01007387 */ /* 0x000fe80000100a00 */
[----:B------:R0:W-:Y:S04]  /*23ef0*/  STL.64 [R1+0x18], R14 ;  /* 0x0000180e01007387 */ /* 0x0001e80000100a00 */
[----:B0-----:R-:W2:Y:S04]  /*23f00*/  LDL.LU.64 R14, [R1+0x1750] ;  /* 0x00175000010e7983 */ /* 0x001ea80000300a00 */
[----:B------:R-:W3:Y:S04]  /*23f10*/  LDL.LU.64 R12, [R1+0x1748] ;  /* 0x00174800010c7983 */ /* 0x000ee80000300a00 */
[----:B------:R-:W4:Y:S04]  /*23f20*/  LDL.LU R24, [R1+0x36c] ;  /* 0x00036c0001187983 */ /* 0x000f280000300800 */
[----:B------:R-:W3:Y:S01]  /*23f30*/  LDL.LU R25, [R1+0x360] ;  /* 0x0003600001197983 */ /* 0x000ee20000300800 */
[----:B--2---:R-:W-:-:S15]  /*23f40*/  HMMA.16816.F32 R8, R4, R14, R8 ;  /* 0x0000000e0408723c */ /* 0x004fde0000001808 */
[----:B------:R-:W-:-:S04]  /*23f50*/  NOP ;  /* 0x0000000000007918 */ /* 0x000fc80000000000 */
[----:B------:R-:W-:Y:S04]  /*23f60*/  STL.64 [R1], R8 ;  /* 0x0000000801007387 */ /* 0x000fe80000100a00 */
[----:B------:R0:W-:Y:S04]  /*23f70*/  STL.64 [R1+0x8], R10 ;  /* 0x0000080a01007387 */ /* 0x0001e80000100a00 */
[----:B0-----:R-:W3:Y:S04]  /*23f80*/  LDL.LU.64 R10, [R1+0x1740] ;  /* 0x00174000010a7983 */ /* 0x001ee80000300a00 */
[----:B------:R-:W3:Y:S02]  /*23f90*/  LDL.LU.64 R8, [R1+0x1738] ;  /* 0x0017380001087983 */ /* 0x000ee40000300a00 */
[----:B---3--:R-:W-:Y:S02]  /*23fa0*/  HMMA.16816.F32 R12, R4, R12, R8 ;  /* 0x0000000c040c723c */ /* 0x008fe40000001808 */
[----:B------:R-:W2:Y:S04]  /*23fb0*/  LDL.LU.64 R10, [R1+0x1730] ;  /* 0x00173000010a7983 */ /* 0x000ea80000300a00 */
[----:B------:R-:W3:-:S13]  /*23fc0*/  LDL.LU.64 R8, [R1+0x1728] ;  /* 0x0017280001087983 */ /* 0x000eda0000300a00 */
[----:B------:R0:W-:Y:S04]  /*23fd0*/  STL.64 [R1+0x1658], R14 ;  /* 0x0016580e01007387 */ /* 0x0001e80000100a00 */
[----:B0-----:R-:W2:Y:S01]  /*23fe0*/  LDL.LU R15, [R1+0x350] ;  /* 0x00035000010f7983 */ /* 0x001ea20000300800 */
[----:B------:R-:W-:Y:S03]  /*23ff0*/  HMMA.16816.F32 R4, R4, R2, R20 ;  /* 0x000000020404723c */ /* 0x000fe60000001814 */
[----:B------:R-:W-:Y:S01]  /*24000*/  STL.64 [R1+0x1650], R12 ;  /* 0x0016500c01007387 */ /* 0x000fe20000100a00 */
[----:B------:R-:W-:Y:S02]  /*24010*/  IMAD R19, R19, 0x100, R16 ;  /* 0x0000010013137824 */ /* 0x000fe400078e0210 */
[----:B----4-:R-:W-:-:S13]  /*24020*/  IMAD R18, R18, 0x100, R24 ;  /* 0x0000010012127824 */ /* 0x010fda00078e0218 */
[----:B------:R0:W-:Y:S04]  /*24030*/  STL.64 [R1+0x20], R4 ;  /* 0x0000200401007387 */ /* 0x0001e80000100a00 */
[----:B------:R1:W-:Y:S04]  /*24040*/  STL.64 [R1+0x28], R6 ;  /* 0x0000280601007387 */ /* 0x0003e80000100a00 */
[----:B0-----:R-:W4:Y:S04]  /*24050*/  LDL.LU R4, [R1+0x160] ;  /* 0x0001600001047983 */ /* 0x001f280000300800 */
[----:B-1----:R-:W3:Y:S01]  /*24060*/  LDL.LU R7, [R1+0x174] ;  /* 0x0001740001077983 */ /* 0x002ee20000300800 */
[----:B--2---:R-:W-:-:S05]  /*24070*/  IMAD R0, R0, 0x100, R15 ;  /* 0x0000010000007824 */ /* 0x004fca00078e020f */
[----:B------:R-:W-:Y:S02]  /*24080*/  F2FP.F16.E4M3.UNPACK_B R16, R0 ;  /* 0x00000000ff10723e */ /* 0x000fe400020006ff */
[----:B------:R-:W2:Y:S04]  /*24090*/  LDL.LU R0, [R1+0x190] ;  /* 0x0001900001007983 */ /* 0x000ea80000300800 */
[----:B------:R-:W2:Y:S04]  /*240a0*/  LDL.LU R24, [R1+0x194] ;  /* 0x0001940001187983 */ /* 0x000ea80000300800 */
[----:B------:R-:W2:Y:S04]  /*240b0*/  LDL.LU R20, [R1+0x1a0] ;  /* 0x0001a00001147983 */ /* 0x000ea80000300800 */
[----:B------:R-:W2:Y:S04]  /*240c0*/  LDL.LU R21, [R1+0x1a4] ;  /* 0x0001a40001157983 */ /* 0x000ea80000300800 */
[----:B------:R-:W2:Y:S04]  /*240d0*/  LDL.LU R22, [R1+0x1b0] ;  /* 0x0001b00001167983 */ /* 0x000ea80000300800 */
[----:B------:R-:W2:Y:S04]  /*240e0*/  LDL.LU R23, [R1+0x1b4] ;  /* 0x0001b40001177983 */ /* 0x000ea80000300800 */
[----:B--2---:R-:W-:Y:S04]  /*240f0*/  STL.64 [R1+0x16e0], R22 ;  /* 0x0016e01601007387 */ /* 0x004fe80000100a00 */
[----:B------:R0:W-:Y:S02]  /*24100*/  STL.64 [R1+0x16d8], R20 ;  /* 0x0016d81401007387 */ /* 0x0001e40000100a00 */
[----:B0-----:R-:W-:-:S02]  /*24110*/  IMAD.MOV.U32 R20, RZ, RZ, R11 ;  /* 0x000000ffff147224 */ /* 0x001fc400078e000b */
[----:B------:R-:W-:Y:S01]  /*24120*/  IMAD.MOV.U32 R21, RZ, RZ, R10 ;  /* 0x000000ffff157224 */ /* 0x000fe200078e000a */
[----:B------:R-:W2:Y:S04]  /*24130*/  LDL.LU R11, [R1+0x1724] ;  /* 0x00172400010b7983 */ /* 0x000ea80000300800 */
[----:B------:R-:W2:Y:S01]  /*24140*/  LDL.LU R10, [R1+0x1720] ;  /* 0x00172000010a7983 */ /* 0x000ea20000300800 */
[----:B---3--:R-:W-:Y:S02]  /*24150*/  IMAD.MOV.U32 R22, RZ, RZ, R9 ;  /* 0x000000ffff167224 */ /* 0x008fe400078e0009 */
[----:B------:R-:W-:Y:S01]  /*24160*/  IMAD.MOV.U32 R23, RZ, RZ, R8 ;  /* 0x000000ffff177224 */ /* 0x000fe200078e0008 */
[----:B------:R-:W3:Y:S04]  /*24170*/  LDL.LU R9, [R1+0x171c] ;  /* 0x00171c0001097983 */ /* 0x000ee80000300800 */
[----:B------:R-:W2:Y:S04]  /*24180*/  LDL.LU R8, [R1+0x1718] ;  /* 0x0017180001087983 */ /* 0x000ea80000300800 */
[----:B------:R-:W2:Y:S04]  /*24190*/  LDL.LU R5, [R1+0x164] ;  /* 0x0001640001057983 */ /* 0x000ea80000300800 */
[----:B------:R-:W2:Y:S04]  /*241a0*/  LDL.LU R6, [R1+0x170] ;  /* 0x0001700001067983 */ /* 0x000ea80000300800 */
[----:B------:R-:W-:Y:S04]  /*241b0*/  STL.64 [R1+0x16f0], R22 ;  /* 0x0016f01601007387 */ /* 0x000fe80000100a00 */
[----:B------:R0:W-:Y:S04]  /*241c0*/  STL.64 [R1+0x16e8], R20 ;  /* 0x0016e81401007387 */ /* 0x0001e80000100a00 */
[----:B0-----:R-:W2:Y:S04]  /*241d0*/  LDL.LU R20, [R1+0x50] ;  /* 0x0000500001147983 */ /* 0x001ea80000300800 */
[----:B------:R-:W2:Y:S04]  /*241e0*/  LDL.LU R21, [R1+0x54] ;  /* 0x0000540001157983 */ /* 0x000ea80000300800 */
[----:B------:R-:W2:Y:S04]  /*241f0*/  LDL.LU R22, [R1+0x58] ;  /* 0x0000580001167983 */ /* 0x000ea80000300800 */
[----:B------:R-:W2:Y:S01]  /*24200*/  LDL.LU R23, [R1+0x5c] ;  /* 0x00005c0001177983 */ /* 0x000ea20000300800 */
[----:B------:R-:W-:Y:S01]  /*24210*/  F2FP.F16.E4M3.UNPACK_B R3, R29.H1 ;  /* 0x0000001dff03723e */ /* 0x000fe200030006ff */
[----:B------:R-:W-:-:S02]  /*24220*/  IMAD R17, R17, 0x100, R25 ;  /* 0x0000010011117824 */ /* 0x000fc400078e0219 */
[----:B--2---:R-:W-:Y:S04]  /*24230*/  STL.64 [R1+0x1700], R22 ;  /* 0x0017001601007387 */ /* 0x004fe80000100a00 */
[----:B------:R0:W-:Y:S02]  /*24240*/  STL.64 [R1+0x16f8], R20 ;  /* 0x0016f81401007387 */ /* 0x0001e40000100a00 */
[----:B0-----:R-:W-:Y:S02]  /*24250*/  IMAD.MOV.U32 R20, RZ, RZ, R8 ;  /* 0x000000ffff147224 */ /* 0x001fe400078e0008 */
[----:B---3--:R-:W-:Y:S01]  /*24260*/  IMAD.MOV.U32 R21, RZ, RZ, R9 ;  /* 0x000000ffff157224 */ /* 0x008fe200078e0009 */
[----:B------:R-:W2:Y:S04]  /*24270*/  LDL.LU R8, [R1+0x1714] ;  /* 0x0017140001087983 */ /* 0x000ea80000300800 */
[----:B------:R-:W2:Y:S01]  /*24280*/  LDL.LU R9, [R1+0x1710] ;  /* 0x0017100001097983 */ /* 0x000ea20000300800 */
[----:B------:R-:W-:-:S02]  /*24290*/  IMAD.MOV.U32 R22, RZ, RZ, R10 ;  /* 0x000000ffff167224 */ /* 0x000fc400078e000a */
[----:B------:R-:W-:Y:S01]  /*242a0*/  IMAD.MOV.U32 R23, RZ, RZ, R11 ;  /* 0x000000ffff177224 */ /* 0x000fe200078e000b */
[----:B------:R-:W2:Y:S04]  /*242b0*/  LDL.LU R10, [R1+0x170c] ;  /* 0x00170c00010a7983 */ /* 0x000ea80000300800 */
[----:B------:R-:W2:Y:S04]  /*242c0*/  LDL.LU R11, [R1+0x1708] ;  /* 0x00170800010b7983 */ /* 0x000ea80000300800 */
[----:B------:R-:W3:Y:S04]  /*242d0*/  LDL.LU R29, [R1+0x1c0] ;  /* 0x0001c000011d7983 */ /* 0x000ee80000300800 */
[----:B------:R-:W3:Y:S04]  /*242e0*/  LDL.LU R25, [R1+0x1c4] ;  /* 0x0001c40001197983 */ /* 0x000ee80000300800 */
[----:B------:R-:W3:Y:S04]  /*242f0*/  LDL.LU R13, [R1+0x454] ;  /* 0x00045400010d7983 */ /* 0x000ee80000300800 */
[----:B------:R-:W3:Y:S04]  /*24300*/  LDL.LU R14, [R1+0x450] ;  /* 0x00045000010e7983 */ /* 0x000ee80000300800 */
[----:B------:R-:W3:Y:S01]  /*24310*/  LDL.LU R15, [R1+0x46c] ;  /* 0x00046c00010f7983 */ /* 0x000ee20000300800 */
[----:B------:R-:W-:-:S02]  /*24320*/  F2FP.F16.E4M3.UNPACK_B R18, R18 ;  /* 0x00000012ff12723e */ /* 0x000fc400020006ff */
[----:B------:R-:W-:Y:S02]  /*24330*/  F2FP.F16.E4M3.UNPACK_B R17, R17 ;  /* 0x00000011ff11723e */ /* 0x000fe400020006ff */
[----:B------:R-:W-:Y:S02]  /*24340*/  F2FP.F16.E4M3.UNPACK_B R19, R19 ;  /* 0x00000013ff13723e */ /* 0x000fe400020006ff */
[----:B-----5:R-:W-:Y:S02]  /*24350*/  F2FP.F16.E4M3.UNPACK_B R2, R26.H1 ;  /* 0x0000001aff02723e */ /* 0x020fe400030006ff */
[----:B----4-:R-:W-:Y:S02]  /*24360*/  F2FP.F16.E4M3.UNPACK_B R4, R4.H1 ;  /* 0x00000004ff04723e */ /* 0x010fe400030006ff */
[----:B------:R-:W-:-:S07]  /*24370*/  F2FP.F16.E4M3.UNPACK_B R5, R5.H1 ;  /* 0x00000005ff05723e */ /* 0x000fce00030006ff */
[C---:B------:R-:W-:Y:S08]  /*24380*/  HMMA.16816.F32 R20, R16.reuse, R4, R20 ;  /* 0x000000041014723c */ /* 0x040ff00000001814 */
[----:B--2---:R-:W-:Y:S01]  /*24390*/  HMMA.16816.F32 R8, R16, R2, R8 ;  /* 0x000000021008723c */ /* 0x004fe20000001808 */
[----:B---3--:R-:W-:Y:S04]  /*243a0*/  STL.64 [R1+0x16d0], R14 ;  /* 0x0016d00e01007387 */ /* 0x008fe80000100a00 */
[----:B------:R0:W-:Y:S04]  /*243b0*/  STL [R1+0x16c8], R13 ;  /* 0x0016c80d01007387 */ /* 0x0001e80000100800 */
[----:B------:R-:W2:Y:S04]  /*243c0*/  LDL.LU R12, [R1+0x90] ;  /* 0x00009000010c7983 */ /* 0x000ea80000300800 */
[----:B0-----:R-:W2:Y:S04]  /*243d0*/  LDL.LU R13, [R1+0x94] ;  /* 0x00009400010d7983 */ /* 0x001ea80000300800 */
[----:B------:R-:W2:Y:S04]  /*243e0*/  LDL.LU R14, [R1+0x98] ;  /* 0x00009800010e7983 */ /* 0x000ea80000300800 */
[----:B------:R-:W2:Y:S04]  /*243f0*/  LDL.LU R15, [R1+0x9c] ;  /* 0x00009c00010f7983 */ /* 0x000ea80000300800 */
[----:B------:R-:W3:Y:S04]  /*24400*/  LDL.LU R26, [R1+0x468] ;  /* 0x00046800011a7983 */ /* 0x000ee80000300800 */
[----:B------:R-:W-:Y:S04]  /*24410*/  STL.64 [R1+0xd0], R8 ;  /* 0x0000d00801007387 */ /* 0x000fe80000100a00 */
[----:B------:R0:W-:Y:S04]  /*24420*/  STL.64 [R1+0xd8], R10 ;  /* 0x0000d80a01007387 */ /* 0x0001e80000100a00 */
[----:B0-----:R-:W4:Y:S04]  /*24430*/  LDL.LU R10, [R1+0x180] ;  /* 0x00018000010a7983 */ /* 0x001f280000300800 */
[----:B------:R-:W5:Y:S04]  /*24440*/  LDL.LU R11, [R1+0x184] ;  /* 0x00018400010b7983 */ /* 0x000f680000300800 */
[----:B------:R-:W-:Y:S04]  /*24450*/  STL [R1+0x16c4], R2 ;  /* 0x0016c40201007387 */ /* 0x000fe80000100800 */
[----:B------:R-:W-:Y:S04]  /*24460*/  STL [R1+0x16c0], R3 ;  /* 0x0016c00301007387 */ /* 0x000fe80000100800 */
[----:B------:R-:W-:Y:S04]  /*24470*/  STL.64 [R1+0xf0], R20 ;  /* 0x0000f01401007387 */ /* 0x000fe80000100a00 */
[----:B------:R0:W-:Y:S04]  /*24480*/  STL.64 [R1+0xf8], R22 ;  /* 0x0000f81601007387 */ /* 0x0001e80000100a00 */
[----:B0-----:R-:W2:Y:S04]  /*24490*/  LDL.LU.64 R22, [R1+0x1700] ;  /* 0x0017000001167983 */ /* 0x001ea80000300a00 */
[----:B------:R-:W2:Y:S01]  /*244a0*/  LDL.LU.64 R20, [R1+0x16f8] ;  /* 0x0016f80001147983 */ /* 0x000ea20000300a00 */
[----:B------:R-:W-:-:S02]  /*244b0*/  F2FP.F16.E4M3.UNPACK_B R6, R6.H1 ;  /* 0x00000006ff06723e */ /* 0x000fc400030006ff */
[----:B------:R-:W-:-:S07]  /*244c0*/  F2FP.F16.E4M3.UNPACK_B R7, R7.H1 ;  /* 0x00000007ff07723e */ /* 0x000fce00030006ff */
[----:B--2---:R-:W-:-:S15]  /*244d0*/  HMMA.16816.F32 R20, R16, R6, R20 ;  /* 0x000000061014723c */ /* 0x004fde0000001814 */
[----:B------:R-:W-:-:S04]  /*244e0*/  NOP ;  /* 0x0000000000007918 */ /* 0x000fc80000000000 */
[----:B------:R-:W-:Y:S04]  /*244f0*/  STL.64 [R1+0x100], R20 ;  /* 0x0001001401007387 */ /* 0x000fe80000100a00 */
[----:B------:R0:W-:Y:S04]  /*24500*/  STL.64 [R1+0x108], R22 ;  /* 0x0001081601007387 */ /* 0x0001e80000100a00 */
[----:B0-----:R-:W2:Y:S04]  /*24510*/  LDL.LU.64 R22, [R1+0x16f0] ;  /* 0x0016f00001167983 */ /* 0x001ea80000300a00 */
[----:B------:R-:W2:Y:S01]  /*24520*/  LDL.LU.64 R20, [R1+0x16e8] ;  /* 0x0016e80001147983 */ /* 0x000ea20000300a00 */
[----:B----4-:R-:W-:-:S02]  /*24530*/  F2FP.F16.E4M3.UNPACK_B R8, R10.H1 ;  /* 0x0000000aff08723e */ /* 0x010fc400030006ff */
[----:B-----5:R-:W-:Y:S02]  /*24540*/  F2FP.F16.E4M3.UNPACK_B R9, R11.H1 ;  /* 0x0000000bff09723e */ /* 0x020fe400030006ff */
[----:B------:R-:W-:Y:S02]  /*24550*/  F2FP.F16.E4M3.UNPACK_B R10, R0.H1 ;  /* 0x00000000ff0a723e */ /* 0x000fe400030006ff */
[----:B------:R-:W-:-:S07]  /*24560*/  F2FP.F16.E4M3.UNPACK_B R11, R24.H1 ;  /* 0x00000018ff0b723e */ /* 0x000fce00030006ff */
[C---:B------:R-:W-:Y:S01]  /*24570*/  HMMA.16816.F32 R12, R16.reuse, R10, R12 ;  /* 0x0000000a100c723c */ /* 0x040fe2000000180c */
[----:B------:R-:W-:Y:S04]  /*24580*/  STL.64 [R1+0x16a8], R6 ;  /* 0x0016a80601007387 */ /* 0x000fe80000100a00 */
[----:B------:R0:W-:Y:S04]  /*24590*/  STL.64 [R1+0x16a0], R4 ;  /* 0x0016a00401007387 */ /* 0x0001e80000100a00 */
[----:B0-----:R-:W4:Y:S04]  /*245a0*/  LDL.LU R4, [R1+0xe0] ;  /* 0x0000e00001047983 */ /* 0x001f280000300800 */
[----:B------:R-:W4:Y:S04]  /*245b0*/  LDL.LU R5, [R1+0xe4] ;  /* 0x0000e40001057983 */ /* 0x000f280000300800 */
[----:B------:R-:W4:Y:S04]  /*245c0*/  LDL.LU R6, [R1+0xe8] ;  /* 0x0000e80001067983 */ /* 0x000f280000300800 */
[----:B------:R-:W4:Y:S01]  /*245d0*/  LDL.LU R7, [R1+0xec] ;  /* 0x0000ec0001077983 */ /* 0x000f220000300800 */
[----:B--2---:R-:W-:-:S15]  /*245e0*/  HMMA.16816.F32 R20, R16, R8, R20 ;  /* 0x000000081014723c */ /* 0x004fde0000001814 */
[----:B------:R-:W-:-:S04]  /*245f0*/  NOP ;  /* 0x0000000000007918 */ /* 0x000fc80000000000 */
[----:B------:R-:W-:Y:S04]  /*24600*/  STL.64 [R1+0x110], R20 ;  /* 0x0001101401007387 */ /* 0x000fe80000100a00 */
[----:B------:R0:W-:Y:S04]  /*24610*/  STL.64 [R1+0x118], R22 ;  /* 0x0001181601007387 */ /* 0x0001e80000100a00 */
[----:B0-----:R-:W2:Y:S04]  /*24620*/  LDL.LU.64 R22, [R1+0x16e0] ;  /* 0x0016e00001167983 */ /* 0x001ea80000300a00 */
[----:B------:R-:W5:Y:S04]  /*24630*/  LDL.LU.64 R20, [R1+0x16d8] ;  /* 0x0016d80001147983 */ /* 0x000f680000300a00 */
[----:B------:R-:W-:Y:S04]  /*24640*/  STL.64 [R1+0x120], R12 ;  /* 0x0001200c01007387 */ /* 0x000fe80000100a00 */
[----:B------:R0:W-:Y:S04]  /*24650*/  STL.64 [R1+0x128], R14 ;  /* 0x0001280e01007387 */ /* 0x0001e80000100a00 */
[----:B0-----:R-:W3:Y:S04]  /*24660*/  LDL.LU.64 R14, [R1+0x16d0] ;  /* 0x0016d000010e7983 */ /* 0x001ee80000300a00 */
[----:B------:R-:W3:Y:S04]  /*24670*/  LDL.LU R13, [R1+0x16c8] ;  /* 0x0016c800010d7983 */ /* 0x000ee80000300800 */
[----:B------:R-:W-:Y:S04]  /*24680*/  STL.64 [R1+0x1688], R10 ;  /* 0x0016880a01007387 */ /* 0x000fe80000100a00 */
[----:B------:R0:W-:Y:S04]  /*24690*/  STL.64 [R1+0x1680], R8 ;  /* 0x0016800801007387 */ /* 0x0001e80000100a00 */
[----:B0-----:R-:W3:Y:S04]  /*246a0*/  LDL.LU R8, [R1+0xc0] ;  /* 0x0000c00001087983 */ /* 0x001ee80000300800 */
[----:B------:R-:W3:Y:S04]  /*246b0*/  LDL.LU R9, [R1+0xc4] ;  /* 0x0000c40001097983 */ /* 0x000ee80000300800 */
[----:B------:R-:W3:Y:S04]  /*246c0*/  LDL.LU R10, [R1+0xc8] ;  /* 0x0000c800010a7983 */ /* 0x000ee80000300800 */
[----:B------:R-:W3:Y:S01]  /*246d0*/  LDL.LU R11, [R1+0xcc] ;  /* 0x0000cc00010b7983 */ /* 0x000ee20000300800 */
[----:B------:R-:W-:-:S02]  /*246e0*/  F2FP.F16.E4M3.UNPACK_B R24, R29.H1 ;  /* 0x0000001dff18723e */ /* 0x000fc400030006ff */
[----:B-----5:R-:W-:Y:S02]  /*246f0*/  F2FP.F16.E4M3.UNPACK_B R20, R20.H1 ;  /* 0x00000014ff14723e */ /* 0x020fe400030006ff */
[----:B------:R-:W-:Y:S02]  /*24700*/  F2FP.F16.E4M3.UNPACK_B R21, R21.H1 ;  /* 0x00000015ff15723e */ /* 0x000fe400030006ff */
[----:B--2---:R-:W-:Y:S02]  /*24710*/  F2FP.F16.E4M3.UNPACK_B R22, R22.H1 ;  /* 0x00000016ff16723e */ /* 0x004fe400030006ff */
[----:B------:R-:W-:-:S07]  /*24720*/  F2FP.F16.E4M3.UNPACK_B R23, R23.H1 ;  /* 0x00000017ff17723e */ /* 0x000fce00030006ff */
[C---:B----4-:R-:W-:Y:S08]  /*24730*/  HMMA.16816.F32 R4, R16.reuse, R22, R4 ;  /* 0x000000161004723c */ /* 0x050ff00000001804 */
[----:B---3--:R-:W-:-:S15]  /*24740*/  HMMA.16816.F32 R8, R16, R20, R8 ;  /* 0x000000141008723c */ /* 0x008fde0000001808 */
[----:B------:R-:W-:-:S04]  /*24750*/  NOP ;  /* 0x0000000000007918 */ /* 0x000fc80000000000 */
[----:B------:R-:W-:Y:S04]  /*24760*/  STL.64 [R1+0x130], R8 ;  /* 0x0001300801007387 */ /* 0x000fe80000100a00 */
[----:B------:R-:W-:Y:S04]  /*24770*/  STL.64 [R1+0x138], R10 ;  /* 0x0001380a01007387 */ /* 0x000fe80000100a00 */
[----:B------:R-:W-:Y:S04]  /*24780*/  STL.64 [R1+0x1668], R22 ;  /* 0x0016681601007387 */ /* 0x000fe80000100a00 */
[----:B------:R-:W-:Y:S04]  /*24790*/  STL.64 [R1+0x1660], R20 ;  /* 0x0016601401007387 */ /* 0x000fe80000100a00 */
[----:B------:R0:W-:Y:S04]  /*247a0*/  STL.64 [R1+0x140], R4 ;  /* 0x0001400401007387 */ /* 0x0001e80000100a00 */
[----:B------:R1:W-:Y:S04]  /*247b0*/  STL.64 [R1+0x148], R6 ;  /* 0x0001480601007387 */ /* 0x0003e80000100a00 */
[----:B------:R-:W2:Y:S04]  /*247c0*/  LDL.LU R29, [R1+0x16c] ;  /* 0x00016c00011d7983 */ /* 0x000ea80000300800 */
[----:B0-----:R-:W3:Y:S04]  /*247d0*/  LDL.LU R4, [R1+0xa0] ;  /* 0x0000a00001047983 */ /* 0x001ee80000300800 */
[----:B------:R-:W3:Y:S01]  /*247e0*/  LDL.LU R5, [R1+0xa4] ;  /* 0x0000a40001057983 */ /* 0x000ee20000300800 */
[----:B-1----:R-:W-:-:S02]  /*247f0*/  IMAD.MOV.U32 R6, RZ, RZ, R28 ;  /* 0x000000ffff067224 */ /* 0x002fc400078e001c */
[----:B------:R-:W-:Y:S01]  /*24800*/  IMAD.MOV.U32 R7, RZ, RZ, R27 ;  /* 0x000000ffff077224 */ /* 0x000fe200078e001b */
[----:B------:R-:W4:Y:S04]  /*24810*/  LDL.LU R2, [R1+0x464] ;  /* 0x0004640001027983 */ /* 0x000f280000300800 */
[----:B------:R-:W4:Y:S04]  /*24820*/  LDL.LU R27, [R1+0x45c] ;  /* 0x00045c00011b7983 */ /* 0x000f280000300800 */
[----:B------:R-:W5:Y:S04]  /*24830*/  LDL.LU R3, [R1+0x478] ;  /* 0x0004780001037983 */ /* 0x000f680000300800 */
[----:B------:R-:W5:Y:S04]  /*24840*/  LDL.LU R28, [R1+0x474] ;  /* 0x00047400011c7983 */ /* 0x000f680000300800 */
[----:B------:R-:W-:Y:S04]  /*24850*/  STL.64 [R1+0x16b8], R6 ;  /* 0x0016b80601007387 */ /* 0x000fe80000100a00 */
[----:B---3--:R0:W-:Y:S04]  /*24860*/  STL.64 [R1+0x16b0], R4 ;  /* 0x0016b00401007387 */ /* 0x0081e80000100a00 */
[----:B0-----:R-:W3:Y:S04]  /*24870*/  LDL.LU R4, [R1+0xb0] ;  /* 0x0000b00001047983 */ /* 0x001ee80000300800 */
[----:B------:R-:W3:Y:S04]  /*24880*/  LDL.LU R5, [R1+0xb4] ;  /* 0x0000b40001057983 */ /* 0x000ee80000300800 */
[----:B------:R-:W3:Y:S04]  /*24890*/  LDL.LU R6, [R1+0xb8] ;  /* 0x0000b80001067983 */ /* 0x000ee80000300800 */
[----:B------:R-:W3:Y:S04]  /*248a0*/  LDL.LU R7, [R1+0xbc] ;  /* 0x0000bc0001077983 */ /* 0x000ee80000300800 */
[----:B------:R-:W2:Y:S04]  /*248b0*/  LDL.LU R8, [R1+0x60] ;  /* 0x0000600001087983 */ /* 0x000ea80000300800 */
[----:B------:R-:W2:Y:S04]  /*248c0*/  LDL.LU R9, [R1+0x64] ;  /* 0x0000640001097983 */ /* 0x000ea80000300800 */
[----:B------:R-:W2:Y:S04]  /*248d0*/  LDL.LU R10, [R1+0x68] ;  /* 0x00006800010a7983 */ /* 0x000ea80000300800 */
[----:B------:R-:W2:Y:S04]  /*248e0*/  LDL.LU R11, [R1+0x6c] ;  /* 0x00006c00010b7983 */ /* 0x000ea80000300800 */
[----:B--2---:R-:W-:Y:S04]  /*248f0*/  STL.64 [R1+0x1698], R10 ;  /* 0x0016980a01007387 */ /* 0x004fe80000100a00 */
[----:B------:R0:W-:Y:S04]  /*24900*/  STL.64 [R1+0x1690], R8 ;  /* 0x0016900801007387 */ /* 0x0001e80000100a00 */
[----:B0-----:R-:W2:Y:S04]  /*24910*/  LDL.LU R8, [R1+0x80] ;  /* 0x0000800001087983 */ /* 0x001ea80000300800 */
[----:B------:R-:W2:Y:S04]  /*24920*/  LDL.LU R9, [R1+0x84] ;  /* 0x0000840001097983 */ /* 0x000ea80000300800 */
[----:B------:R-:W2:Y:S04]  /*24930*/  LDL.LU R10, [R1+0x88] ;  /* 0x00008800010a7983 */ /* 0x000ea80000300800 */
[----:B------:R-:W2:Y:S04]  /*24940*/  LDL.LU R11, [R1+0x8c] ;  /* 0x00008c00010b7983 */ /* 0x000ea80000300800 */
[----:B------:R-:W2:Y:S04]  /*24950*/  LDL.LU R20, [R1+0x10] ;  /* 0x0000100001147983 */ /* 0x000ea80000300800 */
[----:B------:R-:W2:Y:S04]  /*24960*/  LDL.LU R21, [R1+0x14] ;  /* 0x0000140001157983 */ /* 0x000ea80000300800 */
[----:B------:R-:W2:Y:S04]  /*24970*/  LDL.LU R22, [R1+0x18] ;  /* 0x0000180001167983 */ /* 0x000ea80000300800 */
[----:B------:R-:W2:Y:S01]  /*24980*/  LDL.LU R23, [R1+0x1c] ;  /* 0x00001c0001177983 */ /* 0x000ea20000300800 */
[----:B------:R-:W-:Y:S01]  /*24990*/  F2FP.F16.E4M3.UNPACK_B R25, R25.H1 ;  /* 0x00000019ff19723e */ /* 0x000fe200030006ff */
[----:B------:R-:W-:-:S02]  /*249a0*/  IMAD R0, R14, 0x100, R13 ;  /* 0x000001000e007824 */ /* 0x000fc400078e020d */
[----:B------:R-:W-:Y:S02]  /*249b0*/  IMAD R26, R26, 0x100, R15 ;  /* 0x000001001a1a7824 */ /* 0x000fe400078e020f */
[----:B----4-:R-:W-:Y:S02]  /*249c0*/  IMAD R27, R27, 0x100, R2 ;  /* 0x000001001b1b7824 */ /* 0x010fe400078e0202 */
[----:B-----5:R-:W-:Y:S01]  /*249d0*/  IMAD R28, R28, 0x100, R3 ;  /* 0x000001001c1c7824 */ /* 0x020fe200078e0203 */
[----:B---3--:R-:W-:Y:S01]  /*249e0*/  HMMA.16816.F32 R16, R16, R24, R4 ;  /* 0x000000181010723c */ /* 0x008fe20000001804 */
[----:B--2---:R-:W-:Y:S04]  /*249f0*/  STL.64 [R1+0x1678], R22 ;  /* 0x0016781601007387 */ /* 0x004fe80000100a00 */
[----:B------:R0:W-:Y:S04]  /*24a00*/  STL.64 [R1+0x1670], R20 ;  /* 0x0016701401007387 */ /* 0x0001e80000100a00 */
[----:B0-----:R-:W2:Y:S04]  /*24a10*/  LDL.LU R20, [R1+0x40] ;  /* 0x0000400001147983 */ /* 0x001ea80000300800 */
[----:B------:R-:W2:Y:S04]  /*24a20*/  LDL.LU R21, [R1+0x44] ;  /* 0x0000440001157983 */ /* 0x000ea80000300800 */
[----:B------:R-:W2:Y:S04]  /*24a30*/  LDL.LU R22, [R1+0x48] ;  /* 0x0000480001167983 */ /* 0x000ea80000300800 */
[----:B------:R-:W2:Y:S04]  /*24a40*/  LDL.LU R23, [R1+0x4c] ;  /* 0x00004c0001177983 */ /* 0x000ea80000300800 */
[----:B------:R-:W3:Y:S04]  /*24a50*/  LDL.LU R12, [R1] ;  /* 0x00000000010c7983 */ /* 0x000ee80000300800 */
[----:B------:R-:W3:Y:S04]  /*24a60*/  LDL.LU R13, [R1+0x4] ;  /* 0x00000400010d7983 */ /* 0x000ee80000300800 */
[----:B------:R-:W3:Y:S04]  /*24a70*/  LDL.LU R14, [R1+0x8] ;  /* 0x00000800010e7983 */ /* 0x000ee80000300800 */
[----:B------:R-:W3:Y:S04]  /*24a80*/  LDL.LU R15, [R1+0xc] ;  /* 0x00000c00010f7983 */ /* 0x000ee80000300800 */
[----:B------:R-:W4:Y:S04]  /*24a90*/  LDL.LU R2, [R1+0x16c4] ;  /* 0x0016c40001027983 */ /* 0x000f280000300800 */
[----:B------:R-:W4:Y:S04]  /*24aa0*/  LDL.LU R3, [R1+0x16c0] ;  /* 0x0016c00001037983 */ /* 0x000f280000300800 */
[----:B------:R-:W4:Y:S04]  /*24ab0*/  LDL.LU.64 R6, [R1+0x16b8] ;  /* 0x0016b80001067983 */ /* 0x000f280000300a00 */
[----:B------:R-:W4:Y:S04]  /*24ac0*/  LDL.LU.64 R4, [R1+0x16b0] ;  /* 0x0016b00001047983 */ /* 0x000f280000300a00 */
[----:B------:R0:W-:Y:S04]  /*24ad0*/  STL.64 [R1+0xc0], R16 ;  /* 0x0000c01001007387 */ /* 0x0001e80000100a00 */
[----:B------:R1:W-:Y:S01]  /*24ae0*/  STL.64 [R1+0xc8], R18 ;  /* 0x0000c81201007387 */ /* 0x0003e20000100a00 */
[----:B0-----:R-:W-:-:S02]  /*24af0*/  F2FP.F16.E4M3.UNPACK_B R16, R0 ;  /* 0x00000000ff10723e */ /* 0x001fc400020006ff */
[----:B-1----:R-:W-:Y:S02]  /*24b00*/  F2FP.F16.E4M3.UNPACK_B R18, R26 ;  /* 0x0000001aff12723e */ /* 0x002fe400020006ff */
[----:B------:R-:W-:Y:S02]  /*24b10*/  F2FP.F16.E4M3.UNPACK_B R17, R27 ;  /* 0x0000001bff11723e */ /* 0x000fe400020006ff */
[----:B------:R-:W-:-:S07]  /*24b20*/  F2FP.F16.E4M3.UNPACK_B R19, R28 ;  /* 0x0000001cff13723e */ /* 0x000fce00020006ff */
[----:B----4-:R-:W-:-:S15]  /*24b30*/  HMMA.16816.F32 R4, R16, R2, R4 ;  /* 0x000000021004723c */ /* 0x010fde0000001804 */
[----:B------:R-:W-:-:S04]  /*24b40*/  NOP ;  /* 0x0000000000007918 */ /* 0x000fc80000000000 */
[----:B------:R-:W-:Y:S02]  /*24b50*/  IMAD.MOV.U32 R26, RZ, RZ, R6 ;  /* 0x000000ffff1a7224 */ /* 0x000fe400078e0006 */
[----:B------:R-:W-:Y:S02]  /*24b60*/  IMAD.MOV.U32 R0, RZ, RZ, R7 ;  /* 0x000000ffff007224 */ /* 0x000fe400078e0007 */
[----:B------:R-:W-:Y:S02]  /*24b70*/  IMAD.MOV.U32 R28, RZ, RZ, R4 ;  /* 0x000000ffff1c7224 */ /* 0x000fe400078e0004 */
[----:B------:R-:W-:Y:S01]  /*24b80*/  IMAD.MOV.U32 R27, RZ, RZ, R5 ;  /* 0x000000ffff1b7224 */ /* 0x000fe200078e0005 */
[----:B------:R-:W4:Y:S04]  /*24b90*/  LDL.LU.64 R6, [R1+0x16a8] ;  /* 0x0016a80001067983 */ /* 0x000f280000300a00 */
[----:B------:R-:W5:Y:S04]  /*24ba0*/  LDL.LU.64 R4, [R1+0x16a0] ;  /* 0x0016a00001047983 */ /* 0x000f680000300a00 */
[----:B------:R-:W2:Y:S04]  /*24bb0*/  LDL.LU R2, [R1+0x540] ;  /* 0x0005400001027983 */ /* 0x000ea80000300800 */
[----:B------:R-:W2:Y:S04]  /*24bc0*/  LDL.LU R3, [R1+0x53c] ;  /* 0x00053c0001037983 */ /* 0x000ea80000300800 */
[----:B------:R-:W-:Y:S04]  /*24bd0*/  STL [R1+0x1614], R0 ;  /* 0x0016140001007387 */ /* 0x000fe80000100800 */
[----:B------:R-:W-:Y:S04]  /*24be0*/  STL [R1+0x1610], R27 ;  /* 0x0016101b01007387 */ /* 0x000fe80000100800 */
[----:B------:R-:W-:Y:S04]  /*24bf0*/  STL [R1+0x160c], R28 ;  /* 0x00160c1c01007387 */ /* 0x000fe80000100800 */
[----:B------:R-:W-:Y:S01]  /*24c00*/  STL [R1+0x1608], R26 ;  /* 0x0016081a01007387 */ /* 0x000fe20000100800 */
[----:B-----5:R-:W-:-:S15]  /*24c10*/  HMMA.16816.F32 R8, R16, R4, R8 ;  /* 0x000000041008723c */ /* 0x020fde0000001808 */
[----:B------:R-:W-:-:S04]  /*24c20*/  NOP ;  /* 0x0000000000007918 */ /* 0x000fc80000000000 */
[----:B------:R-:W-:Y:S04]  /*24c30*/  STL.64 [R1+0x80], R8 ;  /* 0x0000800801007387 */ /* 0x000fe80000100a00 */
[----:B------:R0:W-:Y:S04]  /*24c40*/  STL.64 [R1+0x88], R10 ;  /* 0x0000880a01007387 */ /* 0x0001e80000100a00 */
[----:B0-----:R-:W4:Y:S04]  /*24c50*/  LDL.LU.64 R10, [R1+0x1698] ;  /* 0x00169800010a7983 */ /* 0x001f280000300a00 */
[----:B------:R-:W4:Y:S02]  /*24c60*/  LDL.LU.64 R8, [R1+0x1690] ;  /* 0x0016900001087983 */ /* 0x000f240000300a00 */
[----:B----4-:R-:W-:Y:S02]  /*24c70*/  HMMA.16816.F32 R4, R16, R6, R8 ;  /* 0x000000061004723c */ /* 0x010fe40000001808 */
[----:B------:R-:W4:Y:S04]  /*24c80*/  LDL.LU.64 R10, [R1+0x1688] ;  /* 0x00168800010a7983 */ /* 0x000f280000300a00 */
[----:B------:R-:W2:-:S13]  /*24c90*/  LDL.LU.64 R8, [R1+0x1680] ;  /* 0x0016800001087983 */ /* 0x000e9a0000300a00 */
[----:B------:R0:W-:Y:S04]  /*24ca0*/  STL.64 [R1+0x60], R4 ;  /* 0x0000600401007387 */ /* 0x0001e80000100a00 */
[----:B------:R1:W-:Y:S04]  /*24cb0*/  STL.64 [R1+0x68], R6 ;  /* 0x0000680601007387 */ /* 0x0003e80000100a00 */
[----:B0-----:R-:W5:Y:S04]  /*24cc0*/  LDL.LU R4, [R1+0x20] ;  /* 0x0000200001047983 */ /* 0x001f680000300800 */
[----:B------:R-:W5:Y:S04]  /*24cd0*/  LDL.LU R5, [R1+0x24] ;  /* 0x0000240001057983 */ /* 0x000f680000300800 */
[----:B-1----:R-:W5:Y:S04]  /*24ce0*/  LDL.LU R6, [R1+0x28] ;  /* 0x0000280001067983 */ /* 0x002f680000300800 */
[----:B------:R-:W5:Y:S01]  /*24cf0*/  LDL.LU R7, [R1+0x2c] ;  /* 0x00002c0001077983 */ /* 0x000f620000300800 */
[----:B--2---:R-:W-:-:S15]  /*24d00*/  HMMA.16816.F32 R20, R16, R8, R20 ;  /* 0x000000081014723c */ /* 0x004fde0000001814 */
[----:B------:R-:W-:-:S04]  /*24d10*/  NOP ;  /* 0x0000000000007918 */ /* 0x000fc80000000000 */
[----:B------:R-:W-:Y:S04]  /*24d20*/  STL.64 [R1+0x50], R20 ;  /* 0x0000501401007387 */ /* 0x000fe80000100a00 */
[----:B------:R0:W-:Y:S04]  /*24d30*/  STL.64 [R1+0x58], R22 ;  /* 0x0000581601007387 */ /* 0x0001e80000100a00 */
[----:B0-----:R-:W4:Y:S04]  /*24d40*/  LDL.LU.64 R22, [R1+0x1678] ;  /* 0x0016780001167983 */ /* 0x001f280000300a00 */
[----:B------:R-:W4:Y:S04]  /*24d50*/  LDL.LU.64 R20, [R1+0x1670] ;  /* 0x0016700001147983 */ /* 0x000f280000300a00 */
[----:B------:R-:W2:Y:S04]  /*24d60*/  LDL.LU R8, [R1+0x530] ;  /* 0x0005300001087983 */ /* 0x000ea80000300800 */
[----:B------:R-:W2:Y:S01]  /*24d70*/  LDL.LU R9, [R1+0x52c] ;  /* 0x00052c0001097983 */ /* 0x000ea20000300800 */
[----:B----4-:R-:W-:-:S15]  /*24d80*/  HMMA.16816.F32 R20, R16, R10, R20 ;  /* 0x0000000a1014723c */ /* 0x010fde0000001814 */
[----:B------:R-:W-:-:S04]  /*24d90*/  NOP ;  /* 0x0000000000007918 */ /* 0x000fc80000000000 */
[----:B------:R-:W-:Y:S04]  /*24da0*/  STL.64 [R1+0x30], R20 ;  /* 0x0000301401007387 */ /* 0x000fe80000100a00 */
[----:B------:R0:W-:Y:S04]  /*24db0*/  STL.64 [R1+0x38], R22 ;  /* 0x0000381601007387 */ /* 0x0001e80000100a00 */
[----:B0-----:R-:W4:Y:S04]  /*24dc0*/  LDL.LU.64 R22, [R1+0x1668] ;  /* 0x0016680001167983 */ /* 0x001f280000300a00 */
[----:B------:R-:W3:Y:S04]  /*24dd0*/  LDL.LU.64 R20, [R1+0x1660] ;  /* 0x0016600001147983 */ /* 0x000ee80000300a00 */
[----:B------:R-:W2:Y:S04]  /*24de0*/  LDL.LU R10, [R1+0x538] ;  /* 0x00053800010a7983 */ /* 0x000ea80000300800 */
[----:B------:R-:W2:Y:S01]  /*24df0*/  LDL.LU R11, [R1+0x534] ;  /* 0x00053400010b7983 */ /* 0x000ea20000300800 */
[----:B---3--:R-:W-:-:S15]  /*24e00*/  HMMA.16816.F32 R12, R16, R20, R12 ;  /* 0x00000014100c723c */ /* 0x008fde000000180c */
[----:B------:R-:W-:-:S04]  /*24e10*/  NOP ;  /* 0x0000000000007918 */ /* 0x000fc80000000000 */
[----:B------:R-:W-:Y:S02]  /*24e20*/  IMAD.MOV.U32 R28, RZ, RZ, R14 ;  /* 0x000000ffff1c7224 */ /* 0x000fe400078e000e */
[----:B------:R-:W-:Y:S02]  /*24e30*/  IMAD.MOV.U32 R26, RZ, RZ, R15 ;  /* 0x000000ffff1a7224 */ /* 0x000fe400078e000f */
[----:B------:R-:W-:Y:S02]  /*24e40*/  IMAD.MOV.U32 R0, RZ, RZ, R12 ;  /* 0x000000ffff007224 */ /* 0x000fe400078e000c */
[----:B------:R-:W-:Y:S01]  /*24e50*/  IMAD.MOV.U32 R27, RZ, RZ, R13 ;  /* 0x000000ffff1b7224 */ /* 0x000fe200078e000d */
[----:B------:R-:W4:Y:S04]  /*24e60*/  LDL.LU.64 R14, [R1+0x1658] ;  /* 0x00165800010e7983 */ /* 0x000f280000300a00 */
[----:B------:R-:W4:Y:S04]  /*24e70*/  LDL.LU.64 R12, [R1+0x1650] ;  /* 0x00165000010c7983 */ /* 0x000f280000300a00 */
[----:B------:R-:W3:Y:S04]  /*24e80*/  LDL.LU R20, [R1+0x520] ;  /* 0x0005200001147983 */ /* 0x000ee80000300800 */
[----:B------:R-:W3:Y:S01]  /*24e90*/  LDL.LU R21, [R1+0x51c] ;  /* 0x00051c0001157983 */ /* 0x000ee20000300800 */
[C---:B----4-:R-:W-:Y:S08]  /*24ea0*/  HMMA.16816.F32 R12, R16.reuse, R22, R12 ;  /* 0x00000016100c723c */ /* 0x050ff0000000180c */
[----:B-----5:R-:W-:Y:S11]  /*24eb0*/  HMMA.16816.F32 R16, R16, R24, R4 ;  /* 0x000000181010723c */ /* 0x020ff60000001804 */
[----:B------:R-:W-:Y:S04]  /*24ec0*/  STL.64 [R1], R12 ;  /* 0x0000000c01007387 */ /* 0x000fe80000100a00 */
[----:B------:R-:W-:Y:S04]  /*24ed0*/  STL.64 [R1+0x8], R14 ;  /* 0x0000080e01007387 */ /* 0x000fe80000100a00 */
[----:B------:R0:W-:Y:S04]  /*24ee0*/  STL.64 [R1+0x1618], R26 ;  /* 0x0016181a01007387 */ /* 0x0001e80000100a00 */
[----:B------:R-:W4:Y:S04]  /*24ef0*/  LDL.LU R24, [R1+0x110] ;  /* 0x0001100001187983 */ /* 0x000f280000300800 */
[----:B------:R-:W4:Y:S04]  /*24f00*/  LDL.LU R25, [R1+0x114] ;  /* 0x0001140001197983 */ /* 0x000f280000300800 */
[----:B0-----:R-:W5:Y:S04]  /*24f10*/  LDL.LU R26, [R1+0x118] ;  /* 0x00011800011a7983 */ /* 0x001f680000300800 */
[----:B------:R-:W5:Y:S01]  /*24f20*/  LDL.LU R27, [R1+0x11c] ;  /* 0x00011c00011b7983 */ /* 0x000f620000300800 */
[----:B--2---:R-:W-:-:S03]  /*24f30*/  IMAD R13, R9, 0x100, R8 ;  /* 0x00000100090d7824 */ /* 0x004fc600078e0208 */
[----:B------:R-:W2:Y:S04]  /*24f40*/  LDL R7, [R1+0x17c] ;  /* 0x00017c0001077983 */ /* 0x000ea80000100800 */
[----:B------:R-:W2:Y:S04]  /*24f50*/  LDL R8, [R1+0x188] ;  /* 0x0001880001087983 */ /* 0x000ea80000100800 */
[----:B-----5:R-:W-:Y:S04]  /*24f60*/  STL.64 [R1+0x1628], R26 ;  /* 0x0016281a01007387 */ /* 0x020fe80000100a00 */
[----:B----4-:R0:W-:Y:S04]  /*24f70*/  STL.64 [R1+0x1620], R24 ;  /* 0x0016201801007387 */ /* 0x0101e80000100a00 */
[----:B0-----:R-:W4:Y:S04]  /*24f80*/  LDL.LU R24, [R1+0x100] ;  /* 0x0001000001187983 */ /* 0x001f280000300800 */
[----:B------:R-:W4:Y:S04]  /*24f90*/  LDL.LU R25, [R1+0x104] ;  /* 0x0001040001197983 */ /* 0x000f280000300800 */
[----:B------:R-:W5:Y:S04]  /*24fa0*/  LDL.LU R26, [R1+0x108] ;  /* 0x00010800011a7983 */ /* 0x000f680000300800 */
[----:B------:R-:W5:Y:S01]  /*24fb0*/  LDL.LU R27, [R1+0x10c] ;  /* 0x00010c00011b7983 */ /* 0x000f620000300800 */
[----:B------:R-:W-:-:S03]  /*24fc0*/  IMAD R15, R3, 0x100, R2 ;  /* 0x00000100030f7824 */ /* 0x000fc600078e0202 */
[----:B------:R-:W2:Y:S04]  /*24fd0*/  LDL R5, [R1+0x168] ;  /* 0x0001680001057983 */ /* 0x000ea80000100800 */
[----:B------:R-:W2:Y:S04]  /*24fe0*/  LDL R2, [R1+0x158] ;  /* 0x0001580001027983 */ /* 0x000ea80000100800 */
        /* <DEDUP_REMOVED lines=8> */
[----:B---3--:R-:W-:-:S02]  /*25070*/  IMAD R12, R21, 0x100, R20 ;  /* 0x00000100150c7824 */ /* 0x008fc400078e0214 */
[----:B------:R-:W-:Y:S01]  /*25080*/  IMAD R14, R11, 0x100, R10 ;  /* 0x000001000b0e7824 */ /* 0x000fe200078e020a */
[----:B-----5:R-:W-:Y:S04]  /*25090*/  STL.64 [R1+0x1648], R26 ;  /* 0x0016481a01007387 */ /* 0x020fe80000100a00 */
[----:B----4-:R0:W-:Y:S04]  /*250a0*/  STL.64 [R1+0x1640], R24 ;  /* 0x0016401801007387 */ /* 0x0101e80000100a00 */
[----:B0-----:R-:W3:Y:S04]  /*250b0*/  LDL.LU R24, [R1+0xd0] ;  /* 0x0000d00001187983 */ /* 0x001ee80000300800 */
[----:B------:R-:W3:Y:S04]  /*250c0*/  LDL.LU R25, [R1+0xd4] ;  /* 0x0000d40001197983 */ /* 0x000ee80000300800 */
[----:B------:R-:W3:Y:S04]  /*250d0*/  LDL.LU R26, [R1+0xd8] ;  /* 0x0000d800011a7983 */ /* 0x000ee80000300800 */
[----:B------:R-:W3:Y:S01]  /*250e0*/  LDL.LU R27, [R1+0xdc] ;  /* 0x0000dc00011b7983 */ /* 0x000ee20000300800 */
[----:B------:R-:W-:-:S02]  /*250f0*/  F2FP.F16.E4M3.UNPACK_B R12, R12 ;  /* 0x0000000cff0c723e */ /* 0x000fc400020006ff */
[----:B------:R-:W-:Y:S02]  /*25100*/  F2FP.F16.E4M3.UNPACK_B R14, R14 ;  /* 0x0000000eff0e723e */ /* 0x000fe400020006ff */
[----:B------:R-:W-:Y:S02]  /*25110*/  F2FP.F16.E4M3.UNPACK_B R13, R13 ;  /* 0x0000000dff0d723e */ /* 0x000fe400020006ff */
[----:B------:R-:W-:Y:S02]  /*25120*/  F2FP.F16.E4M3.UNPACK_B R15, R15 ;  /* 0x0000000fff0f723e */ /* 0x000fe400020006ff */
[----:B--2---:R-:W-:Y:S02]  /*25130*/  F2FP.F16.E4M3.UNPACK_B R2, R2 ;  /* 0x00000002ff02723e */ /* 0x004fe400020006ff */
[----:B------:R-:W-:Y:S01]  /*25140*/  F2FP.F16.E4M3.UNPACK_B R3, R3 ;  /* 0x00000003ff03723e */ /* 0x000fe200020006ff */
[----:B------:R-:W2:Y:S04]  /*25150*/  LDL R9, [R1+0x18c] ;  /* 0x00018c0001097983 */ /* 0x000ea80000100800 */
[----:B------:R-:W4:Y:S04]  /*25160*/  LDL R10, [R1+0x198] ;  /* 0x00019800010a7983 */ /* 0x000f280000100800 */
[----:B------:R-:W5:Y:S04]  /*25170*/  LDL R11, [R1+0x19c] ;  /* 0x00019c00010b7983 */ /* 0x000f680000100800 */
[----:B------:R-:W2:Y:S04]  /*25180*/  LDL R20, [R1+0x1a8] ;  /* 0x0001a80001147983 */ /* 0x000ea80000100800 */
[----:B------:R-:W2:Y:S04]  /*25190*/  LDL R21, [R1+0x1ac] ;  /* 0x0001ac0001157983 */ /* 0x000ea80000100800 */
[----:B------:R-:W2:Y:S04]  /*251a0*/  LDL R22, [R1+0x1b8] ;  /* 0x0001b80001167983 */ /* 0x000ea80000100800 */
[----:B------:R-:W2:Y:S04]  /*251b0*/  LDL R23, [R1+0x1bc] ;  /* 0x0001bc0001177983 */ /* 0x000ea80000100800 */
[----:B------:R-:W-:Y:S04]  /*251c0*/  STL.64 [R1+0x1570], R18 ;  /* 0x0015701201007387 */ /* 0x000fe80000100a00 */
[----:B------:R0:W-:Y:S04]  /*251d0*/  STL.64 [R1+0x1568], R16 ;  /* 0x0015681001007387 */ /* 0x0001e80000100a00 */
[----:B0-----:R-:W2:Y:S04]  /*251e0*/  LDL.LU R16, [R1+0x130] ;  /* 0x0001300001107983 */ /* 0x001ea80000300800 */
[----:B------:R-:W2:Y:S04]  /*251f0*/  LDL.LU R17, [R1+0x134] ;  /* 0x0001340001117983 */ /* 0x000ea80000300800 */
[----:B------:R-:W2:Y:S04]  /*25200*/  LDL.LU R18, [R1+0x138] ;  /* 0x0001380001127983 */ /* 0x000ea80000300800 */
[----:B------:R-:W2:Y:S01]  /*25210*/  LDL.LU R19, [R1+0x13c] ;  /* 0x00013c0001137983 */ /* 0x000ea20000300800 */
[----:B---3--:R-:W-:-:S15]  /*25220*/  HMMA.16816.F32 R24, R12, R2, R24 ;  /* 0x000000020c18723c */ /* 0x008fde0000001818 */
[----:B------:R-:W-:-:S04]  /*25230*/  NOP ;  /* 0x0000000000007918 */ /* 0x000fc80000000000 */
[----:B------:R-:W-:Y:S04]  /*25240*/  STL.64 [R1+0x20], R24 ;  /* 0x0000201801007387 */ /* 0x000fe80000100a00 */
[----:B------:R0:W-:Y:S04]  /*25250*/  STL.64 [R1+0x28], R26 ;  /* 0x0000281a01007387 */ /* 0x0001e80000100a00 */
[----:B0-----:R-:W3:Y:S04]  /*25260*/  LDL.LU.64 R26, [R1+0x1648] ;  /* 0x00164800011a7983 */ /* 0x001ee80000300a00 */
[----:B------:R-:W3:Y:S01]  /*25270*/  LDL.LU.64 R24, [R1+0x1640] ;  /* 0x0016400001187983 */ /* 0x000ee20000300a00 */
[----:B------:R-:W-:-:S02]  /*25280*/  F2FP.F16.E4M3.UNPACK_B R4, R5 ;  /* 0x00000005ff04723e */ /* 0x000fc400020006ff */
[----:B------:R-:W-:Y:S01]  /*25290*/  F2FP.F16.E4M3.UNPACK_B R5, R29 ;  /* 0x0000001dff05723e */ /* 0x000fe200020006ff */
[----:B------:R-:W-:Y:S04]  /*252a0*/  STL [R1+0x15ec], R2 ;  /* 0x0015ec0201007387 */ /* 0x000fe80000100800 */
[----:B------:R-:W-:Y:S04]  /*252b0*/  STL [R1+0x15e8], R3 ;  /* 0x0015e80301007387 */ /* 0x000fe80000100800 */
[----:B------:R-:W-:Y:S01]  /*252c0*/  STL [R1+0x15f0], R29 ;  /* 0x0015f01d01007387 */ /* 0x000fe20000100800 */
[----:B---3--:R-:W-:-:S15]  /*252d0*/  HMMA.16816.F32 R24, R12, R4, R24 ;  /* 0x000000040c18723c */ /* 0x008fde0000001818 */
[----:B------:R-:W-:-:S04]  /*252e0*/  NOP ;  /* 0x0000000000007918 */ /* 0x000fc80000000000 */
[----:B------:R-:W-:Y:S04]  /*252f0*/  STL.64 [R1+0x40], R24 ;  /* 0x0000401801007387 */ /* 0x000fe80000100a00 */
[----:B------:R0:W-:Y:S04]  /*25300*/  STL.64 [R1+0x48], R26 ;  /* 0x0000481a01007387 */ /* 0x0001e80000100a00 */
[----:B0-----:R-:W3:Y:S04]  /*25310*/  LDL.LU.64 R26, [R1+0x1638] ;  /* 0x00163800011a7983 */ /* 0x001ee80000300a00 */
[----:B------:R-:W3:Y:S01]  /*25320*/  LDL.LU.64 R24, [R1+0x1630] ;  /* 0x0016300001187983 */ /* 0x000ee20000300a00 */
[----:B------:R-:W-:-:S02]  /*25330*/  F2FP.F16.E4M3.UNPACK_B R6, R6 ;  /* 0x00000006ff06723e */ /* 0x000fc400020006ff */
[----:B------:R-:W-:-:S07]  /*25340*/  F2FP.F16.E4M3.UNPACK_B R7, R7 ;  /* 0x00000007ff07723e */ /* 0x000fce00020006ff */
[----:B---3--:R-:W-:-:S15]  /*25350*/  HMMA.16816.F32 R24, R12, R6, R24 ;  /* 0x000000060c18723c */ /* 0x008fde0000001818 */
[----:B------:R-:W-:-:S04]  /*25360*/  NOP ;  /* 0x0000000000007918 */ /* 0x000fc80000000000 */
[----:B------:R-:W-:Y:S04]  /*25370*/  STL.64 [R1+0x70], R24 ;  /* 0x0000701801007387 */ /* 0x000fe80000100a00 */
[----:B------:R0:W-:Y:S04]  /*25380*/  STL.64 [R1+0x78], R26 ;  /* 0x0000781a01007387 */ /* 0x0001e80000100a00 */
[----:B0-----:R-:W3:Y:S04]  /*25390*/  LDL.LU.64 R26, [R1+0x1628] ;  /* 0x00162800011a7983 */ /* 0x001ee80000300a00 */
[----:B------:R-:W3:Y:S04]  /*253a0*/  LDL.LU.64 R24, [R1+0x1620] ;  /* 0x0016200001187983 */ /* 0x000ee80000300a00 */
[----:B------:R-:W-:Y:S04]  /*253b0*/  STL.64 [R1+0x15d0], R6 ;  /* 0x0015d00601007387 */ /* 0x000fe80000100a00 */
[----:B------:R0:W-:Y:S04]  /*253c0*/  STL.64 [R1+0x15c8], R4 ;  /* 0x0015c80401007387 */ /* 0x0001e80000100a00 */
[----:B0-----:R-:W3:Y:S04]  /*253d0*/  LDL.LU R4, [R1+0x120] ;  /* 0x0001200001047983 */ /* 0x001ee80000300800 */
[----:B------:R-:W3:Y:S04]  /*253e0*/  LDL.LU R5, [R1+0x124] ;  /* 0x0001240001057983 */ /* 0x000ee80000300800 */
[----:B------:R-:W3:Y:S04]  /*253f0*/  LDL.LU R6, [R1+0x128] ;  /* 0x0001280001067983 */ /* 0x000ee80000300800 */
[----:B------:R-:W3:Y:S01]  /*25400*/  LDL.LU R7, [R1+0x12c] ;  /* 0x00012c0001077983 */ /* 0x000ee20000300800 */
[----:B------:R-:W-:-:S02]  /*25410*/  F2FP.F16.E4M3.UNPACK_B R8, R8 ;  /* 0x00000008ff08723e */ /* 0x000fc400020006ff */
[----:B--2---:R-:W-:Y:S02]  /*25420*/  F2FP.F16.E4M3.UNPACK_B R9, R9 ;  /* 0x00000009ff09723e */ /* 0x004fe400020006ff */
[----:B----4-:R-:W-:Y:S02]  /*25430*/  F2FP.F16.E4M3.UNPACK_B R10, R10 ;  /* 0x0000000aff0a723e */ /* 0x010fe400020006ff */
[----:B-----5:R-:W-:Y:S02]  /*25440*/  F2FP.F16.E4M3.UNPACK_B R11, R11 ;  /* 0x0000000bff0b723e */ /* 0x020fe400020006ff */
[----:B------:R-:W-:Y:S02]  /*25450*/  F2FP.F16.E4M3.UNPACK_B R20, R20 ;  /* 0x00000014ff14723e */ /* 0x000fe400020006ff */
[----:B------:R-:W-:Y:S01]  /*25460*/  F2FP.F16.E4M3.UNPACK_B R21, R21 ;  /* 0x00000015ff15723e */ /* 0x000fe200020006ff */
[C---:B---3--:R-:W-:Y:S08]  /*25470*/  HMMA.16816.F32 R24, R12.reuse, R8, R24 ;  /* 0x000000080c18723c */ /* 0x048ff00000001818 */
[C---:B------:R-:W-:Y:S11]  /*25480*/  HMMA.16816.F32 R4, R12.reuse, R10, R4 ;  /* 0x0000000a0c04723c */ /* 0x040ff60000001804 */
[----:B------:R-:W-:Y:S04]  /*25490*/  STL.64 [R1+0x90], R24 ;  /* 0x0000901801007387 */ /* 0x000fe80000100a00 */
[----:B------:R0:W-:Y:S04]  /*254a0*/  STL.64 [R1+0x98], R26 ;  /* 0x0000981a01007387 */ /* 0x0001e80000100a00 */
[----:B0-----:R-:W2:Y:S04]  /*254b0*/  LDL.LU.64 R26, [R1+0x1618] ;  /* 0x00161800011a7983 */ /* 0x001ea80000300a00 */
[----:B------:R-:W-:Y:S04]  /*254c0*/  STL.64 [R1+0x15b0], R10 ;  /* 0x0015b00a01007387 */ /* 0x000fe80000100a00 */
[----:B------:R-:W-:Y:S04]  /*254d0*/  STL.64 [R1+0x15a8], R8 ;  /* 0x0015a80801007387 */ /* 0x000fe80000100a00 */
[----:B------:R-:W-:Y:S04]  /*254e0*/  STL.64 [R1+0xb0], R4 ;  /* 0x0000b00401007387 */ /* 0x000fe80000100a00 */
[----:B------:R0:W-:Y:S02]  /*254f0*/  STL.64 [R1+0xb8], R6 ;  /* 0x0000b80601007387 */ /* 0x0001e40000100a00 */
[----:B0-----:R-:W-:Y:S02]  /*25500*/  HMMA.16816.F32 R4, R12, R20, R16 ;  /* 0x000000140c04723c */ /* 0x001fe40000001810 */
[----:B------:R-:W-:-:S15]  /*25510*/  STL [R1+0x15f4], R21 ;  /* 0x0015f41501007387 */ /* 0x000fde0000100800 */
[----:B------:R-:W-:Y:S02]  /*25520*/  NOP ;  /* 0x0000000000007918 */ /* 0x000fe40000000000 */
[----:B------:R-:W-:Y:S04]  /*25530*/  STL.64 [R1+0xe0], R4 ;  /* 0x0000e00401007387 */ /* 0x000fe80000100a00 */
[----:B------:R-:W-:Y:S04]  /*25540*/  STL.64 [R1+0xe8], R6 ;  /* 0x0000e80601007387 */ /* 0x000fe80000100a00 */
[----:B------:R-:W3:Y:S04]  /*25550*/  LDL.LU R16, [R1] ;  /* 0x0000000001107983 */ /* 0x000ee80000300800 */
[----:B------:R-:W3:Y:S04]  /*25560*/  LDL.LU R17, [R1+0x4] ;  /* 0x0000040001117983 */ /* 0x000ee80000300800 */
[----:B------:R-:W4:Y:S04]  /*25570*/  LDL.LU R18, [R1+0x8] ;  /* 0x0000080001127983 */ /* 0x000f280000300800 */
[----:B------:R-:W4:Y:S04]  /*25580*/  LDL.LU R19, [R1+0xc] ;  /* 0x00000c0001137983 */ /* 0x000f280000300800 */
[----:B----4-:R-:W-:Y:S04]  /*25590*/  STL.64 [R1+0x1580], R18 ;  /* 0x0015801201007387 */ /* 0x010fe80000100a00 */
[----:B---3--:R0:W-:Y:S02]  /*255a0*/  STL.64 [R1+0x1578], R16 ;  /* 0x0015781001007387 */ /* 0x0081e40000100a00 */
[----:B0-----:R-:W-:-:S02]  /*255b0*/  IMAD.MOV.U32 R16, RZ, RZ, R0 ;  /* 0x000000ffff107224 */ /* 0x001fc400078e0000 */
[----:B--2---:R-:W-:Y:S01]  /*255c0*/  IMAD.MOV.U32 R17, RZ, RZ, R27 ;  /* 0x000000ffff117224 */ /* 0x004fe200078e001b */
[----:B------:R-:W2:Y:S04]  /*255d0*/  LDL.LU R0, [R1+0x1614] ;  /* 0x0016140001007983 */ /* 0x000ea80000300800 */
[----:B------:R-:W3:Y:S01]  /*255e0*/  LDL.LU R27, [R1+0x1610] ;  /* 0x00161000011b7983 */ /* 0x000ee20000300800 */
[----:B------:R-:W-:Y:S02]  /*255f0*/  IMAD.MOV.U32 R18, RZ, RZ, R28 ;  /* 0x000000ffff127224 */ /* 0x000fe400078e001c */
[----:B------:R-:W-:Y:S01]  /*25600*/  IMAD.MOV.U32 R19, RZ, RZ, R26 ;  /* 0x000000ffff137224 */ /* 0x000fe200078e001a */
[----:B------:R-:W4:Y:S04]  /*25610*/  LDL.LU R28, [R1+0x160c] ;  /* 0x00160c00011c7983 */ /* 0x000f280000300800 */
[----:B------:R-:W5:Y:S04]  /*25620*/  LDL.LU R26, [R1+0x1608] ;  /* 0x00160800011a7983 */ /* 0x000f680000300800 */
[----:B------:R-:W3:Y:S04]  /*25630*/  LDL.LU R8, [R1+0x60] ;  /* 0x0000600001087983 */ /* 0x000ee80000300800 */
[----:B------:R-:W3:Y:S04]  /*25640*/  LDL.LU R9, [R1+0x64] ;  /* 0x0000640001097983 */ /* 0x000ee80000300800 */
[----:B------:R-:W3:Y:S04]  /*25650*/  LDL.LU R10, [R1+0x68] ;  /* 0x00006800010a7983 */ /* 0x000ee80000300800 */
[----:B------:R-:W3:Y:S04]  /*25660*/  LDL.LU R11, [R1+0x6c] ;  /* 0x00006c00010b7983 */ /* 0x000ee80000300800 */
[----:B------:R-:W3:Y:S04]  /*25670*/  LDL R24, [R1+0x1c8] ;  /* 0x0001c80001187983 */ /* 0x000ee80000100800 */
[----:B------:R-:W3:Y:S04]  /*25680*/  LDL R25, [R1+0x1cc] ;  /* 0x0001cc0001197983 */ /* 0x000ee80000100800 */
[----:B------:R-:W3:Y:S01]  /*25690*/  LDL.LU R21, [R1+0x548] ;  /* 0x0005480001157983 */ /* 0x000ee20000300800 */
[----:B--2---:R-:W-:-:S03]  /*256a0*/  IMAD.MOV.U32 R7, RZ, RZ, R0 ;  /* 0x000000ffff077224 */ /* 0x004fc600078e0000 */
[----:B------:R-:W2:Y:S04]  /*256b0*/  LDL.LU R0, [R1+0x544] ;  /* 0x0005440001007983 */ /* 0x000ea80000300800 */
[----:B------:R-:W2:Y:S01]  /*256c0*/  LDL.LU R29, [R1+0x558] ;  /* 0x00055800011d7983 */ /* 0x000ea20000300800 */
[----:B-----5:R-:W-:Y:S02]  /*256d0*/  IMAD.MOV.U32 R6, RZ, RZ, R26 ;  /* 0x000000ffff067224 */ /* 0x020fe400078e001a */
[----:B----4-:R-:W-:Y:S01]  /*256e0*/  IMAD.MOV.U32 R4, RZ, RZ, R28 ;  /* 0x000000ffff047224 */ /* 0x010fe200078e001c */
[----:B------:R-:W4:Y:S01]  /*256f0*/  LDL.LU R26, [R1+0x554] ;  /* 0x00055400011a7983 */ /* 0x000f220000300800 */
[----:B---3--:R-:W-:-:S03]  /*25700*/  IMAD.MOV.U32 R5, RZ, RZ, R27 ;  /* 0x000000ffff057224 */ /* 0x008fc600078e001b */
[----:B------:R-:W3:Y:S04]  /*25710*/  LDL.LU R2, [R1+0x550] ;  /* 0x0005500001027983 */ /* 0x000ee80000300800 */
[----:B------:R-:W3:Y:S04]  /*25720*/  LDL.LU R27, [R1+0x54c] ;  /* 0x00054c00011b7983 */ /* 0x000ee80000300800 */
[----:B------:R-:W5:Y:S04]  /*25730*/  LDL.LU R3, [R1+0x560] ;  /* 0x0005600001037983 */ /* 0x000f680000300800 */
[----:B------:R-:W5:Y:S04]  /*25740*/  LDL.LU R28, [R1+0x55c] ;  /* 0x00055c00011c7983 */ /* 0x000f680000300800 */
[----:B------:R-:W-:Y:S04]  /*25750*/  STL.64 [R1+0x15e0], R6 ;  /* 0x0015e00601007387 */ /* 0x000fe80000100a00 */
[----:B------:R0:W-:Y:S04]  /*25760*/  STL.64 [R1+0x15d8], R4 ;  /* 0x0015d80401007387 */ /* 0x0001e80000100a00 */
[----:B0-----:R-:W2:Y:S04]  /*25770*/  LDL.LU R4, [R1+0xc0] ;  /* 0x0000c00001047983 */ /* 0x001ea80000300800 */
[----:B------:R-:W2:Y:S04]  /*25780*/  LDL.LU R5, [R1+0xc4] ;  /* 0x0000c40001057983 */ /* 0x000ea80000300800 */
[----:B------:R-:W2:Y:S04]  /*25790*/  LDL.LU R6, [R1+0xc8] ;  /* 0x0000c80001067983 */ /* 0x000ea80000300800 */
[----:B------:R-:W2:Y:S01]  /*257a0*/  LDL.LU R7, [R1+0xcc] ;  /* 0x0000cc0001077983 */ /* 0x000ea20000300800 */
[----:B------:R-:W-:-:S02]  /*257b0*/  F2FP.F16.E4M3.UNPACK_B R22, R22 ;  /* 0x00000016ff16723e */ /* 0x000fc400020006ff */
[----:B------:R-:W-:Y:S01]  /*257c0*/  F2FP.F16.E4M3.UNPACK_B R23, R23 ;  /* 0x00000017ff17723e */ /* 0x000fe200020006ff */
[----:B--2---:R-:W-:Y:S04]  /*257d0*/  STL.64 [R1+0x1600], R6 ;  /* 0x0016000601007387 */ /* 0x004fe80000100a00 */
[----:B------:R0:W-:Y:S04]  /*257e0*/  STL.64 [R1+0x15f8], R4 ;  /* 0x0015f80401007387 */ /* 0x0001e80000100a00 */
[----:B0-----:R-:W2:Y:S04]  /*257f0*/  LDL.LU R4, [R1+0x140] ;  /* 0x0001400001047983 */ /* 0x001ea80000300800 */
[----:B------:R-:W2:Y:S04]  /*25800*/  LDL.LU R5, [R1+0x144] ;  /* 0x0001440001057983 */ /* 0x000ea80000300800 */
[----:B------:R-:W2:Y:S04]  /*25810*/  LDL.LU R6, [R1+0x148] ;  /* 0x0001480001067983 */ /* 0x000ea80000300800 */
[----:B------:R-:W2:Y:S04]  /*25820*/  LDL.LU R7, [R1+0x14c] ;  /* 0x00014c0001077983 */ /* 0x000ea80000300800 */
[----:B------:R-:W-:Y:S04]  /*25830*/  STL.64 [R1+0x15c0], R10 ;  /* 0x0015c00a01007387 */ /* 0x000fe80000100a00 */
[----:B------:R0:W-:Y:S04]  /*25840*/  STL.64 [R1+0x15b8], R8 ;  /* 0x0015b80801007387 */ /* 0x0001e80000100a00 */
[----:B0-----:R-:W3:Y:S04]  /*25850*/  LDL.LU R8, [R1+0x80] ;  /* 0x0000800001087983 */ /* 0x001ee80000300800 */
[----:B------:R-:W3:Y:S04]  /*25860*/  LDL.LU R9, [R1+0x84] ;  /* 0x0000840001097983 */ /* 0x000ee80000300800 */
[----:B------:R-:W3:Y:S04]  /*25870*/  LDL.LU R10, [R1+0x88] ;  /* 0x00008800010a7983 */ /* 0x000ee80000300800 */
[----:B------:R-:W3:Y:S04]  /*25880*/  LDL.LU R11, [R1+0x8c] ;  /* 0x00008c00010b7983 */ /* 0x000ee80000300800 */
[----:B------:R-:W-:Y:S04]  /*25890*/  STL.64 [R1+0x1590], R18 ;  /* 0x0015901201007387 */ /* 0x000fe80000100a00 */
[----:B------:R0:W-:Y:S04]  /*258a0*/  STL.64 [R1+0x1588], R16 ;  /* 0x0015881001007387 */ /* 0x0001e80000100a00 */
[----:B0-----:R-:W3:Y:S04]  /*258b0*/  LDL.LU R16, [R1+0x30] ;  /* 0x0000300001107983 */ /* 0x001ee80000300800 */
[----:B------:R-:W3:Y:S04]  /*258c0*/  LDL.LU R17, [R1+0x34] ;  /* 0x0000340001117983 */ /* 0x000ee80000300800 */
[----:B------:R-:W3:Y:S04]  /*258d0*/  LDL.LU R18, [R1+0x38] ;  /* 0x0000380001127983 */ /* 0x000ee80000300800 */
[----:B------:R-:W3:Y:S01]  /*258e0*/  LDL.LU R19, [R1+0x3c] ;  /* 0x00003c0001137983 */ /* 0x000ee20000300800 */
[----:B--2---:R-:W-:Y:S03]  /*258f0*/  HMMA.16816.F32 R4, R12, R22, R4 ;  /* 0x000000160c04723c */ /* 0x004fe60000001804 */
[----:B---3--:R-:W-:Y:S04]  /*25900*/  STL.64 [R1+0x15a0], R18 ;  /* 0x0015a01201007387 */ /* 0x008fe80000100a00 */
[----:B------:R0:W-:Y:S04]  /*25910*/  STL.64 [R1+0x1598], R16 ;  /* 0x0015981001007387 */ /* 0x0001e80000100a00 */
[----:B0-----:R-:W2:Y:S04]  /*25920*/  LDL.LU R16, [R1+0x50] ;  /* 0x0000500001107983 */ /* 0x001ea80000300800 */
[----:B------:R-:W2:Y:S04]  /*25930*/  LDL.LU R17, [R1+0x54] ;  /* 0x0000540001117983 */ /* 0x000ea80000300800 */
[----:B------:R-:W2:Y:S04]  /*25940*/  LDL.LU R18, [R1+0x58] ;  /* 0x0000580001127983 */ /* 0x000ea80000300800 */
[----:B------:R-:W2:Y:S04]  /*25950*/  LDL.LU R19, [R1+0x5c] ;  /* 0x00005c0001137983 */ /* 0x000ea80000300800 */
[----:B------:R-:W-:Y:S04]  /*25960*/  STL.64 [R1+0xf0], R4 ;  /* 0x0000f00401007387 */ /* 0x000fe80000100a00 */
[----:B------:R0:W-:Y:S04]  /*25970*/  STL.64 [R1+0xf8], R6 ;  /* 0x0000f80601007387 */ /* 0x0001e80000100a00 */
[----:B0-----:R-:W3:Y:S04]  /*25980*/  LDL.LU.64 R6, [R1+0x1600] ;  /* 0x0016000001067983 */ /* 0x001ee80000300a00 */
[----:B------:R-:W3:Y:S01]  /*25990*/  LDL.LU.64 R4, [R1+0x15f8] ;  /* 0x0015f80001047983 */ /* 0x000ee20000300a00 */
[----:B------:R-:W-:-:S02]  /*259a0*/  F2FP.F16.E4M3.UNPACK_B R24, R24 ;  /* 0x00000018ff18723e */ /* 0x000fc400020006ff */
[----:B------:R-:W-:Y:S01]  /*259b0*/  F2FP.F16.E4M3.UNPACK_B R25, R25 ;  /* 0x00000019ff19723e */ /* 0x000fe200020006ff */
[----:B------:R-:W-:Y:S02]  /*259c0*/  IMAD R0, R0, 0x100, R21 ;  /* 0x0000010000007824 */ /* 0x000fe400078e0215 */
[----:B----4-:R-:W-:Y:S01]  /*259d0*/  IMAD R26, R26, 0x100, R29 ;  /* 0x000001001a1a7824 */ /* 0x010fe200078e021d */
[----:B------:R-:W4:Y:S04]  /*259e0*/  LDL.LU R21, [R1+0x15f4] ;  /* 0x0015f40001157983 */ /* 0x000f280000300800 */
[----:B------:R-:W2:Y:S01]  /*259f0*/  LDL.LU R29, [R1+0x15f0] ;  /* 0x0015f000011d7983 */ /* 0x000ea20000300800 */
[----:B------:R-:W-:Y:S02]  /*25a00*/  IMAD R27, R27, 0x100, R2 ;  /* 0x000001001b1b7824 */ /* 0x000fe400078e0202 */
[----:B-----5:R-:W-:Y:S01]  /*25a10*/  IMAD R28, R28, 0x100, R3 ;  /* 0x000001001c1c7824 */ /* 0x020fe200078e0203 */
[----:B------:R-:W5:Y:S04]  /*25a20*/  LDL.LU R2, [R1+0x15ec] ;  /* 0x0015ec0001027983 */ /* 0x000f680000300800 */
[----:B------:R-:W5:Y:S01]  /*25a30*/  LDL.LU R3, [R1+0x15e8] ;  /* 0x0015e80001037983 */ /* 0x000f620000300800 */
[----:B---3--:R-:W-:Y:S03]  /*25a40*/  HMMA.16816.F32 R12, R12, R24, R4 ;  /* 0x000000180c0c723c */ /* 0x008fe60000001804 */
[----:B------:R-:W5:Y:S04]  /*25a50*/  LDL.LU.64 R6, [R1+0x15e0] ;  /* 0x0015e00001067983 */ /* 0x000f680000300a00 */
[----:B------:R-:W5:-:S12]  /*25a60*/  LDL.LU.64 R4, [R1+0x15d8] ;  /* 0x0015d80001047983 */ /* 0x000f580000300a00 */
[----:B------:R0:W-:Y:S04]  /*25a70*/  STL.64 [R1+0xd0], R12 ;  /* 0x0000d00c01007387 */ /* 0x0001e80000100a00 */
[----:B------:R1:W-:Y:S01]  /*25a80*/  STL.64 [R1+0xd8], R14 ;  /* 0x0000d80e01007387 */ /* 0x0003e20000100a00 */
[----:B0-----:R-:W-:Y:S02]  /*25a90*/  F2FP.F16.E4M3.UNPACK_B R12, R0 ;  /* 0x00000000ff0c723e */ /* 0x001fe400020006ff */
[----:B-1----:R-:W-:Y:S02]  /*25aa0*/  F2FP.F16.E4M3.UNPACK_B R14, R26 ;  /* 0x0000001aff0e723e */ /* 0x002fe400020006ff */
[----:B------:R-:W-:Y:S02]  /*25ab0*/  F2FP.F16.E4M3.UNPACK_B R13, R27 ;  /* 0x0000001bff0d723e */ /* 0x000fe400020006ff */
[----:B------:R-:W-:Y:S01]  /*25ac0*/  F2FP.F16.E4M3.UNPACK_B R15, R28 ;  /* 0x0000001cff0f723e */ /* 0x000fe200020006ff */
[----:B------:R-:W3:Y:S04]  /*25ad0*/  LDL.LU R0, [R1+0x168] ;  /* 0x0001680001007983 */ /* 0x000ee80000300800 */
[----:B------:R-:W2:Y:S04]  /*25ae0*/  LDL.LU R26, [R1+0x15c] ;  /* 0x00015c00011a7983 */ /* 0x000ea80000300800 */
[----:B------:R-:W2:Y:S04]  /*25af0*/  LDL.LU R27, [R1+0x158] ;  /* 0x00015800011b7983 */ /* 0x000ea80000300800 */
[----:B------:R-:W2:Y:S01]  /*25b00*/  LDL.LU R28, [R1+0x57c] ;  /* 0x00057c00011c7983 */ /* 0x000ea20000300800 */
[----:B-----5:R-:W-:-:S15]  /*25b10*/  HMMA.16816.F32 R4, R12, R2, R4 ;  /* 0x000000020c04723c */ /* 0x020fde0000001804 */
[----:B------:R-:W-:-:S04]  /*25b20*/  NOP ;  /* 0x0000000000007918 */ /* 0x000fc80000000000 */
[----:B------:R-:W-:Y:S04]  /*25b30*/  STL.64 [R1+0xc0], R4 ;  /* 0x0000c00401007387 */ /* 0x000fe80000100a00 */
[----:B------:R0:W-:Y:S01]  /*25b40*/  STL [R1+0xc8], R6 ;  /* 0x0000c80601007387 */ /* 0x0001e20000100800 */
[----:B------:R-:W-:-:S03]  /*25b50*/  IMAD.MOV.U32 R2, RZ, RZ, R7 ;  /* 0x000000ffff027224 */ /* 0x000fc600078e0007 */
[----:B0-----:R-:W5:Y:S04]  /*25b60*/  LDL.LU.64 R6, [R1+0x15d0] ;  /* 0x0015d00001067983 */ /* 0x001f680000300a00 */
[----:B------:R-:W2:Y:S04]  /*25b70*/  LDL.LU.64 R4, [R1+0x15c8] ;  /* 0x0015c80001047983 */ /* 0x000ea80000300a00 */
[----:B------:R-:W3:Y:S01]  /*25b80*/  LDL.LU R3, [R1+0x580] ;  /* 0x0005800001037983 */ /* 0x000ee20000300800 */
[----:B--2---:R-:W-:-:S15]  /*25b90*/  HMMA.16816.F32 R8, R12, R4, R8 ;  /* 0x000000040c08723c */ /* 0x004fde0000001808 */
[----:B------:R-:W-:-:S04]  /*25ba0*/  NOP ;  /* 0x0000000000007918 */ /* 0x000fc80000000000 */
[----:B------:R-:W-:Y:S04]  /*25bb0*/  STL.64 [R1+0xa0], R8 ;  /* 0x0000a00801007387 */ /* 0x000fe80000100a00 */
[----:B------:R0:W-:Y:S04]  /*25bc0*/  STL.64 [R1+0xa8], R10 ;  /* 0x0000a80a01007387 */ /* 0x0001e80000100a00 */
[----:B0-----:R-:W5:Y:S04]  /*25bd0*/  LDL.LU.64 R10, [R1+0x15c0] ;  /* 0x0015c000010a7983 */ /* 0x001f680000300a00 */
[----:B------:R-:W5:Y:S04]  /*25be0*/  LDL.LU.64 R8, [R1+0x15b8] ;  /* 0x0015b80001087983 */ /* 0x000f680000300a00 */
[----:B------:R-:W2:Y:S04]  /*25bf0*/  LDL.LU R4, [R1+0x570] ;  /* 0x0005700001047983 */ /* 0x000ea80000300800 */
[----:B------:R-:W2:Y:S01]  /*25c00*/  LDL.LU R5, [R1+0x56c] ;  /* 0x00056c0001057983 */ /* 0x000ea20000300800 */
[----:B-----5:R-:W-:-:S15]  /*25c10*/  HMMA.16816.F32 R8, R12, R6, R8 ;  /* 0x000000060c08723c */ /* 0x020fde0000001808 */
[----:B------:R-:W-:-:S04]  /*25c20*/  NOP ;  /* 0x0000000000007918 */ /* 0x000fc80000000000 */
[----:B------:R-:W-:Y:S04]  /*25c30*/  STL.64 [R1+0x80], R8 ;  /* 0x0000800801007387 */ /* 0x000fe80000100a00 */
[----:B------:R0:W-:Y:S04]  /*25c40*/  STL.64 [R1+0x88], R10 ;  /* 0x0000880a01007387 */ /* 0x0001e80000100a00 */
[----:B0-----:R-:W5:Y:S04]  /*25c50*/  LDL.LU.64 R10, [R1+0x15b0] ;  /* 0x0015b000010a7983 */ /* 0x001f680000300a00 */
[----:B------:R-:W2:Y:S04]  /*25c60*/  LDL.LU.64 R8, [R1+0x15a8] ;  /* 0x0015a80001087983 */ /* 0x000ea80000300a00 */
[----:B------:R-:W3:Y:S04]  /*25c70*/  LDL.LU R6, [R1+0x578] ;  /* 0x0005780001067983 */ /* 0x000ee80000300800 */
        /* <DEDUP_REMOVED lines=13> */
[----:B0-----:R-:W4:Y:S04]  /*25d50*/  LDL.LU.64 R18, [R1+0x1590] ;  /* 0x0015900001127983 */ /* 0x001f280000300a00 */
[----:B------:R-:W4:Y:S02]  /*25d60*/  LDL.LU.64 R16, [R1+0x1588] ;  /* 0x0015880001107983 */ /* 0x000f240000300a00 */
[----:B----4-:R-:W-:-:S15]  /*25d70*/  HMMA.16816.F32 R16, R12, R20, R16 ;  /* 0x000000140c10723c */ /* 0x010fde0000001810 */
[----:B------:R-:W-:-:S04]  /*25d80*/  NOP ;  /* 0x0000000000007918 */ /* 0x000fc80000000000 */
[----:B------:R-:W-:Y:S04]  /*25d90*/  STL.64 [R1+0x10], R16 ;  /* 0x0000101001007387 */ /* 0x000fe80000100a00 */
[----:B------:R0:W-:Y:S04]  /*25da0*/  STL.64 [R1+0x18], R18 ;  /* 0x0000181201007387 */ /* 0x0001e80000100a00 */
[----:B0-----:R-:W4:Y:S04]  /*25db0*/  LDL.LU.64 R18, [R1+0x1580] ;  /* 0x0015800001127983 */ /* 0x001f280000300a00 */
[----:B------:R-:W4:Y:S02]  /*25dc0*/  LDL.LU.64 R16, [R1+0x1578] ;  /* 0x0015780001107983 */ /* 0x000f240000300a00 */
[----:B----4-:R-:W-:Y:S02]  /*25dd0*/  HMMA.16816.F32 R20, R12, R22, R16 ;  /* 0x000000160c14723c */ /* 0x010fe40000001810 */
[----:B------:R-:W4:Y:S04]  /*25de0*/  LDL.LU.64 R18, [R1+0x1570] ;  /* 0x0015700001127983 */ /* 0x000f280000300a00 */
[----:B------:R-:W4:-:S13]  /*25df0*/  LDL.LU.64 R16, [R1+0x1568] ;  /* 0x0015680001107983 */ /* 0x000f1a0000300a00 */
[----:B------:R0:W-:Y:S04]  /*25e00*/  STL.64 [R1], R20 ;  /* 0x0000001401007387 */ /* 0x0001e80000100a00 */
[----:B------:R1:W-:Y:S04]  /*25e10*/  STL.64 [R1+0x8], R22 ;  /* 0x0000081601007387 */ /* 0x0003e80000100a00 */
[----:B0-----:R-:W5:Y:S04]  /*25e20*/  LDL.LU R20, [R1+0x20] ;  /* 0x0000200001147983 */ /* 0x001f680000300800 */
[----:B------:R-:W5:Y:S04]  /*25e30*/  LDL.LU R21, [R1+0x24] ;  /* 0x0000240001157983 */ /* 0x000f680000300800 */
[----:B-1----:R-:W5:Y:S04]  /*25e40*/  LDL.LU R22, [R1+0x28] ;  /* 0x0000280001167983 */ /* 0x002f680000300800 */
[----:B------:R-:W5:Y:S01]  /*25e50*/  LDL.LU R23, [R1+0x2c] ;  /* 0x00002c0001177983 */ /* 0x000f620000300800 */
[----:B--2---:R-:W-:-:S02]  /*25e60*/  IMAD R8, R9, 0x100, R8 ;  /* 0x0000010009087824 */ /* 0x004fc400078e0208 */
[----:B---3--:R-:W-:Y:S02]  /*25e70*/  IMAD R10, R7, 0x100, R6 ;  /* 0x00000100070a7824 */ /* 0x008fe400078e0206 */
[----:B------:R-:W-:Y:S02]  /*25e80*/  IMAD R9, R5, 0x100, R4 ;  /* 0x0000010005097824 */ /* 0x000fe400078e0204 */
[----:B------:R-:W-:Y:S01]  /*25e90*/  IMAD R11, R28, 0x100, R3 ;  /* 0x000001001c0b7824 */ /* 0x000fe200078e0203 */
[----:B------:R-:W-:Y:S02]  /*25ea0*/  F2FP.F16.E4M3.UNPACK_B R4, R27.H1 ;  /* 0x0000001bff04723e */ /* 0x000fe400030006ff */
[----:B------:R-:W-:Y:S02]  /*25eb0*/  F2FP.F16.E4M3.UNPACK_B R5, R26.H1 ;  /* 0x0000001aff05723e */ /* 0x000fe400030006ff */
[----:B------:R-:W-:Y:S02]  /*25ec0*/  F2FP.F16.E4M3.UNPACK_B R8, R8 ;  /* 0x00000008ff08723e */ /* 0x000fe400020006ff */
[----:B------:R-:W-:-:S02]  /*25ed0*/  F2FP.F16.E4M3.UNPACK_B R10, R10 ;  /* 0x0000000aff0a723e */ /* 0x000fc400020006ff */
[----:B------:R-:W-:Y:S02]  /*25ee0*/  F2FP.F16.E4M3.UNPACK_B R9, R9 ;  /* 0x00000009ff09723e */ /* 0x000fe400020006ff */
[----:B------:R-:W-:Y:S02]  /*25ef0*/  F2FP.F16.E4M3.UNPACK_B R11, R11 ;  /* 0x0000000bff0b723e */ /* 0x000fe400020006ff */
[----:B------:R-:W-:Y:S02]  /*25f00*/  F2FP.F16.E4M3.UNPACK_B R6, R0.H1 ;  /* 0x00000000ff06723e */ /* 0x000fe400030006ff */
[----:B------:R-:W-:Y:S01]  /*25f10*/  F2FP.F16.E4M3.UNPACK_B R7, R29.H1 ;  /* 0x0000001dff07723e */ /* 0x000fe200030006ff */
[----:B----4-:R-:W-:-:S15]  /*25f20*/  HMMA.16816.F32 R12, R12, R24, R16 ;  /* 0x000000180c0c723c */ /* 0x010fde0000001810 */
[----:B------:R-:W-:-:S04]  /*25f30*/  NOP ;  /* 0x0000000000007918 */ /* 0x000fc80000000000 */
[----:B------:R-:W-:Y:S04]  /*25f40*/  STL.64 [R1+0x14b0], R14 ;  /* 0x0014b00e01007387 */ /* 0x000fe80000100a00 */
[----:B------:R5:W-:Y:S04]  /*25f50*/  STL.64 [R1+0x14a8], R12 ;  /* 0x0014a80c01007387 */ /* 0x000be80000100a00 */
[----:B------:R-:W2:Y:S01]  /*25f60*/  LDL.LU R3, [R1+0x1cc] ;  /* 0x0001cc0001037983 */ /* 0x000ea20000300800 */
[----:B-----5:R-:W-:-:S15]  /*25f70*/  HMMA.16816.F32 R12, R8, R4, R20 ;  /* 0x00000004080c723c */ /* 0x020fde0000001814 */
[----:B------:R-:W-:-:S04]  /*25f80*/  NOP ;  /* 0x0000000000007918 */ /* 0x000fc80000000000 */
[----:B------:R0:W-:Y:S04]  /*25f90*/  STL.64 [R1+0x20], R12 ;  /* 0x0000200c01007387 */ /* 0x0001e80000100a00 */
[----:B------:R1:W-:Y:S04]  /*25fa0*/  STL.64 [R1+0x28], R14 ;  /* 0x0000280e01007387 */ /* 0x0003e80000100a00 */
[----:B------:R-:W3:Y:S04]  /*25fb0*/  LDL.LU R0, [R1+0x584] ;  /* 0x0005840001007983 */ /* 0x000ee80000300800 */
[----:B------:R-:W4:Y:S04]  /*25fc0*/  LDL.LU R26, [R1+0x594] ;  /* 0x00059400011a7983 */ /* 0x000f280000300800 */
[----:B------:R-:W4:Y:S04]  /*25fd0*/  LDL.LU R27, [R1+0x58c] ;  /* 0x00058c00011b7983 */ /* 0x000f280000300800 */
[----:B------:R-:W5:Y:S04]  /*25fe0*/  LDL.LU R28, [R1+0x5a0] ;  /* 0x0005a000011c7983 */ /* 0x000f680000300800 */
[----:B------:R-:W5:Y:S04]  /*25ff0*/  LDL.LU R29, [R1+0x59c] ;  /* 0x00059c00011d7983 */ /* 0x000f680000300800 */
[----:B0-----:R-:W2:Y:S04]  /*26000*/  LDL.LU R12, [R1+0xc0] ;  /* 0x0000c000010c7983 */ /* 0x001ea80000300800 */
[----:B------:R-:W2:Y:S04]  /*26010*/  LDL.LU R13, [R1+0xc4] ;  /* 0x0000c400010d7983 */ /* 0x000ea80000300800 */
[----:B-1----:R-:W2:Y:S04]  /*26020*/  LDL.LU R14, [R1+0xc8] ;  /* 0x0000c800010e7983 */ /* 0x002ea80000300800 */
[----:B------:R-:W2:Y:S04]  /*26030*/  LDL.LU R19, [R1+0x18c] ;  /* 0x00018c0001137983 */ /* 0x000ea80000300800 */
        /* <DEDUP_REMOVED lines=10> */
[----:B------:R-:W3:Y:S04]  /*260e0*/  LDL.LU R16, [R1+0x178] ;  /* 0x0001780001107983 */ /* 0x000ee80000300800 */
        /* <DEDUP_REMOVED lines=10> */
[----:B----4-:R-:W-:Y:S04]  /*26190*/  STL.64 [R1+0x1530], R26 ;  /* 0x0015301a01007387 */ /* 0x010fe80000100a00 */
[----:B--2---:R0:W-:Y:S04]  /*261a0*/  STL.64 [R1+0x1528], R24 ;  /* 0x0015281801007387 */ /* 0x0041e80000100a00 */
[----:B0-----:R-:W2:Y:S04]  /*261b0*/  LDL.LU R24, [R1+0xb0] ;  /* 0x0000b00001187983 */ /* 0x001ea80000300800 */
[----:B------:R-:W2:Y:S04]  /*261c0*/  LDL.LU R25, [R1+0xb4] ;  /* 0x0000b40001197983 */ /* 0x000ea80000300800 */
[----:B------:R-:W4:Y:S04]  /*261d0*/  LDL.LU R26, [R1+0xb8] ;  /* 0x0000b800011a7983 */ /* 0x000f280000300800 */
[----:B------:R-:W4:Y:S01]  /*261e0*/  LDL.LU R27, [R1+0xbc] ;  /* 0x0000bc00011b7983 */ /* 0x000f220000300800 */
[----:B------:R-:W-:-:S03]  /*261f0*/  IMAD.MOV.U32 R15, RZ, RZ, R2 ;  /* 0x000000ffff0f7224 */ /* 0x000fc600078e0002 */
[----:B----4-:R-:W-:Y:S04]  /*26200*/  STL.64 [R1+0x1540], R26 ;  /* 0x0015401a01007387 */ /* 0x010fe80000100a00 */
[----:B--2---:R0:W-:Y:S04]  /*26210*/  STL.64 [R1+0x1538], R24 ;  /* 0x0015381801007387 */ /* 0x0041e80000100a00 */
[----:B0-----:R-:W2:Y:S04]  /*26220*/  LDL.LU R24, [R1+0x90] ;  /* 0x0000900001187983 */ /* 0x001ea80000300800 */
[----:B------:R-:W2:Y:S04]  /*26230*/  LDL.LU R25, [R1+0x94] ;  /* 0x0000940001197983 */ /* 0x000ea80000300800 */
[----:B------:R-:W2:Y:S04]  /*26240*/  LDL.LU R26, [R1+0x98] ;  /* 0x00009800011a7983 */ /* 0x000ea80000300800 */
[----:B------:R-:W2:Y:S04]  /*26250*/  LDL.LU R27, [R1+0x9c] ;  /* 0x00009c00011b7983 */ /* 0x000ea80000300800 */
[----:B------:R-:W4:Y:S04]  /*26260*/  LDL.LU R2, [R1+0x1c8] ;  /* 0x0001c80001027983 */ /* 0x000f280000300800 */
[----:B------:R-:W-:Y:S04]  /*26270*/  STL.64 [R1+0x1510], R14 ;  /* 0x0015100e01007387 */ /* 0x000fe80000100a00 */
[----:B------:R0:W-:Y:S04]  /*26280*/  STL.64 [R1+0x1508], R12 ;  /* 0x0015080c01007387 */ /* 0x0001e80000100a00 */
[----:B0-----:R-:W2:Y:S04]  /*26290*/  LDL.LU R12, [R1+0xf0] ;  /* 0x0000f000010c7983 */ /* 0x001ea80000300800 */
[----:B------:R-:W2:Y:S04]  /*262a0*/  LDL.LU R13, [R1+0xf4] ;  /* 0x0000f400010d7983 */ /* 0x000ea80000300800 */
[----:B------:R-:W2:Y:S04]  /*262b0*/  LDL.LU R14, [R1+0xf8] ;  /* 0x0000f800010e7983 */ /* 0x000ea80000300800 */
[----:B------:R-:W2:Y:S01]  /*262c0*/  LDL.LU R15, [R1+0xfc] ;  /* 0x0000fc00010f7983 */ /* 0x000ea20000300800 */
[----:B------:R-:W-:Y:S03]  /*262d0*/  HMMA.16816.F32 R20, R8, R6, R20 ;  /* 0x000000060814723c */ /* 0x000fe60000001814 */
        /* <DEDUP_REMOVED lines=8> */
[----:B0-----:R-:W2:Y:S04]  /*26360*/  LDL.LU.64 R22, [R1+0x1560] ;  /* 0x0015600001167983 */ /* 0x001ea80000300a00 */
[----:B------:R-:W2:Y:S01]  /*26370*/  LDL.LU.64 R20, [R1+0x1558] ;  /* 0x0015580001147983 */ /* 0x000ea20000300a00 */
[----:B---3--:R-:W-:-:S02]  /*26380*/  F2FP.F16.E4M3.UNPACK_B R16, R16.H1 ;  /* 0x00000010ff10723e */ /* 0x008fc400030006ff */
[----:B------:R-:W-:Y:S02]  /*26390*/  F2FP.F16.E4M3.UNPACK_B R17, R17.H1 ;  /* 0x00000011ff11723e */ /* 0x000fe400030006ff */
[----:B------:R-:W-:Y:S02]  /*263a0*/  F2FP.F16.E4M3.UNPACK_B R18, R18.H1 ;  /* 0x00000012ff12723e */ /* 0x000fe400030006ff */
[----:B------:R-:W-:-:S07]  /*263b0*/  F2FP.F16.E4M3.UNPACK_B R19, R19.H1 ;  /* 0x00000013ff13723e */ /* 0x000fce00030006ff */
[C---:B------:R-:W-:Y:S08]  /*263c0*/  HMMA.16816.F32 R24, R8.reuse, R18, R24 ;  /* 0x000000120818723c */ /* 0x040ff00000001818 */
        /* <DEDUP_REMOVED lines=8> */
[----:B0-----:R-:W4:Y:S04]  /*26450*/  LDL.LU.64 R26, [R1+0x1540] ;  /* 0x00154000011a7983 */ /* 0x001f280000300a00 */
[----:B------:R-:W4:Y:S04]  /*26460*/  LDL.LU.64 R24, [R1+0x1538] ;  /* 0x0015380001187983 */ /* 0x000f280000300a00 */
[----:B------:R-:W-:Y:S04]  /*26470*/  STL.64 [R1+0x1500], R18 ;  /* 0x0015001201007387 */ /* 0x000fe80000100a00 */
[----:B------:R0:W-:Y:S04]  /*26480*/  STL.64 [R1+0x14f8], R16 ;  /* 0x0014f81001007387 */ /* 0x0001e80000100a00 */
[----:B0-----:R-:W5:Y:S04]  /*26490*/  LDL.LU R16, [R1+0xd0] ;  /* 0x0000d00001107983 */ /* 0x001f680000300800 */
[----:B------:R-:W5:Y:S04]  /*264a0*/  LDL.LU R17, [R1+0xd4] ;  /* 0x0000d40001117983 */ /* 0x000f680000300800 */
[----:B------:R-:W5:Y:S04]  /*264b0*/  LDL.LU R18, [R1+0xd8] ;  /* 0x0000d80001127983 */ /* 0x000f680000300800 */
[----:B------:R-:W5:Y:S01]  /*264c0*/  LDL.LU R19, [R1+0xdc] ;  /* 0x0000dc0001137983 */ /* 0x000f620000300800 */
[----:B---3--:R-:W-:-:S02]  /*264d0*/  F2FP.F16.E4M3.UNPACK_B R20, R20.H1 ;  /* 0x00000014ff14723e */ /* 0x008fc400030006ff */
[----:B------:R-:W-:Y:S02]  /*264e0*/  F2FP.F16.E4M3.UNPACK_B R21, R21.H1 ;  /* 0x00000015ff15723e */ /* 0x000fe400030006ff */
[----:B--2---:R-:W-:Y:S02]  /*264f0*/  F2FP.F16.E4M3.UNPACK_B R22, R22.H1 ;  /* 0x00000016ff16723e */ /* 0x004fe400030006ff */
[----:B------:R-:W-:-:S03]  /*26500*/  F2FP.F16.E4M3.UNPACK_B R23, R23.H1 ;  /* 0x00000017ff17723e */ /* 0x000fc600030006ff */
[C---:B----4-:R-:W-:Y:S08]  /*26510*/  HMMA.16816.F32 R24, R8.reuse, R20, R24 ;  /* 0x000000140818723c */ /* 0x050ff00000001818 */
[----:B------:R-:W-:Y:S11]  /*26520*/  HMMA.16816.F32 R12, R8, R22, R12 ;  /* 0x00000016080c723c */ /* 0x000ff6000000180c */
        /* <DEDUP_REMOVED lines=8> */
[----:B------:R0:W-:Y:S04]  /*265b0*/  STL.64 [R1+0x14f0], R22 ;  /* 0x0014f01601007387 */ /* 0x0001e80000100a00 */
[----:B0-----:R-:W2:Y:S04]  /*265c0*/  LDL.LU R22, [R1+0x598] ;  /* 0x0005980001167983 */ /* 0x001ea80000300800 */
[----:B------:R-:W2:Y:S04]  /*265d0*/  LDL.LU R23, [R1+0x590] ;  /* 0x0005900001177983 */ /* 0x000ea80000300800 */
[----:B------:R0:W-:Y:S04]  /*265e0*/  STL.64 [R1+0x14e8], R20 ;  /* 0x0014e81401007387 */ /* 0x0001e80000100a00 */
[----:B0-----:R-:W2:Y:S01]  /*265f0*/  LDL.LU R21, [R1+0x588] ;  /* 0x0005880001157983 */ /* 0x001ea20000300800 */
[----:B---3--:R-:W-:-:S02]  /*26600*/  F2FP.F16.E4M3.UNPACK_B R24, R24.H1 ;  /* 0x00000018ff18723e */ /* 0x008fc400030006ff */
[----:B------:R-:W-:-:S07]  /*26610*/  F2FP.F16.E4M3.UNPACK_B R25, R25.H1 ;  /* 0x00000019ff19723e */ /* 0x000fce00030006ff */
[----:B----4-:R-:W-:-:S15]  /*26620*/  HMMA.16816.F32 R12, R8, R24, R12 ;  /* 0x00000018080c723c */ /* 0x010fde000000180c */
[----:B------:R-:W-:-:S04]  /*26630*/  NOP ;  /* 0x0000000000007918 */ /* 0x000fc80000000000 */
[----:B------:R-:W-:Y:S04]  /*26640*/  STL.64 [R1+0x100], R12 ;  /* 0x0001000c01007387 */ /* 0x000fe80000100a00 */
[----:B------:R0:W-:Y:S04]  /*26650*/  STL.64 [R1+0x108], R14 ;  /* 0x0001080e01007387 */ /* 0x0001e80000100a00 */
[----:B0-----:R-:W3:Y:S04]  /*26660*/  LDL.LU.64 R14, [R1+0x1510] ;  /* 0x00151000010e7983 */ /* 0x001ee80000300a00 */
[----:B------:R-:W3:Y:S01]  /*26670*/  LDL.LU.64 R12, [R1+0x1508] ;  /* 0x00150800010c7983 */ /* 0x000ee20000300a00 */
[----:B------:R-:W-:-:S02]  /*26680*/  F2FP.F16.E4M3.UNPACK_B R2, R2.H1 ;  /* 0x00000002ff02723e */ /* 0x000fc400030006ff */
[----:B------:R-:W-:Y:S01]  /*26690*/  F2FP.F16.E4M3.UNPACK_B R3, R3.H1 ;  /* 0x00000003ff03723e */ /* 0x000fe200030006ff */
[----:B--2---:R-:W-:Y:S02]  /*266a0*/  IMAD R0, R0, 0x100, R21 ;  /* 0x0000010000007824 */ /* 0x004fe400078e0215 */
[----:B------:R-:W-:Y:S02]  /*266b0*/  IMAD R26, R26, 0x100, R22 ;  /* 0x000001001a1a7824 */ /* 0x000fe400078e0216 */
[----:B------:R-:W-:Y:S02]  /*266c0*/  IMAD R27, R27, 0x100, R23 ;  /* 0x000001001b1b7824 */ /* 0x000fe400078e0217 */
[----:B-----5:R-:W-:Y:S01]  /*266d0*/  IMAD R28, R29, 0x100, R28 ;  /* 0x000001001d1c7824 */ /* 0x020fe200078e021c */
[----:B------:R-:W-:Y:S01]  /*266e0*/  HMMA.16816.F32 R16, R8, R2, R16 ;  /* 0x000000020810723c */ /* 0x000fe20000001810 */
[----:B------:R-:W-:Y:S02]  /*266f0*/  F2FP.F16.E4M3.UNPACK_B R8, R0 ;  /* 0x00000000ff08723e */ /* 0x000fe400020006ff */
[----:B------:R-:W-:-:S02]  /*26700*/  F2FP.F16.E4M3.UNPACK_B R10, R26 ;  /* 0x0000001aff0a723e */ /* 0x000fc400020006ff */
[----:B------:R-:W-:Y:S02]  /*26710*/  F2FP.F16.E4M3.UNPACK_B R9, R27 ;  /* 0x0000001bff09723e */ /* 0x000fe400020006ff */
[----:B------:R-:W-:-:S12]  /*26720*/  F2FP.F16.E4M3.UNPACK_B R11, R28 ;  /* 0x0000001cff0b723e */ /* 0x000fd800020006ff */
[----:B------:R0:W-:Y:S04]  /*26730*/  STL.64 [R1+0xd0], R16 ;  /* 0x0000d01001007387 */ /* 0x0001e80000100a00 */
[----:B------:R1:W-:Y:S04]  /*26740*/  STL.64 [R1+0xd8], R18 ;  /* 0x0000d81201007387 */ /* 0x0003e80000100a00 */
[----:B0-----:R-:W2:Y:S04]  /*26750*/  LDL.LU R16, [R1+0xa0] ;  /* 0x0000a00001107983 */ /* 0x001ea80000300800 */
[----:B------:R-:W2:Y:S04]  /*26760*/  LDL.LU R17, [R1+0xa4] ;  /* 0x0000a40001117983 */ /* 0x000ea80000300800 */
[----:B-1----:R-:W2:Y:S04]  /*26770*/  LDL.LU R18, [R1+0xa8] ;  /* 0x0000a80001127983 */ /* 0x002ea80000300800 */
[----:B------:R-:W2:Y:S04]  /*26780*/  LDL.LU R19, [R1+0xac] ;  /* 0x0000ac0001137983 */ /* 0x000ea80000300800 */
[----:B------:R-:W4:Y:S04]  /*26790*/  LDL.LU R20, [R1+0x50] ;  /* 0x0000500001147983 */ /* 0x000f280000300800 */
[----:B------:R-:W4:Y:S04]  /*267a0*/  LDL.LU R21, [R1+0x54] ;  /* 0x0000540001157983 */ /* 0x000f280000300800 */
[----:B------:R-:W4:Y:S04]  /*267b0*/  LDL.LU R22, [R1+0x58] ;  /* 0x0000580001167983 */ /* 0x000f280000300800 */
[----:B------:R-:W4:Y:S04]  /*267c0*/  LDL.LU R23, [R1+0x5c] ;  /* 0x00005c0001177983 */ /* 0x000f280000300800 */
[----:B------:R-:W5:Y:S01]  /*267d0*/  LDL.LU R0, [R1+0x1d0] ;  /* 0x0001d00001007983 */ /* 0x000f620000300800 */
[----:B---3--:R-:W-:-:S15]  /*267e0*/  HMMA.16816.F32 R12, R8, R4, R12 ;  /* 0x00000004080c723c */ /* 0x008fde000000180c */
[----:B------:R-:W-:-:S04]  /*267f0*/  NOP ;  /* 0x0000000000007918 */ /* 0x000fc80000000000 */
[----:B------:R-:W-:Y:S02]  /*26800*/  IMAD.MOV.U32 R29, RZ, RZ, R12 ;  /* 0x000000ffff1d7224 */ /* 0x000fe400078e000c */
[----:B------:R-:W-:Y:S01]  /*26810*/  IMAD.MOV.U32 R28, RZ, RZ, R13 ;  /* 0x000000ffff1c7224 */ /* 0x000fe200078e000d */
[----:B------:R-:W3:Y:S01]  /*26820*/  LDL.LU R12, [R1+0x5a8] ;  /* 0x0005a800010c7983 */ /* 0x000ee20000300800 */
[----:B------:R-:W-:-:S03]  /*26830*/  IMAD.MOV.U32 R27, RZ, RZ, R14 ;  /* 0x000000ffff1b7224 */ /* 0x000fc600078e000e */
[----:B------:R-:W3:Y:S01]  /*26840*/  LDL.LU R13, [R1+0x5a4] ;  /* 0x0005a400010d7983 */ /* 0x000ee20000300800 */
[----:B------:R-:W-:-:S03]  /*26850*/  IMAD.MOV.U32 R26, RZ, RZ, R15 ;  /* 0x000000ffff1a7224 */ /* 0x000fc600078e000f */
[----:B------:R-:W2:Y:S04]  /*26860*/  LDL.LU R14, [R1+0x5b0] ;  /* 0x0005b000010e7983 */ /* 0x000ea80000300800 */
[----:B------:R-:W2:Y:S04]  /*26870*/  LDL.LU R15, [R1+0x5ac] ;  /* 0x0005ac00010f7983 */ /* 0x000ea80000300800 */
[----:B--2---:R-:W-:Y:S04]  /*26880*/  STL.64 [R1+0x14c0], R14 ;  /* 0x0014c00e01007387 */ /* 0x004fe80000100a00 */
[----:B---3--:R0:W-:Y:S04]  /*26890*/  STL.64 [R1+0x14b8], R12 ;  /* 0x0014b80c01007387 */ /* 0x0081e80000100a00 */
[----:B0-----:R-:W2:Y:S04]  /*268a0*/  LDL.LU R12, [R1] ;  /* 0x00000000010c7983 */ /* 0x001ea80000300800 */
[----:B------:R-:W2:Y:S04]  /*268b0*/  LDL.LU R13, [R1+0x4] ;  /* 0x00000400010d7983 */ /* 0x000ea80000300800 */
[----:B------:R-:W3:Y:S04]  /*268c0*/  LDL.LU R14, [R1+0x8] ;  /* 0x00000800010e7983 */ /* 0x000ee80000300800 */
[----:B------:R-:W3:Y:S01]  /*268d0*/  LDL.LU R15, [R1+0xc] ;  /* 0x00000c00010f7983 */ /* 0x000ee20000300800 */
[C---:B------:R-:W-:Y:S03]  /*268e0*/  HMMA.16816.F32 R4, R8.reuse, R6, R16 ;  /* 0x000000060804723c */ /* 0x040fe60000001810 */
[----:B---3--:R-:W-:Y:S04]  /*268f0*/  STL.64 [R1+0x14d0], R14 ;  /* 0x0014d00e01007387 */ /* 0x008fe80000100a00 */
[----:B--2---:R0:W-:Y:S04]  /*26900*/  STL.64 [R1+0x14c8], R12 ;  /* 0x0014c80c01007387 */ /* 0x0041e80000100a00 */
[----:B0-----:R-:W2:Y:S04]  /*26910*/  LDL.LU R12, [R1+0x10] ;  /* 0x00001000010c7983 */ /* 0x001ea80000300800 */
[----:B------:R-:W2:Y:S04]  /*26920*/  LDL.LU R13, [R1+0x14] ;  /* 0x00001400010d7983 */ /* 0x000ea80000300800 */
[----:B------:R-:W3:Y:S04]  /*26930*/  LDL.LU R14, [R1+0x18] ;  /* 0x00001800010e7983 */ /* 0x000ee80000300800 */
[----:B------:R-:W3:Y:S04]  /*26940*/  LDL.LU R15, [R1+0x1c] ;  /* 0x00001c00010f7983 */ /* 0x000ee80000300800 */
[----:B---3--:R-:W-:Y:S04]  /*26950*/  STL.64 [R1+0x14e0], R14 ;  /* 0x0014e00e01007387 */ /* 0x008fe80000100a00 */
[----:B--2---:R0:W-:Y:S04]  /*26960*/  STL.64 [R1+0x14d8], R12 ;  /* 0x0014d80c01007387 */ /* 0x0041e80000100a00 */
[----:B0-----:R-:W2:Y:S04]  /*26970*/  LDL.LU R12, [R1+0x30] ;  /* 0x00003000010c7983 */ /* 0x001ea80000300800 */
[----:B------:R-:W2:Y:S04]  /*26980*/  LDL.LU R13, [R1+0x34] ;  /* 0x00003400010d7983 */ /* 0x000ea80000300800 */
[----:B------:R-:W2:Y:S04]  /*26990*/  LDL.LU R14, [R1+0x38] ;  /* 0x00003800010e7983 */ /* 0x000ea80000300800 */
[----:B------:R-:W2:Y:S04]  /*269a0*/  LDL.LU R15, [R1+0x3c] ;  /* 0x00003c00010f7983 */ /* 0x000ea80000300800 */
[----:B------:R-:W-:Y:S04]  /*269b0*/  STL [R1+0x144c], R26 ;  /* 0x00144c1a01007387 */ /* 0x000fe80000100800 */
[----:B------:R-:W-:Y:S04]  /*269c0*/  STL [R1+0x1448], R28 ;  /* 0x0014481c01007387 */ /* 0x000fe80000100800 */
[----:B------:R-:W-:Y:S04]  /*269d0*/  STL [R1+0x1444], R29 ;  /* 0x0014441d01007387 */ /* 0x000fe80000100800 */
[----:B------:R-:W-:Y:S04]  /*269e0*/  STL [R1+0x1440], R27 ;  /* 0x0014401b01007387 */ /* 0x000fe80000100800 */
[----:B------:R-:W4:Y:S04]  /*269f0*/  LDL.LU.64 R18, [R1+0x1500] ;  /* 0x0015000001127983 */ /* 0x000f280000300a00 */
[----:B------:R-:W3:Y:S04]  /*26a00*/  LDL.LU.64 R16, [R1+0x14f8] ;  /* 0x0014f80001107983 */ /* 0x000ee80000300a00 */
[----:B------:R0:W-:Y:S04]  /*26a10*/  STL.64 [R1+0xa0], R4 ;  /* 0x0000a00401007387 */ /* 0x0001e80000100a00 */
[----:B------:R1:W-:Y:S04]  /*26a20*/  STL.64 [R1+0xa8], R6 ;  /* 0x0000a80601007387 */ /* 0x0003e80000100a00 */
[----:B0-----:R-:W3:Y:S04]  /*26a30*/  LDL.LU R4, [R1+0x80] ;  /* 0x0000800001047983 */ /* 0x001ee80000300800 */
[----:B------:R-:W3:Y:S04]  /*26a40*/  LDL.LU R5, [R1+0x84] ;  /* 0x0000840001057983 */ /* 0x000ee80000300800 */
[----:B-1----:R-:W3:Y:S04]  /*26a50*/  LDL.LU R6, [R1+0x88] ;  /* 0x0000880001067983 */ /* 0x002ee80000300800 */
[----:B------:R-:W3:Y:S01]  /*26a60*/  LDL.LU R7, [R1+0x8c] ;  /* 0x00008c0001077983 */ /* 0x000ee20000300800 */
[----:B-----5:R-:W-:Y:S01]  /*26a70*/  LOP3.LUT R0, R0, 0x40, RZ, 0x3c, !PT ;  /* 0x0000004000007812 */ /* 0x020fe200078e3cff */
[----:B---3--:R-:W-:Y:S02]  /*26a80*/  HMMA.16816.F32 R4, R8, R16, R4 ;  /* 0x000000100804723c */ /* 0x008fe40000001804 */
[----:B------:R-:W3:-:S15]  /*26a90*/  LDL.LU R17, [R1+0x5b4] ;  /* 0x0005b40001117983 */ /* 0x000ede0000300800 */
[----:B------:R-:W-:Y:S02]  /*26aa0*/  NOP ;  /* 0x0000000000007918 */ /* 0x000fe40000000000 */
[----:B------:R-:W-:Y:S04]  /*26ab0*/  STL.64 [R1+0x80], R4 ;  /* 0x0000800401007387 */ /* 0x000fe80000100a00 */
[----:B------:R-:W-:Y:S04]  /*26ac0*/  STL.64 [R1+0x88], R6 ;  /* 0x0000880601007387 */ /* 0x000fe80000100a00 */
[----:B------:R-:W0:Y:S04]  /*26ad0*/  LDSM.16.M88.4 R4, [R0+UR5] ;  /* 0x000000050004783b */ /* 0x000e280008000200 */
[----:B0-----:R-:W-:Y:S04]  /*26ae0*/  STL.64 [R1+0x1c0], R4 ;  /* 0x0001c00401007387 */ /* 0x001fe80000100a00 */
[----:B------:R4:W-:Y:S02]  /*26af0*/  STL.64 [R1+0x1c8], R6 ;  /* 0x0001c80601007387 */ /* 0x0009e40000100a00 */
[----:B----4-:R-:W-:Y:S02]  /*26b00*/  HMMA.16816.F32 R4, R8, R18, R20 ;  /* 0x000000120804723c */ /* 0x010fe40000001814 */
[----:B------:R-:W0:Y:S04]  /*26b10*/  LDSM.16.M88.4 R20, [R0+UR5+0x800] ;  /* 0x000800050014783b */ /* 0x000e280008000200 */
[----:B------:R-:W4:-:S13]  /*26b20*/  LDL.LU R19, [R1+0x5bc] ;  /* 0x0005bc0001137983 */ /* 0x000f1a0000300800 */
[----:B------:R1:W-:Y:S04]  /*26b30*/  STL.64 [R1+0x70], R4 ;  /* 0x0000700401007387 */ /* 0x0003e80000100a00 */
[----:B------:R-:W-:Y:S04]  /*26b40*/  STL.64 [R1+0x78], R6 ;  /* 0x0000780601007387 */ /* 0x000fe80000100a00 */
[----:B0-----:R-:W-:Y:S04]  /*26b50*/  STL.64 [R1+0x1b0], R20 ;  /* 0x0001b01401007387 */ /* 0x001fe80000100a00 */
[----:B------:R0:W-:Y:S01]  /*26b60*/  STL.64 [R1+0x1b8], R22 ;  /* 0x0001b81601007387 */ /* 0x0001e20000100a00 */
[----:B-1----:R-:W-:-:S02]  /*26b70*/  IMAD.MOV.U32 R4, RZ, RZ, R20 ;  /* 0x000000ffff047224 */ /* 0x002fc400078e0014 */
[----:B------:R-:W-:Y:S01]  /*26b80*/  IMAD.MOV.U32 R5, RZ, RZ, R21 ;  /* 0x000000ffff057224 */ /* 0x000fe200078e0015 */
[----:B0-----:R-:W5:Y:S04]  /*26b90*/  LDL.LU.64 R22, [R1+0x14f0] ;  /* 0x0014f00001167983 */ /* 0x001f680000300a00 */
[----:B------:R-:W2:Y:S02]  /*26ba0*/  LDL.LU.64 R20, [R1+0x14e8] ;  /* 0x0014e80001147983 */ /* 0x000ea40000300a00 */
[----:B--2---:R-:W-:Y:S02]  /*26bb0*/  HMMA.16816.F32 R12, R8, R20, R12 ;  /* 0x00000014080c723c */ /* 0x004fe4000000180c */
[----:B------:R-:W4:-:S15]  /*26bc0*/  LDL.LU R20, [R1+0x5c0] ;  /* 0x0005c00001147983 */ /* 0x000f1e0000300800 */
[----:B------:R-:W-:Y:S02]  /*26bd0*/  NOP ;  /* 0x0000000000007918 */ /* 0x000fe40000000000 */
[----:B------:R-:W-:Y:S04]  /*26be0*/  STL.64 [R1+0x30], R12 ;  /* 0x0000300c01007387 */ /* 0x000fe80000100a00 */
[----:B------:R-:W-:Y:S04]  /*26bf0*/  STL.64 [R1+0x38], R14 ;  /* 0x0000380e01007387 */ /* 0x000fe80000100a00 */
[----:B------:R-:W0:Y:S04]  /*26c00*/  LDSM.16.M88.4 R12, [R0+UR5+0x1000] ;  /* 0x00100005000c783b */ /* 0x000e280008000200 */
[----:B0-----:R-:W-:Y:S04]  /*26c10*/  STL.64 [R1+0x1a0], R12 ;  /* 0x0001a00c01007387 */ /* 0x001fe80000100a00 */
[----:B------:R0:W-:Y:S01]  /*26c20*/  STL.64 [R1+0x1a8], R14 ;  /* 0x0001a80e01007387 */ /* 0x0001e20000100a00 */
[----:B------:R-:W-:-:S02]  /*26c30*/  IMAD.MOV.U32 R6, RZ, RZ, R12 ;  /* 0x000000ffff067224 */ /* 0x000fc400078e000c */
[----:B------:R-:W-:Y:S01]  /*26c40*/  IMAD.MOV.U32 R7, RZ, RZ, R13 ;  /* 0x000000ffff077224 */ /* 0x000fe200078e000d */
[----:B0-----:R-:W5:Y:S04]  /*26c50*/  LDL.LU.64 R14, [R1+0x14e0] ;  /* 0x0014e000010e7983 */ /* 0x001f680000300a00 */
[----:B------:R-:W5:Y:S04]  /*26c60*/  LDL.LU.64 R12, [R1+0x14d8] ;  /* 0x0014d800010c7983 */ /* 0x000f680000300a00 */
[----:B------:R0:W-:Y:S04]  /*26c70*/  STL.64 [R1+0x14a0], R6 ;  /* 0x0014a00601007387 */ /* 0x0001e80000100a00 */
[----:B0-----:R-:W2:Y:S04]  /*26c80*/  LDL R6, [R1+0x1c0] ;  /* 0x0001c00001067983 */ /* 0x001ea80000100800 */
[----:B------:R-:W2:Y:S04]  /*26c90*/  LDL R7, [R1+0x1c4] ;  /* 0x0001c40001077983 */ /* 0x000ea80000100800 */
[----:B------:R0:W-:Y:S04]  /*26ca0*/  STL.64 [R1+0x1498], R4 ;  /* 0x0014980401007387 */ /* 0x0001e80000100a00 */
[----:B0-----:R-:W3:Y:S01]  /*26cb0*/  LDL.LU R5, [R1+0x5b8] ;  /* 0x0005b80001057983 */ /* 0x001ee20000300800 */
[----:B-----5:R-:W-:-:S15]  /*26cc0*/  HMMA.16816.F32 R12, R8, R22, R12 ;  /* 0x00000016080c723c */ /* 0x020fde000000180c */
[----:B------:R-:W-:-:S04]  /*26cd0*/  NOP ;  /* 0x0000000000007918 */ /* 0x000fc80000000000 */
[----:B------:R-:W-:Y:S02]  /*26ce0*/  IMAD.MOV.U32 R26, RZ, RZ, R12 ;  /* 0x000000ffff1a7224 */ /* 0x000fe400078e000c */
[----:B------:R-:W-:Y:S02]  /*26cf0*/  IMAD.MOV.U32 R28, RZ, RZ, R13 ;  /* 0x000000ffff1c7224 */ /* 0x000fe400078e000d */
[----:B------:R-:W-:Y:S02]  /*26d00*/  IMAD.MOV.U32 R29, RZ, RZ, R14 ;  /* 0x000000ffff1d7224 */ /* 0x000fe400078e000e */
[----:B------:R-:W-:Y:S02]  /*26d10*/  IMAD.MOV.U32 R27, RZ, RZ, R15 ;  /* 0x000000ffff1b7224 */ /* 0x000fe400078e000f */
[----:B------:R-:W0:Y:S04]  /*26d20*/  LDSM.16.M88.4 R12, [R0+UR5+0x1800] ;  /* 0x00180005000c783b */ /* 0x000e280008000200 */
[----:B------:R-:W-:Y:S04]  /*26d30*/  STL [R1+0x1468], R26 ;  /* 0x0014681a01007387 */ /* 0x000fe80000100800 */
[----:B0-----:R-:W-:Y:S04]  /*26d40*/  STL.64 [R1+0x190], R12 ;  /* 0x0001900c01007387 */ /* 0x001fe80000100a00 */
[----:B------:R0:W-:Y:S04]  /*26d50*/  STL.64 [R1+0x198], R14 ;  /* 0x0001980e01007387 */ /* 0x0001e80000100a00 */
[----:B0-----:R-:W5:Y:S04]  /*26d60*/  LDL.LU.64 R14, [R1+0x14d0] ;  /* 0x0014d000010e7983 */ /* 0x001f680000300a00 */
[----:B------:R-:W5:Y:S02]  /*26d70*/  LDL.LU.64 R12, [R1+0x14c8] ;  /* 0x0014c800010c7983 */ /* 0x000f640000300a00 */
[----:B-----5:R-:W-:-:S15]  /*26d80*/  HMMA.16816.F32 R12, R8, R24, R12 ;  /* 0x00000018080c723c */ /* 0x020fde000000180c */
[----:B------:R-:W-:-:S04]  /*26d90*/  NOP ;  /* 0x0000000000007918 */ /* 0x000fc80000000000 */
[----:B------:R-:W-:Y:S04]  /*26da0*/  STL.64 [R1], R12 ;  /* 0x0000000c01007387 */ /* 0x000fe80000100a00 */
[----:B------:R0:W-:Y:S04]  /*26db0*/  STL.64 [R1+0x8], R14 ;  /* 0x0000080e01007387 */ /* 0x0001e80000100a00 */
[----:B0-----:R-:W5:Y:S04]  /*26dc0*/  LDL.LU.64 R14, [R1+0x14c0] ;  /* 0x0014c000010e7983 */ /* 0x001f680000300a00 */
[----:B------:R-:W2:Y:S01]  /*26dd0*/  LDL.LU.64 R12, [R1+0x14b8] ;  /* 0x0014b800010c7983 */ /* 0x000ea20000300a00 */
[----:B-----5:R-:W-:-:S02]  /*26de0*/  IMAD R18, R15, 0x100, R14 ;  /* 0x000001000f127824 */ /* 0x020fc400078e020e */
[----:B--2---:R-:W-:Y:S02]  /*26df0*/  IMAD R16, R13, 0x100, R12 ;  /* 0x000001000d107824 */ /* 0x004fe400078e020c */
[----:B------:R-:W0:Y:S04]  /*26e00*/  LDSM.16.M88.4 R12, [R0+UR5+0x2000] ;  /* 0x00200005000c783b */ /* 0x000e280008000200 */
[----:B0-----:R-:W-:Y:S04]  /*26e10*/  STL.64 [R1+0x180], R12 ;  /* 0x0001800c01007387 */ /* 0x001fe80000100a00 */
[----:B------:R0:W-:Y:S01]  /*26e20*/  STL.64 [R1+0x188], R14 ;  /* 0x0001880e01007387 */ /* 0x0001e20000100a00 */
[----:B------:R-:W-:-:S02]  /*26e30*/  IMAD.MOV.U32 R26, RZ, RZ, R12 ;  /* 0x000000ffff1a7224 */ /* 0x000fc400078e000c */
[----:B------:R-:W-:Y:S01]  /*26e40*/  IMAD.MOV.U32 R21, RZ, RZ, R13 ;  /* 0x000000ffff157224 */ /* 0x000fe200078e000d */
[----:B0-----:R-:W2:Y:S04]  /*26e50*/  LDL.LU.64 R14, [R1+0x14b0] ;  /* 0x0014b000010e7983 */ /* 0x001ea80000300a00 */
[----:B------:R-:W2:Y:S01]  /*26e60*/  LDL.LU.64 R12, [R1+0x14a8] ;  /* 0x0014a800010c7983 */ /* 0x000ea20000300a00 */
[----:B----4-:R-:W-:Y:S01]  /*26e70*/  IMAD R19, R19, 0x100, R20 ;  /* 0x0000010013137824 */ /* 0x010fe200078e0214 */
[----:B--2---:R-:W-:Y:S02]  /*26e80*/  HMMA.16816.F32 R12, R8, R2, R12 ;  /* 0x00000002080c723c */ /* 0x004fe4000000180c */
[----:B------:R-:W0:-:S15]  /*26e90*/  LDSM.16.M88.4 R8, [R0+UR5+0x2800] ;  /* 0x002800050008783b */ /* 0x000e1e0008000200 */
[----:B------:R-:W-:Y:S02]  /*26ea0*/  NOP ;  /* 0x0000000000007918 */ /* 0x000fe40000000000 */
[----:B------:R-:W-:Y:S04]  /*26eb0*/  STL.64 [R1+0x13b8], R14 ;  /* 0x0013b80e01007387 */ /* 0x000fe80000100a00 */
[----:B------:R-:W-:Y:S01]  /*26ec0*/  STL.64 [R1+0x13b0], R12 ;  /* 0x0013b00c01007387 */ /* 0x000fe20000100a00 */
[----:B0-----:R-:W-:-:S03]  /*26ed0*/  IMAD.MOV.U32 R20, RZ, RZ, R8 ;  /* 0x000000ffff147224 */ /* 0x001fc600078e0008 */
[----:B------:R-:W-:Y:S04]  /*26ee0*/  STL.64 [R1+0x160], R8 ;  /* 0x0001600801007387 */ /* 0x000fe80000100a00 */
[----:B------:R0:W-:Y:S04]  /*26ef0*/  STL.64 [R1+0x168], R10 ;  /* 0x0001680a01007387 */ /* 0x0001e80000100a00 */
[----:B------:R-:W-:Y:S04]  /*26f00*/  STL.64 [R1+0x1460], R20 ;  /* 0x0014601401007387 */ /* 0x000fe80000100a00 */
[----:B0-----:R-:W2:Y:S04]  /*26f10*/  LDL R10, [R1+0x190] ;  /* 0x00019000010a7983 */ /* 0x001ea80000100800 */
[----:B------:R-:W2:Y:S01]  /*26f20*/  LDL R11, [R1+0x194] ;  /* 0x00019400010b7983 */ /* 0x000ea20000100800 */
[----:B------:R-:W-:-:S03]  /*26f30*/  IMAD.MOV.U32 R14, RZ, RZ, R9 ;  /* 0x000000ffff0e7224 */ /* 0x000fc600078e0009 */
[----:B--2---:R0:W-:Y:S04]  /*26f40*/  STL.64 [R1+0x1480], R10 ;  /* 0x0014800a01007387 */ /* 0x0041e80000100a00 */
[----:B------:R-:W2:Y:S04]  /*26f50*/  LDL.LU R8, [R1+0x40] ;  /* 0x0000400001087983 */ /* 0x000ea80000300800 */
[----:B------:R-:W2:Y:S04]  /*26f60*/  LDL.LU R9, [R1+0x44] ;  /* 0x0000440001097983 */ /* 0x000ea80000300800 */
[----:B0-----:R-:W4:Y:S04]  /*26f70*/  LDL.LU R10, [R1+0x48] ;  /* 0x00004800010a7983 */ /* 0x001f280000300800 */
[----:B------:R-:W4:Y:S01]  /*26f80*/  LDL.LU R11, [R1+0x4c] ;  /* 0x00004c00010b7983 */ /* 0x000f220000300800 */
[----:B---3--:R-:W-:Y:S01]  /*26f90*/  IMAD R17, R17, 0x100, R5 ;  /* 0x0000010011117824 */ /* 0x008fe200078e0205 */
[----:B------:R-:W-:-:S02]  /*26fa0*/  F2FP.F16.E4M3.UNPACK_B R2, R6 ;  /* 0x00000006ff02723e */ /* 0x000fc400020006ff */
[----:B------:R-:W-:Y:S02]  /*26fb0*/  F2FP.F16.E4M3.UNPACK_B R3, R7 ;  /* 0x00000007ff03723e */ /* 0x000fe400020006ff */
[----:B------:R-:W0:Y:S04]  /*26fc0*/  LDSM.16.M88.4 R4, [R0+UR5+0x3000] ;  /* 0x003000050004783b */ /* 0x000e280008000200 */
[----:B----4-:R-:W-:Y:S04]  /*26fd0*/  STL.64 [R1+0x1490], R10 ;  /* 0x0014900a01007387 */ /* 0x010fe80000100a00 */
[----:B--2---:R1:W-:Y:S04]  /*26fe0*/  STL.64 [R1+0x1488], R8 ;  /* 0x0014880801007387 */ /* 0x0043e80000100a00 */
[----:B-1----:R-:W2:Y:S04]  /*26ff0*/  LDL.LU R8, [R1+0x20] ;  /* 0x0000200001087983 */ /* 0x002ea80000300800 */
[----:B------:R-:W2:Y:S04]  /*27000*/  LDL.LU R9, [R1+0x24] ;  /* 0x0000240001097983 */ /* 0x000ea80000300800 */
[----:B------:R-:W2:Y:S04]  /*27010*/  LDL.LU R10, [R1+0x28] ;  /* 0x00002800010a7983 */ /* 0x000ea80000300800 */
[----:B------:R-:W2:Y:S04]  /*27020*/  LDL.LU R11, [R1+0x2c] ;  /* 0x00002c00010b7983 */ /* 0x000ea80000300800 */
[----:B------:R-:W3:Y:S04]  /*27030*/  LDL.LU R20, [R1+0x90] ;  /* 0x0000900001147983 */ /* 0x000ee80000300800 */
[----:B------:R-:W3:Y:S04]  /*27040*/  LDL.LU R21, [R1+0x94] ;  /* 0x0000940001157983 */ /* 0x000ee80000300800 */
[----:B------:R-:W4:Y:S04]  /*27050*/  LDL.LU R22, [R1+0x98] ;  /* 0x0000980001167983 */ /* 0x000f280000300800 */
[----:B------:R-:W4:Y:S01]  /*27060*/  LDL.LU R23, [R1+0x9c] ;  /* 0x00009c0001177983 */ /* 0x000f220000300800 */
[----:B------:R-:W-:-:S02]  /*27070*/  F2FP.F16.E4M3.UNPACK_B R16, R16 ;  /* 0x00000010ff10723e */ /* 0x000fc400020006ff */
[----:B------:R-:W-:Y:S02]  /*27080*/  F2FP.F16.E4M3.UNPACK_B R18, R18 ;  /* 0x00000012ff12723e */ /* 0x000fe400020006ff */
[----:B------:R-:W-:Y:S02]  /*27090*/  F2FP.F16.E4M3.UNPACK_B R17, R17 ;  /* 0x00000011ff11723e */ /* 0x000fe400020006ff */
[----:B------:R-:W-:Y:S01]  /*270a0*/  F2FP.F16.E4M3.UNPACK_B R19, R19 ;  /* 0x00000013ff13723e */ /* 0x000fe200020006ff */
[----:B0-----:R-:W-:Y:S02]  /*270b0*/  IMAD.MOV.U32 R13, RZ, RZ, R4 ;  /* 0x000000ffff0d7224 */ /* 0x001fe400078e0004 */
[----:B------:R-:W-:-:S04]  /*270c0*/  IMAD.MOV.U32 R12, RZ, RZ, R5 ;  /* 0x000000ffff0c7224 */ /* 0x000fc800078e0005 */
[----:B--2---:R-:W-:Y:S01]  /*270d0*/  HMMA.16816.F32 R8, R16, R2, R8 ;  /* 0x000000021008723c */ /* 0x004fe20000001808 */
[----:B----4-:R-:W-:Y:S04]  /*270e0*/  STL.64 [R1+0x1478], R22 ;  /* 0x0014781601007387 */ /* 0x010fe80000100a00 */
[----:B---3--:R0:W-:Y:S04]  /*270f0*/  STL.64 [R1+0x1470], R20 ;  /* 0x0014701401007387 */ /* 0x0081e80000100a00 */
[----:B0-----:R-:W2:Y:S04]  /*27100*/  LDL.LU R20, [R1+0x60] ;  /* 0x0000600001147983 */ /* 0x001ea80000300800 */
[----:B------:R-:W2:Y:S04]  /*27110*/  LDL.LU R21, [R1+0x64] ;  /* 0x0000640001157983 */ /* 0x000ea80000300800 */
[----:B------:R-:W2:Y:S04]  /*27120*/  LDL.LU R22, [R1+0x68] ;  /* 0x0000680001167983 */ /* 0x000ea80000300800 */
[----:B------:R-:W2:Y:S04]  /*27130*/  LDL.LU R23, [R1+0x6c] ;  /* 0x00006c0001177983 */ /* 0x000ea80000300800 */
[----:B------:R-:W-:Y:S04]  /*27140*/  STL.64 [R1+0x170], R4 ;  /* 0x0001700401007387 */ /* 0x000fe80000100a00 */
[----:B------:R0:W-:Y:S04]  /*27150*/  STL.64 [R1+0x178], R6 ;  /* 0x0001780601007387 */ /* 0x0001e80000100a00 */
[----:B0-----:R-:W3:Y:S04]  /*27160*/  LDL.LU.64 R6, [R1+0x14a0] ;  /* 0x0014a00001067983 */ /* 0x001ee80000300a00 */
[----:B------:R-:W4:Y:S04]  /*27170*/  LDL.LU.64 R4, [R1+0x1498] ;  /* 0x0014980001047983 */ /* 0x000f280000300a00 */
[----:B------:R-:W-:Y:S04]  /*27180*/  STL [R1+0x1458], R14 ;  /* 0x0014580e01007387 */ /* 0x000fe80000100800 */
[----:B------:R0:W-:Y:S04]  /*27190*/  STL.64 [R1+0x1450], R12 ;  /* 0x0014500c01007387 */ /* 0x0001e80000100a00 */
[----:B0-----:R-:W5:Y:S04]  /*271a0*/  LDL.LU R12, [R1+0xb0] ;  /* 0x0000b000010c7983 */ /* 0x001f680000300800 */
[----:B------:R-:W5:Y:S04]  /*271b0*/  LDL.LU R13, [R1+0xb4] ;  /* 0x0000b400010d7983 */ /* 0x000f680000300800 */
[----:B------:R-:W5:Y:S04]  /*271c0*/  LDL.LU R14, [R1+0xb8] ;  /* 0x0000b800010e7983 */ /* 0x000f680000300800 */
[----:B------:R-:W5:Y:S04]  /*271d0*/  LDL.LU R15, [R1+0xbc] ;  /* 0x0000bc00010f7983 */ /* 0x000f680000300800 */
[----:B------:R-:W-:Y:S04]  /*271e0*/  STL [R1+0x1424], R2 ;  /* 0x0014240201007387 */ /* 0x000fe80000100800 */
[----:B------:R-:W-:Y:S04]  /*271f0*/  STL [R1+0x1420], R3 ;  /* 0x0014200301007387 */ /* 0x000fe80000100800 */
        /* <DEDUP_REMOVED lines=8> */
[----:B------:R-:W5:Y:S01]  /*27280*/  LDL.LU.64 R8, [R1+0x1488] ;  /* 0x0014880001087983 */ /* 0x000f620000300a00 */
[----:B----4-:R-:W-:Y:S02]  /*27290*/  F2FP.F16.E4M3.UNPACK_B R4, R4 ;  /* 0x00000004ff04723e */ /* 0x010fe400020006ff */
[----:B------:R-:W-:Y:S02]  /*272a0*/  F2FP.F16.E4M3.UNPACK_B R5, R5 ;  /* 0x00000005ff05723e */ /* 0x000fe400020006ff */
[----:B---3--:R-:W-:-:S02]  /*272b0*/  F2FP.F16.E4M3.UNPACK_B R6, R6 ;  /* 0x00000006ff06723e */ /* 0x008fc400020006ff */
[----:B------:R-:W-:-:S07]  /*272c0*/  F2FP.F16.E4M3.UNPACK_B R7, R7 ;  /* 0x00000007ff07723e */ /* 0x000fce00020006ff */
[C---:B--2---:R-:W-:Y:S08]  /*272d0*/  HMMA.16816.F32 R20, R16.reuse, R6, R20 ;  /* 0x000000061014723c */ /* 0x044ff00000001814 */
[----:B-----5:R-:W-:-:S15]  /*272e0*/  HMMA.16816.F32 R8, R16, R4, R8 ;  /* 0x000000041008723c */ /* 0x020fde0000001808 */
[----:B------:R-:W-:-:S04]  /*272f0*/  NOP ;  /* 0x0000000000007918 */ /* 0x000fc80000000000 */
[----:B------:R-:W-:Y:S04]  /*27300*/  STL.64 [R1+0x50], R8 ;  /* 0x0000500801007387 */ /* 0x000fe80000100a00 */
[----:B------:R0:W-:Y:S04]  /*27310*/  STL.64 [R1+0x58], R10 ;  /* 0x0000580a01007387 */ /* 0x0001e80000100a00 */
[----:B0-----:R-:W2:Y:S04]  /*27320*/  LDL.LU.64 R10, [R1+0x1480] ;  /* 0x00148000010a7983 */ /* 0x001ea80000300a00 */
[----:B------:R-:W-:Y:S04]  /*27330*/  STL.64 [R1+0x60], R20 ;  /* 0x0000601401007387 */ /* 0x000fe80000100a00 */
[----:B------:R0:W-:Y:S04]  /*27340*/  STL.64 [R1+0x68], R22 ;  /* 0x0000681601007387 */ /* 0x0001e80000100a00 */
[----:B0-----:R-:W3:Y:S04]  /*27350*/  LDL.LU.64 R22, [R1+0x1478] ;  /* 0x0014780001167983 */ /* 0x001ee80000300a00 */
[----:B------:R-:W3:Y:S04]  /*27360*/  LDL.LU.64 R20, [R1+0x1470] ;  /* 0x0014700001147983 */ /* 0x000ee80000300a00 */
[----:B------:R-:W-:Y:S04]  /*27370*/  STL.64 [R1+0x1408], R6 ;  /* 0x0014080601007387 */ /* 0x000fe80000100a00 */
[----:B------:R0:W-:Y:S04]  /*27380*/  STL.64 [R1+0x1400], R4 ;  /* 0x0014000401007387 */ /* 0x0001e80000100a00 */
[----:B0-----:R-:W4:Y:S04]  /*27390*/  LDL.LU R4, [R1+0xe0] ;  /* 0x0000e00001047983 */ /* 0x001f280000300800 */
[----:B------:R-:W4:Y:S04]  /*273a0*/  LDL.LU R5, [R1+0xe4] ;  /* 0x0000e40001057983 */ /* 0x000f280000300800 */
[----:B------:R-:W4:Y:S04]  /*273b0*/  LDL.LU R6, [R1+0xe8] ;  /* 0x0000e80001067983 */ /* 0x000f280000300800 */
[----:B------:R-:W4:Y:S01]  /*273c0*/  LDL.LU R7, [R1+0xec] ;  /* 0x0000ec0001077983 */ /* 0x000f220000300800 */
[----:B--2---:R-:W-:-:S02]  /*273d0*/  F2FP.F16.E4M3.UNPACK_B R8, R10 ;  /* 0x0000000aff08723e */ /* 0x004fc400020006ff */
[----:B------:R-:W-:-:S07]  /*273e0*/  F2FP.F16.E4M3.UNPACK_B R9, R11 ;  /* 0x0000000bff09723e */ /* 0x000fce00020006ff */
[----:B---3--:R-:W-:Y:S01]  /*273f0*/  HMMA.16816.F32 R20, R16, R8, R20 ;  /* 0x000000081014723c */ /* 0x008fe20000001814 */
[----:B------:R-:W-:Y:S02]  /*27400*/  F2FP.F16.E4M3.UNPACK_B R10, R26 ;  /* 0x0000001aff0a723e */ /* 0x000fe400020006ff */
[----:B------:R-:W2:-:S15]  /*27410*/  LDL.LU R26, [R1+0x1468] ;  /* 0x00146800011a7983 */ /* 0x000e9e0000300800 */
[----:B------:R-:W-:Y:S01]  /*27420*/  NOP ;  /* 0x0000000000007918 */ /* 0x000fe20000000000 */
[----:B------:R0:W-:Y:S04]  /*27430*/  STL.64 [R1+0x90], R20 ;  /* 0x0000901401007387 */ /* 0x0001e80000100a00 */
[----:B------:R-:W-:Y:S04]  /*27440*/  STL.64 [R1+0x98], R22 ;  /* 0x0000981601007387 */ /* 0x000fe80000100a00 */
[----:B0-----:R-:W3:Y:S02]  /*27450*/  LDL.LU.64 R20, [R1+0x1460] ;  /* 0x0014600001147983 */ /* 0x001ee40000300a00 */
[----:B---3--:R-:W-:-:S07]  /*27460*/  F2FP.F16.E4M3.UNPACK_B R11, R21 ;  /* 0x00000015ff0b723e */ /* 0x008fce00020006ff */
[----:B------:R-:W-:-:S15]  /*27470*/  HMMA.16816.F32 R12, R16, R10, R12 ;  /* 0x0000000a100c723c */ /* 0x000fde000000180c */
[----:B------:R-:W-:-:S04]  /*27480*/  NOP ;  /* 0x0000000000007918 */ /* 0x000fc80000000000 */
[----:B------:R-:W-:Y:S04]  /*27490*/  STL.64 [R1+0xb0], R12 ;  /* 0x0000b00c01007387 */ /* 0x000fe80000100a00 */
[----:B------:R0:W-:Y:S04]  /*274a0*/  STL.64 [R1+0xb8], R14 ;  /* 0x0000b80e01007387 */ /* 0x0001e80000100a00 */
[----:B0-----:R-:W3:Y:S04]  /*274b0*/  LDL.LU R14, [R1+0x1458] ;  /* 0x00145800010e7983 */ /* 0x001ee80000300800 */
[----:B------:R-:W5:Y:S01]  /*274c0*/  LDL.LU.64 R12, [R1+0x1450] ;  /* 0x00145000010c7983 */ /* 0x000f620000300a00 */
[----:B------:R-:W-:-:S03]  /*274d0*/  F2FP.F16.E4M3.UNPACK_B R20, R20 ;  /* 0x00000014ff14723e */ /* 0x000fc600020006ff */
[----:B------:R-:W-:Y:S04]  /*274e0*/  STL.64 [R1+0x13e8], R10 ;  /* 0x0013e80a01007387 */ /* 0x000fe80000100a00 */
[----:B------:R0:W-:Y:S01]  /*274f0*/  STL.64 [R1+0x13e0], R8 ;  /* 0x0013e00801007387 */ /* 0x0001e20000100a00 */
[----:B------:R-:W-:Y:S01]  /*27500*/  IMAD.MOV.U32 R15, RZ, RZ, R27 ;  /* 0x000000ffff0f7224 */ /* 0x000fe200078e001b */
[----:B---3--:R-:W-:-:S07]  /*27510*/  F2FP.F16.E4M3.UNPACK_B R21, R14 ;  /* 0x0000000eff15723e */ /* 0x008fce00020006ff */
[----:B----4-:R-:W-:Y:S01]  /*27520*/  HMMA.16816.F32 R4, R16, R20, R4 ;  /* 0x000000141004723c */ /* 0x010fe20000001804 */
[----:B------:R1:W-:Y:S01]  /*27530*/  STL [R1+0x1428], R21 ;  /* 0x0014281501007387 */ /* 0x0003e20000100800 */
[----:B-----5:R-:W-:Y:S02]  /*27540*/  F2FP.F16.E4M3.UNPACK_B R23, R12 ;  /* 0x0000000cff17723e */ /* 0x020fe400020006ff */
[----:B------:R-:W-:Y:S01]  /*27550*/  F2FP.F16.E4M3.UNPACK_B R22, R13 ;  /* 0x0000000dff16723e */ /* 0x000fe200020006ff */
[----:B--2---:R-:W-:Y:S02]  /*27560*/  IMAD.MOV.U32 R12, RZ, RZ, R26 ;  /* 0x000000ffff0c7224 */ /* 0x004fe400078e001a */
[----:B------:R-:W-:Y:S02]  /*27570*/  IMAD.MOV.U32 R13, RZ, RZ, R28 ;  /* 0x000000ffff0d7224 */ /* 0x000fe400078e001c */
[----:B------:R-:W-:-:S10]  /*27580*/  IMAD.MOV.U32 R14, RZ, RZ, R29 ;  /* 0x000000ffff0e7224 */ /* 0x000fd400078e001d */
[----:B------:R-:W-:Y:S04]  /*27590*/  STL.64 [R1+0xf0], R4 ;  /* 0x0000f00401007387 */ /* 0x000fe80000100a00 */
[----:B------:R2:W-:Y:S04]  /*275a0*/  STL.64 [R1+0xf8], R6 ;  /* 0x0000f80601007387 */ /* 0x0005e80000100a00 */
[----:B------:R-:W2:Y:S04]  /*275b0*/  LDL.LU R26, [R1+0x144c] ;  /* 0x00144c00011a7983 */ /* 0x000ea80000300800 */
[----:B------:R-:W3:Y:S04]  /*275c0*/  LDL.LU R28, [R1+0x1448] ;  /* 0x00144800011c7983 */ /* 0x000ee80000300800 */
[----:B------:R-:W4:Y:S04]  /*275d0*/  LDL.LU R29, [R1+0x1444] ;  /* 0x00144400011d7983 */ /* 0x000f280000300800 */
[----:B------:R-:W5:Y:S04]  /*275e0*/  LDL.LU R27, [R1+0x1440] ;  /* 0x00144000011b7983 */ /* 0x000f680000300800 */
[----:B0-----:R-:W4:Y:S04]  /*275f0*/  LDL.LU R8, [R1+0x80] ;  /* 0x0000800001087983 */ /* 0x001f280000300800 */
[----:B------:R-:W4:Y:S04]  /*27600*/  LDL.LU R9, [R1+0x84] ;  /* 0x0000840001097983 */ /* 0x000f280000300800 */
[----:B------:R-:W4:Y:S04]  /*27610*/  LDL.LU R10, [R1+0x88] ;  /* 0x00008800010a7983 */ /* 0x000f280000300800 */
[----:B------:R-:W4:Y:S04]  /*27620*/  LDL.LU R11, [R1+0x8c] ;  /* 0x00008c00010b7983 */ /* 0x000f280000300800 */
[----:B-1----:R-:W4:Y:S04]  /*27630*/  LDL.LU R21, [R1+0x5c8] ;  /* 0x0005c80001157983 */ /* 0x002f280000300800 */
[----:B------:R-:W4:Y:S04]  /*27640*/  LDL.LU R0, [R1+0x5c4] ;  /* 0x0005c40001007983 */ /* 0x000f280000300800 */
[----:B------:R-:W4:Y:S01]  /*27650*/  LDL.LU R2, [R1+0x5d8] ;  /* 0x0005d80001027983 */ /* 0x000f220000300800 */
[----:B--2---:R-:W-:-:S02]  /*27660*/  IMAD.MOV.U32 R7, RZ, RZ, R26 ;  /* 0x000000ffff077224 */ /* 0x004fc400078e001a */
[----:B---3--:R-:W-:Y:S01]  /*27670*/  IMAD.MOV.U32 R5, RZ, RZ, R28 ;  /* 0x000000ffff057224 */ /* 0x008fe200078e001c */
[----:B------:R-:W2:Y:S01]  /*27680*/  LDL.LU R26, [R1+0x5d4] ;  /* 0x0005d400011a7983 */ /* 0x000ea20000300800 */
[----:B-----5:R-:W-:Y:S02]  /*27690*/  IMAD.MOV.U32 R6, RZ, RZ, R27 ;  /* 0x000000ffff067224 */ /* 0x020fe400078e001b */
[----:B----4-:R-:W-:Y:S01]  /*276a0*/  IMAD.MOV.U32 R4, RZ, RZ, R29 ;  /* 0x000000ffff047224 */ /* 0x010fe200078e001d */
[----:B------:R-:W3:Y:S04]  /*276b0*/  LDL.LU R3, [R1+0x5d0] ;  /* 0x0005d00001037983 */ /* 0x000ee80000300800 */
[----:B------:R-:W3:Y:S04]  /*276c0*/  LDL.LU R27, [R1+0x5cc] ;  /* 0x0005cc00011b7983 */ /* 0x000ee80000300800 */
[----:B------:R-:W4:Y:S04]  /*276d0*/  LDL.LU R28, [R1+0x5e0] ;  /* 0x0005e000011c7983 */ /* 0x000f280000300800 */
[----:B------:R-:W4:Y:S04]  /*276e0*/  LDL.LU R29, [R1+0x5dc] ;  /* 0x0005dc00011d7983 */ /* 0x000f280000300800 */
[----:B------:R-:W-:Y:S04]  /*276f0*/  STL.64 [R1+0x1418], R6 ;  /* 0x0014180601007387 */ /* 0x000fe80000100a00 */
[----:B------:R0:W-:Y:S04]  /*27700*/  STL.64 [R1+0x1410], R4 ;  /* 0x0014100401007387 */ /* 0x0001e80000100a00 */
[----:B0-----:R-:W5:Y:S04]  /*27710*/  LDL.LU R4, [R1+0xd0] ;  /* 0x0000d00001047983 */ /* 0x001f680000300800 */
[----:B------:R-:W5:Y:S04]  /*27720*/  LDL.LU R5, [R1+0xd4] ;  /* 0x0000d40001057983 */ /* 0x000f680000300800 */
[----:B------:R-:W2:Y:S04]  /*27730*/  LDL.LU R6, [R1+0xd8] ;  /* 0x0000d80001067983 */ /* 0x000ea80000300800 */
[----:B------:R-:W2:Y:S04]  /*27740*/  LDL.LU R7, [R1+0xdc] ;  /* 0x0000dc0001077983 */ /* 0x000ea80000300800 */
[----:B--2---:R-:W-:Y:S04]  /*27750*/  STL.64 [R1+0x1438], R6 ;  /* 0x0014380601007387 */ /* 0x004fe80000100a00 */
[----:B-----5:R0:W-:Y:S04]  /*27760*/  STL.64 [R1+0x1430], R4 ;  /* 0x0014300401007387 */ /* 0x0201e80000100a00 */
[----:B0-----:R-:W2:Y:S04]  /*27770*/  LDL.LU R4, [R1+0x100] ;  /* 0x0001000001047983 */ /* 0x001ea80000300800 */
[----:B------:R-:W2:Y:S04]  /*27780*/  LDL.LU R5, [R1+0x104] ;  /* 0x0001040001057983 */ /* 0x000ea80000300800 */
[----:B------:R-:W2:Y:S04]  /*27790*/  LDL.LU R6, [R1+0x108] ;  /* 0x0001080001067983 */ /* 0x000ea80000300800 */
[----:B------:R-:W2:Y:S04]  /*277a0*/  LDL.LU R7, [R1+0x10c] ;  /* 0x00010c0001077983 */ /* 0x000ea80000300800 */
[----:B------:R-:W-:Y:S04]  /*277b0*/  STL.64 [R1+0x13f8], R10 ;  /* 0x0013f80a01007387 */ /* 0x000fe80000100a00 */
[----:B------:R0:W-:Y:S04]  /*277c0*/  STL.64 [R1+0x13f0], R8 ;  /* 0x0013f00801007387 */ /* 0x0001e80000100a00 */
[----:B0-----:R-:W5:Y:S04]  /*277d0*/  LDL.LU R8, [R1+0xa0] ;  /* 0x0000a00001087983 */ /* 0x001f680000300800 */
[----:B------:R-:W5:Y:S04]  /*277e0*/  LDL.LU R9, [R1+0xa4] ;  /* 0x0000a40001097983 */ /* 0x000f680000300800 */
[----:B------:R-:W5:Y:S04]  /*277f0*/  LDL.LU R10, [R1+0xa8] ;  /* 0x0000a800010a7983 */ /* 0x000f680000300800 */
[----:B------:R-:W5:Y:S04]  /*27800*/  LDL.LU R11, [R1+0xac] ;  /* 0x0000ac00010b7983 */ /* 0x000f680000300800 */
        /* <DEDUP_REMOVED lines=20> */
[----:B------:R-:W-:Y:S01]  /*27950*/  IMAD R26, R26, 0x100, R2 ;  /* 0x000001001a1a7824 */ /* 0x000fe200078e0202 */
[----:B------:R-:W2:Y:S04]  /*27960*/  LDL.LU R21, [R1+0x1428] ;  /* 0x0014280001157983 */ /* 0x000ea80000300800 */
[----:B------:R-:W2:Y:S01]  /*27970*/  LDL.LU R2, [R1+0x1424] ;  /* 0x0014240001027983 */ /* 0x000ea20000300800 */
[----:B------:R-:W-:-:S03]  /*27980*/  IMAD R27, R27, 0x100, R3 ;  /* 0x000001001b1b7824 */ /* 0x000fc600078e0203 */
[----:B------:R-:W2:Y:S01]  /*27990*/  LDL.LU R3, [R1+0x1420] ;  /* 0x0014200001037983 */ /* 0x000ea20000300800 */
[----:B----4-:R-:W-:Y:S01]  /*279a0*/  IMAD R28, R29, 0x100, R28 ;  /* 0x000001001d1c7824 */ /* 0x010fe200078e021c */
[----:B---3--:R-:W-:Y:S02]  /*279b0*/  HMMA.16816.F32 R16, R16, R24, R4 ;  /* 0x000000181010723c */ /* 0x008fe40000001804 */
[----:B------:R-:W2:Y:S04]  /*279c0*/  LDL.LU.64 R6, [R1+0x1418] ;  /* 0x0014180001067983 */ /* 0x000ea80000300a00 */
[----:B------:R-:W2:-:S13]  /*279d0*/  LDL.LU.64 R4, [R1+0x1410] ;  /* 0x0014100001047983 */ /* 0x000e9a0000300a00 */
[----:B------:R0:W-:Y:S04]  /*279e0*/  STL.64 [R1+0xe0], R16 ;  /* 0x0000e01001007387 */ /* 0x0001e80000100a00 */
[----:B------:R1:W-:Y:S01]  /*279f0*/  STL.64 [R1+0xe8], R18 ;  /* 0x0000e81201007387 */ /* 0x0003e20000100a00 */
[----:B0-----:R-:W-:Y:S02]  /*27a00*/  F2FP.F16.E4M3.UNPACK_B R16, R0 ;  /* 0x00000000ff10723e */ /* 0x001fe400020006ff */
[----:B-1----:R-:W-:Y:S02]  /*27a10*/  F2FP.F16.E4M3.UNPACK_B R18, R26 ;  /* 0x0000001aff12723e */ /* 0x002fe400020006ff */
[----:B------:R-:W-:Y:S02]  /*27a20*/  F2FP.F16.E4M3.UNPACK_B R17, R27 ;  /* 0x0000001bff11723e */ /* 0x000fe400020006ff */
[----:B------:R-:W-:Y:S01]  /*27a30*/  F2FP.F16.E4M3.UNPACK_B R19, R28 ;  /* 0x0000001cff13723e */ /* 0x000fe200020006ff */
[----:B------:R-:W3:Y:S04]  /*27a40*/  LDL.LU R0, [R1+0x5fc] ;  /* 0x0005fc0001007983 */ /* 0x000ee80000300800 */
[----:B------:R-:W3:Y:S04]  /*27a50*/  LDL.LU R26, [R1+0x600] ;  /* 0x00060000011a7983 */ /* 0x000ee80000300800 */
        /* <DEDUP_REMOVED lines=8> */
[----:B------:R-:W2:Y:S04]  /*27ae0*/  LDL.LU R2, [R1+0x5f8] ;  /* 0x0005f80001027983 */ /* 0x000ea80000300800 */
[----:B------:R-:W2:Y:S01]  /*27af0*/  LDL.LU R3, [R1+0x5f4] ;  /* 0x0005f40001037983 */ /* 0x000ea20000300800 */
[----:B-----5:R-:W-:-:S15]  /*27b00*/  HMMA.16816.F32 R8, R16, R4, R8 ;  /* 0x000000041008723c */ /* 0x020fde0000001808 */
[----:B------:R-:W-:-:S04]  /*27b10*/  NOP ;  /* 0x0000000000007918 */ /* 0x000fc80000000000 */
[----:B------:R-:W-:Y:S04]  /*27b20*/  STL.64 [R1+0xc0], R8 ;  /* 0x0000c00801007387 */ /* 0x000fe80000100a00 */
[----:B------:R0:W-:Y:S04]  /*27b30*/  STL.64 [R1+0xc8], R10 ;  /* 0x0000c80a01007387 */ /* 0x0001e80000100a00 */
[----:B0-----:R-:W2:Y:S04]  /*27b40*/  LDL.LU.64 R10, [R1+0x13f8] ;  /* 0x0013f800010a7983 */ /* 0x001ea80000300a00 */
[----:B------:R-:W2:Y:S04]  /*27b50*/  LDL.LU.64 R8, [R1+0x13f0] ;  /* 0x0013f00001087983 */ /* 0x000ea80000300a00 */
[----:B------:R-:W5:Y:S04]  /*27b60*/  LDL.LU R4, [R1+0x5e8] ;  /* 0x0005e80001047983 */ /* 0x000f680000300800 */
[----:B------:R-:W5:Y:S01]  /*27b70*/  LDL.LU R5, [R1+0x5e4] ;  /* 0x0005e40001057983 */ /* 0x000f620000300800 */
[----:B--2---:R-:W-:-:S15]  /*27b80*/  HMMA.16816.F32 R8, R16, R6, R8 ;  /* 0x000000061008723c */ /* 0x004fde0000001808 */
[----:B------:R-:W-:-:S04]  /*27b90*/  NOP ;  /* 0x0000000000007918 */ /* 0x000fc80000000000 */
[----:B------:R-:W-:Y:S04]  /*27ba0*/  STL.64 [R1+0xa0], R8 ;  /* 0x0000a00801007387 */ /* 0x000fe80000100a00 */
[----:B------:R0:W-:Y:S04]  /*27bb0*/  STL.64 [R1+0xa8], R10 ;  /* 0x0000a80a01007387 */ /* 0x0001e80000100a00 */
[----:B0-----:R-:W2:Y:S04]  /*27bc0*/  LDL.LU.64 R10, [R1+0x13e8] ;  /* 0x0013e800010a7983 */ /* 0x001ea80000300a00 */
[----:B------:R-:W2:Y:S02]  /*27bd0*/  LDL.LU.64 R8, [R1+0x13e0] ;  /* 0x0013e00001087983 */ /* 0x000ea40000300a00 */
[----:B--2---:R-:W-:-:S15]  /*27be0*/  HMMA.16816.F32 R12, R16, R8, R12 ;  /* 0x00000008100c723c */ /* 0x004fde000000180c */
[----:B------:R-:W-:-:S04]  /*27bf0*/  NOP ;  /* 0x0000000000007918 */ /* 0x000fc80000000000 */
[----:B------:R-:W-:Y:S04]  /*27c00*/  STL.64 [R1+0x80], R12 ;  /* 0x0000800c01007387 */ /* 0x000fe80000100a00 */
[----:B------:R0:W-:Y:S04]  /*27c10*/  STL.64 [R1+0x88], R14 ;  /* 0x0000880e01007387 */ /* 0x0001e80000100a00 */
[----:B0-----:R-:W2:Y:S04]  /*27c20*/  LDL.LU.64 R14, [R1+0x13d8] ;  /* 0x0013d800010e7983 */ /* 0x001ea80000300a00 */
[----:B------:R-:W2:Y:S02]  /*27c30*/  LDL.LU.64 R12, [R1+0x13d0] ;  /* 0x0013d000010c7983 */ /* 0x000ea40000300a00 */
[----:B--2---:R-:W-:Y:S02]  /*27c40*/  HMMA.16816.F32 R8, R16, R10, R12 ;  /* 0x0000000a1008723c */ /* 0x004fe4000000180c */
[----:B------:R-:W2:Y:S04]  /*27c50*/  LDL.LU.64 R14, [R1+0x13c8] ;  /* 0x0013c800010e7983 */ /* 0x000ea80000300a00 */
[----:B------:R-:W2:-:S13]  /*27c60*/  LDL.LU.64 R12, [R1+0x13c0] ;  /* 0x0013c000010c7983 */ /* 0x000e9a0000300a00 */
[----:B------:R0:W-:Y:S04]  /*27c70*/  STL.64 [R1+0x40], R8 ;  /* 0x0000400801007387 */ /* 0x0001e80000100a00 */
[----:B------:R1:W-:Y:S01]  /*27c80*/  STL [R1+0x48], R10 ;  /* 0x0000480a01007387 */ /* 0x0003e20000100800 */
[----:B------:R-:W-:-:S03]  /*27c90*/  IMAD.MOV.U32 R29, RZ, RZ, R11 ;  /* 0x000000ffff1d7224 */ /* 0x000fc600078e000b */
[----:B0-----:R-:W3:Y:S04]  /*27ca0*/  LDL.LU R8, [R1] ;  /* 0x0000000001087983 */ /* 0x001ee80000300800 */
[----:B------:R-:W3:Y:S04]  /*27cb0*/  LDL.LU R9, [R1+0x4] ;  /* 0x0000040001097983 */ /* 0x000ee80000300800 */
[----:B-1----:R-:W3:Y:S04]  /*27cc0*/  LDL.LU R10, [R1+0x8] ;  /* 0x00000800010a7983 */ /* 0x002ee80000300800 */
[----:B------:R-:W3:Y:S04]  /*27cd0*/  LDL.LU R11, [R1+0xc] ;  /* 0x00000c00010b7983 */ /* 0x000ee80000300800 */
[----:B------:R-:W-:Y:S01]  /*27ce0*/  STL [R1+0x1348], R29 ;  /* 0x0013481d01007387 */ /* 0x000fe20000100800 */
[----:B--2---:R-:W-:-:S15]  /*27cf0*/  HMMA.16816.F32 R12, R16, R20, R12 ;  /* 0x00000014100c723c */ /* 0x004fde000000180c */
[----:B------:R-:W-:-:S04]  /*27d00*/  NOP ;  /* 0x0000000000007918 */ /* 0x000fc80000000000 */
[----:B------:R-:W-:Y:S04]  /*27d10*/  STL.64 [R1+0x10], R12 ;  /* 0x0000100c01007387 */ /* 0x000fe80000100a00 */
[----:B------:R0:W-:Y:S04]  /*27d20*/  STL.64 [R1+0x18], R14 ;  /* 0x0000180e01007387 */ /* 0x0001e80000100a00 */
[----:B0-----:R-:W2:Y:S04]  /*27d30*/  LDL.LU.64 R14, [R1+0x13b8] ;  /* 0x0013b800010e7983 */ /* 0x001ea80000300a00 */
[----:B------:R-:W2:Y:S01]  /*27d40*/  LDL.LU.64 R12, [R1+0x13b0] ;  /* 0x0013b000010c7983 */ /* 0x000ea20000300a00 */
[----:B---3--:R-:W-:-:S15]  /*27d50*/  HMMA.16816.F32 R8, R16, R22, R8 ;  /* 0x000000161008723c */ /* 0x008fde0000001808 */
[----:B------:R-:W-:-:S04]  /*27d60*/  NOP ;  /* 0x0000000000007918 */ /* 0x000fc80000000000 */
[----:B------:R-:W-:Y:S04]  /*27d70*/  STL.64 [R1], R8 ;  /* 0x0000000801007387 */ /* 0x000fe80000100a00 */
[----:B------:R-:W-:Y:S01]  /*27d80*/  STL [R1+0x8], R10 ;  /* 0x0000080a01007387 */ /* 0x000fe20000100800 */
[----:B--2---:R-:W-:-:S15]  /*27d90*/  HMMA.16816.F32 R12, R16, R24, R12 ;  /* 0x00000018100c723c */ /* 0x004fde000000180c */
[----:B------:R-:W-:-:S04]  /*27da0*/  NOP ;  /* 0x0000000000007918 */ /* 0x000fc80000000000 */
[----:B------:R-:W-:Y:S04]  /*27db0*/  STL.64 [R1+0x12e0], R14 ;  /* 0x0012e00e01007387 */ /* 0x000fe80000100a00 */
[----:B------:R0:W-:Y:S04]  /*27dc0*/  STL.64 [R1+0x12d8], R12 ;  /* 0x0012d80c01007387 */ /* 0x0001e80000100a00 */
        /* <DEDUP_REMOVED lines=16> */
[----:B------:R-:W2:Y:S04]  /*27ed0*/  LDL.LU R17, [R1+0x1a4] ;  /* 0x0001a40001117983 */ /* 0x000ea80000300800 */
[----:B------:R-:W4:Y:S04]  /*27ee0*/  LDL.LU R18, [R1+0x190] ;  /* 0x0001900001127983 */ /* 0x000f280000300800 */
[----:B------:R-:W4:Y:S04]  /*27ef0*/  LDL.LU R19, [R1+0x194] ;  /* 0x0001940001137983 */ /* 0x000f280000300800 */
[----:B------:R-:W4:Y:S01]  /*27f00*/  LDL.LU R20, [R1+0x180] ;  /* 0x0001800001147983 */ /* 0x000f220000300800 */
[----:B-----5:R-:W-:-:S02]  /*27f10*/  IMAD R8, R5, 0x100, R4 ;  /* 0x0000010005087824 */ /* 0x020fc400078e0204 */
[----:B------:R-:W-:Y:S01]  /*27f20*/  IMAD R10, R3, 0x100, R2 ;  /* 0x00000100030a7824 */ /* 0x000fe200078e0202 */
[----:B---3--:R-:W-:Y:S04]  /*27f30*/  STL.64 [R1+0x1378], R14 ;  /* 0x0013780e01007387 */ /* 0x008fe80000100a00 */
[----:B--2---:R0:W-:Y:S04]  /*27f40*/  STL.64 [R1+0x1370], R12 ;  /* 0x0013700c01007387 */ /* 0x0041e80000100a00 */
[----:B0-----:R-:W2:Y:S04]  /*27f50*/  LDL.LU R12, [R1+0x90] ;  /* 0x00009000010c7983 */ /* 0x001ea80000300800 */
[----:B------:R-:W2:Y:S04]  /*27f60*/  LDL.LU R13, [R1+0x94] ;  /* 0x00009400010d7983 */ /* 0x000ea80000300800 */
[----:B------:R-:W3:Y:S04]  /*27f70*/  LDL.LU R14, [R1+0x98] ;  /* 0x00009800010e7983 */ /* 0x000ee80000300800 */
[----:B------:R-:W3:Y:S04]  /*27f80*/  LDL.LU R15, [R1+0x9c] ;  /* 0x00009c00010f7983 */ /* 0x000ee80000300800 */
[----:B------:R-:W5:Y:S04]  /*27f90*/  LDL.LU R5, [R1+0x1c0] ;  /* 0x0001c00001057983 */ /* 0x000f680000300800 */
        /* <DEDUP_REMOVED lines=8> */
[----:B------:R-:W2:Y:S04]  /*28020*/  LDL.LU R18, [R1+0x28] ;  /* 0x0000280001127983 */ /* 0x000ea80000300800 */
[----:B------:R-:W2:Y:S04]  /*28030*/  LDL.LU R19, [R1+0x2c] ;  /* 0x00002c0001137983 */ /* 0x000ea80000300800 */
[----:B---3--:R-:W-:Y:S04]  /*28040*/  STL.64 [R1+0x1388], R14 ;  /* 0x0013880e01007387 */ /* 0x008fe80000100a00 */
[----:B------:R0:W-:Y:S04]  /*28050*/  STL.64 [R1+0x1380], R12 ;  /* 0x0013800c01007387 */ /* 0x0001e80000100a00 */
[----:B0-----:R-:W3:Y:S04]  /*28060*/  LDL.LU R12, [R1+0x60] ;  /* 0x00006000010c7983 */ /* 0x001ee80000300800 */
[----:B------:R-:W3:Y:S04]  /*28070*/  LDL.LU R13, [R1+0x64] ;  /* 0x00006400010d7983 */ /* 0x000ee80000300800 */
[----:B------:R-:W4:Y:S04]  /*28080*/  LDL.LU R14, [R1+0x68] ;  /* 0x00006800010e7983 */ /* 0x000f280000300800 */
[----:B------:R-:W4:Y:S01]  /*28090*/  LDL.LU R15, [R1+0x6c] ;  /* 0x00006c00010f7983 */ /* 0x000f220000300800 */
[----:B------:R-:W-:-:S02]  /*280a0*/  IMAD.MOV.U32 R29, RZ, RZ, R11 ;  /* 0x000000ffff1d7224 */ /* 0x000fc400078e000b */
[----:B------:R-:W-:Y:S02]  /*280b0*/  IMAD R9, R27, 0x100, R28 ;  /* 0x000001001b097824 */ /* 0x000fe400078e021c */
[----:B------:R-:W-:Y:S01]  /*280c0*/  IMAD R11, R0, 0x100, R26 ;  /* 0x00000100000b7824 */ /* 0x000fe200078e021a */
[----:B-----5:R-:W-:Y:S02]  /*280d0*/  F2FP.F16.E4M3.UNPACK_B R4, R5.H1 ;  /* 0x00000005ff04723e */ /* 0x020fe400030006ff */
[----:B------:R-:W-:Y:S02]  /*280e0*/  F2FP.F16.E4M3.UNPACK_B R8, R8 ;  /* 0x00000008ff08723e */ /* 0x000fe400020006ff */
[----:B------:R-:W-:Y:S02]  /*280f0*/  F2FP.F16.E4M3.UNPACK_B R10, R10 ;  /* 0x0000000aff0a723e */ /* 0x000fe400020006ff */
[----:B------:R-:W-:Y:S02]  /*28100*/  F2FP.F16.E4M3.UNPACK_B R9, R9 ;  /* 0x00000009ff09723e */ /* 0x000fe400020006ff */
[----:B------:R-:W-:-:S02]  /*28110*/  F2FP.F16.E4M3.UNPACK_B R11, R11 ;  /* 0x0000000bff0b723e */ /* 0x000fc400020006ff */
[----:B------:R-:W-:Y:S01]  /*28120*/  F2FP.F16.E4M3.UNPACK_B R5, R2.H1 ;  /* 0x00000002ff05723e */ /* 0x000fe200030006ff */
[----:B----4-:R-:W-:Y:S04]  /*28130*/  STL.64 [R1+0x1398], R14 ;  /* 0x0013980e01007387 */ /* 0x010fe80000100a00 */
[----:B---3--:R0:W-:Y:S04]  /*28140*/  STL.64 [R1+0x1390], R12 ;  /* 0x0013900c01007387 */ /* 0x0081e80000100a00 */
[----:B0-----:R-:W3:Y:S04]  /*28150*/  LDL.LU R12, [R1+0x50] ;  /* 0x00005000010c7983 */ /* 0x001ee80000300800 */
[----:B------:R-:W3:Y:S04]  /*28160*/  LDL.LU R13, [R1+0x54] ;  /* 0x00005400010d7983 */ /* 0x000ee80000300800 */
[----:B------:R-:W3:Y:S04]  /*28170*/  LDL.LU R14, [R1+0x58] ;  /* 0x00005800010e7983 */ /* 0x000ee80000300800 */
[----:B------:R-:W3:Y:S01]  /*28180*/  LDL.LU R15, [R1+0x5c] ;  /* 0x00005c00010f7983 */ /* 0x000ee20000300800 */
[----:B------:R-:W-:Y:S01]  /*28190*/  F2FP.F16.E4M3.UNPACK_B R6, R6.H1 ;  /* 0x00000006ff06723e */ /* 0x000fe200030006ff */
[C---:B--2---:R-:W-:Y:S01]  /*281a0*/  HMMA.16816.F32 R16, R8.reuse, R4, R16 ;  /* 0x000000040810723c */ /* 0x044fe20000001810 */
[----:B------:R-:W-:Y:S01]  /*281b0*/  F2FP.F16.E4M3.UNPACK_B R7, R7.H1 ;  /* 0x00000007ff07723e */ /* 0x000fe200030006ff */
[----:B------:R-:W2:Y:S04]  /*281c0*/  LDL.LU R21, [R1+0x184] ;  /* 0x0001840001157983 */ /* 0x000ea80000300800 */
[----:B------:R-:W4:Y:S04]  /*281d0*/  LDL.LU R22, [R1+0x160] ;  /* 0x0001600001167983 */ /* 0x000f280000300800 */
[----:B------:R-:W5:Y:S04]  /*281e0*/  LDL.LU R23, [R1+0x164] ;  /* 0x0001640001177983 */ /* 0x000f680000300800 */
        /* <DEDUP_REMOVED lines=8> */
[----:B------:R-:W-:Y:S04]  /*28270*/  STL.64 [R1+0x20], R16 ;  /* 0x0000201001007387 */ /* 0x000fe80000100a00 */
[----:B------:R0:W-:Y:S04]  /*28280*/  STL.64 [R1+0x28], R18 ;  /* 0x0000281201007387 */ /* 0x0001e80000100a00 */
[----:B0-----:R-:W2:Y:S04]  /*28290*/  LDL.LU.64 R18, [R1+0x13a8] ;  /* 0x0013a80001127983 */ /* 0x001ea80000300a00 */
[----:B------:R-:W2:Y:S01]  /*282a0*/  LDL.LU.64 R16, [R1+0x13a0] ;  /* 0x0013a00001107983 */ /* 0x000ea20000300a00 */
[----:B---3--:R-:W-:-:S15]  /*282b0*/  HMMA.16816.F32 R12, R8, R6, R12 ;  /* 0x00000006080c723c */ /* 0x008fde000000180c */
[----:B------:R-:W-:-:S04]  /*282c0*/  NOP ;  /* 0x0000000000007918 */ /* 0x000fc80000000000 */
[----:B------:R-:W-:Y:S04]  /*282d0*/  STL.64 [R1+0x30], R12 ;  /* 0x0000300c01007387 */ /* 0x000fe80000100a00 */
[----:B------:R0:W-:Y:S04]  /*282e0*/  STL.64 [R1+0x38], R14 ;  /* 0x0000380e01007387 */ /* 0x0001e80000100a00 */
[----:B0-----:R-:W3:Y:S04]  /*282f0*/  LDL.LU.64 R14, [R1+0x1398] ;  /* 0x00139800010e7983 */ /* 0x001ee80000300a00 */
[----:B------:R-:W3:Y:S01]  /*28300*/  LDL.LU.64 R12, [R1+0x1390] ;  /* 0x00139000010c7983 */ /* 0x000ee20000300a00 */
[----:B--2---:R-:W-:-:S02]  /*28310*/  F2FP.F16.E4M3.UNPACK_B R16, R16.H1 ;  /* 0x00000010ff10723e */ /* 0x004fc400030006ff */
[----:B------:R-:W-:-:S07]  /*28320*/  F2FP.F16.E4M3.UNPACK_B R17, R17.H1 ;  /* 0x00000011ff11723e */ /* 0x000fce00030006ff */
[----:B---3--:R-:W-:-:S15]  /*28330*/  HMMA.16816.F32 R12, R8, R16, R12 ;  /* 0x00000010080c723c */ /* 0x008fde000000180c */
[----:B------:R-:W-:-:S04]  /*28340*/  NOP ;  /* 0x0000000000007918 */ /* 0x000fc80000000000 */
        /* <DEDUP_REMOVED lines=12> */
[----:B------:R-:W-:-:S02]  /*28410*/  F2FP.F16.E4M3.UNPACK_B R20, R20.H1 ;  /* 0x00000014ff14723e */ /* 0x000fc400030006ff */
[----:B------:R-:W-:Y:S01]  /*28420*/  F2FP.F16.E4M3.UNPACK_B R21, R21.H1 ;  /* 0x00000015ff15723e */ /* 0x000fe200030006ff */
[----:B------:R0:W-:Y:S04]  /*28430*/  STL.64 [R1+0x1330], R18 ;  /* 0x0013301201007387 */ /* 0x0001e80000100a00 */
[----:B0-----:R-:W3:Y:S04]  /*28440*/  LDL.LU R18, [R1+0x610] ;  /* 0x0006100001127983 */ /* 0x001ee80000300800 */
[----:B------:R-:W3:Y:S04]  /*28450*/  LDL.LU R19, [R1+0x620] ;  /* 0x0006200001137983 */ /* 0x000ee80000300800 */
[----:B------:R0:W-:Y:S04]  /*28460*/  STL.64 [R1+0x1328], R16 ;  /* 0x0013281001007387 */ /* 0x0001e80000100a00 */
[----:B0-----:R-:W3:Y:S04]  /*28470*/  LDL.LU R16, [R1+0x608] ;  /* 0x0006080001107983 */ /* 0x001ee80000300800 */
[----:B------:R-:W3:Y:S01]  /*28480*/  LDL.LU R17, [R1+0x618] ;  /* 0x0006180001117983 */ /* 0x000ee20000300800 */
[----:B--2---:R-:W-:-:S15]  /*28490*/  HMMA.16816.F32 R12, R8, R20, R12 ;  /* 0x00000014080c723c */ /* 0x004fde000000180c */
[----:B------:R-:W-:-:S04]  /*284a0*/  NOP ;  /* 0x0000000000007918 */ /* 0x000fc80000000000 */
[----:B------:R-:W-:Y:S04]  /*284b0*/  STL.64 [R1+0x90], R12 ;  /* 0x0000900c01007387 */ /* 0x000fe80000100a00 */
[----:B------:R0:W-:Y:S04]  /*284c0*/  STL.64 [R1+0x98], R14 ;  /* 0x0000980e01007387 */ /* 0x0001e80000100a00 */
[----:B0-----:R-:W2:Y:S04]  /*284d0*/  LDL.LU.64 R14, [R1+0x1368] ;  /* 0x00136800010e7983 */ /* 0x001ea80000300a00 */
[----:B------:R-:W2:Y:S01]  /*284e0*/  LDL.LU.64 R12, [R1+0x1360] ;  /* 0x00136000010c7983 */ /* 0x000ea20000300a00 */
[----:B----4-:R-:W-:-:S02]  /*284f0*/  F2FP.F16.E4M3.UNPACK_B R22, R22.H1 ;  /* 0x00000016ff16723e */ /* 0x010fc400030006ff */
[----:B-----5:R-:W-:-:S07]  /*28500*/  F2FP.F16.E4M3.UNPACK_B R23, R23.H1 ;  /* 0x00000017ff17723e */ /* 0x020fce00030006ff */
[----:B--2---:R-:W-:-:S15]  /*28510*/  HMMA.16816.F32 R12, R8, R22, R12 ;  /* 0x00000016080c723c */ /* 0x004fde000000180c */
[----:B------:R-:W-:-:S04]  /*28520*/  NOP ;  /* 0x0000000000007918 */ /* 0x000fc80000000000 */
[----:B------:R-:W-:Y:S04]  /*28530*/  STL.64 [R1+0xb0], R12 ;  /* 0x0000b00c01007387 */ /* 0x000fe80000100a00 */
[----:B------:R0:W-:Y:S04]  /*28540*/  STL.64 [R1+0xb8], R14 ;  /* 0x0000b80e01007387 */ /* 0x0001e80000100a00 */
[----:B0-----:R-:W2:Y:S04]  /*28550*/  LDL.LU.64 R14, [R1+0x1358] ;  /* 0x00135800010e7983 */ /* 0x001ea80000300a00 */
[----:B------:R-:W2:Y:S04]  /*28560*/  LDL.LU.64 R12, [R1+0x1350] ;  /* 0x00135000010c7983 */ /* 0x000ea80000300a00 */
[----:B------:R-:W-:Y:S04]  /*28570*/  STL.64 [R1+0x1310], R22 ;  /* 0x0013101601007387 */ /* 0x000fe80000100a00 */
[----:B------:R0:W-:Y:S04]  /*28580*/  STL.64 [R1+0x1308], R20 ;  /* 0x0013081401007387 */ /* 0x0001e80000100a00 */
[----:B0-----:R-:W4:Y:S04]  /*28590*/  LDL.LU R20, [R1+0x100] ;  /* 0x0001000001147983 */ /* 0x001f280000300800 */
[----:B------:R-:W4:Y:S04]  /*285a0*/  LDL.LU R21, [R1+0x104] ;  /* 0x0001040001157983 */ /* 0x000f280000300800 */
[----:B------:R-:W4:Y:S04]  /*285b0*/  LDL.LU R22, [R1+0x108] ;  /* 0x0001080001167983 */ /* 0x000f280000300800 */
[----:B------:R-:W4:Y:S01]  /*285c0*/  LDL.LU R23, [R1+0x10c] ;  /* 0x00010c0001177983 */ /* 0x000f220000300800 */
[----:B------:R-:W-:-:S02]  /*285d0*/  F2FP.F16.E4M3.UNPACK_B R24, R24.H1 ;  /* 0x00000018ff18723e */ /* 0x000fc400030006ff */
[----:B------:R-:W-:Y:S02]  /*285e0*/  F2FP.F16.E4M3.UNPACK_B R25, R25.H1 ;  /* 0x00000019ff19723e */ /* 0x000fe400030006ff */
[----:B------:R-:W-:Y:S02]  /*285f0*/  F2FP.F16.E4M3.UNPACK_B R2, R2.H1 ;  /* 0x00000002ff02723e */ /* 0x000fe400030006ff */
[----:B------:R-:W-:Y:S01]  /*28600*/  F2FP.F16.E4M3.UNPACK_B R3, R3.H1 ;  /* 0x00000003ff03723e */ /* 0x000fe200030006ff */
[----:B---3--:R-:W-:Y:S02]  /*28610*/  IMAD R0, R0, 0x100, R16 ;  /* 0x0000010000007824 */ /* 0x008fe400078e0210 */
[----:B------:R-:W-:Y:S02]  /*28620*/  IMAD R26, R26, 0x100, R17 ;  /* 0x000001001a1a7824 */ /* 0x000fe400078e0211 */
[----:B------:R-:W-:Y:S02]  /*28630*/  IMAD R27, R27, 0x100, R18 ;  /* 0x000001001b1b7824 */ /* 0x000fe400078e0212 */
[----:B------:R-:W-:Y:S01]  /*28640*/  IMAD R28, R28, 0x100, R19 ;  /* 0x000001001c1c7824 */ /* 0x000fe200078e0213 */
[C---:B----4-:R-:W-:Y:S08]  /*28650*/  HMMA.16816.F32 R20, R8.reuse, R24, R20 ;  /* 0x000000180814723c */ /* 0x050ff00000001814 */
[----:B--2---:R-:W-:Y:S11]  /*28660*/  HMMA.16816.F32 R8, R8, R2, R12 ;  /* 0x000000020808723c */ /* 0x004ff6000000180c */
[----:B------:R0:W-:Y:S04]  /*28670*/  STL.64 [R1+0xf0], R20 ;  /* 0x0000f01401007387 */ /* 0x0001e80000100a00 */
[----:B------:R1:W-:Y:S04]  /*28680*/  STL.64 [R1+0xf8], R22 ;  /* 0x0000f81601007387 */ /* 0x0003e80000100a00 */
[----:B0-----:R-:W2:Y:S04]  /*28690*/  LDL.LU R20, [R1+0x80] ;  /* 0x0000800001147983 */ /* 0x001ea80000300800 */
[----:B------:R-:W-:Y:S04]  /*286a0*/  STL.64 [R1+0x140], R8 ;  /* 0x0001400801007387 */ /* 0x000fe80000100a00 */
[----:B------:R-:W-:Y:S04]  /*286b0*/  STL.64 [R1+0x148], R10 ;  /* 0x0001480a01007387 */ /* 0x000fe80000100a00 */
[----:B------:R-:W2:Y:S04]  /*286c0*/  LDL.LU R21, [R1+0x84] ;  /* 0x0000840001157983 */ /* 0x000ea80000300800 */
[----:B-1----:R-:W3:Y:S04]  /*286d0*/  LDL.LU R22, [R1+0x88] ;  /* 0x0000880001167983 */ /* 0x002ee80000300800 */
[----:B------:R-:W3:Y:S04]  /*286e0*/  LDL.LU R23, [R1+0x8c] ;  /* 0x00008c0001177983 */ /* 0x000ee80000300800 */
[----:B------:R-:W4:Y:S04]  /*286f0*/  LDL.LU R16, [R1+0xc0] ;  /* 0x0000c00001107983 */ /* 0x000f280000300800 */
[----:B------:R-:W4:Y:S04]  /*28700*/  LDL.LU R17, [R1+0xc4] ;  /* 0x0000c40001117983 */ /* 0x000f280000300800 */
[----:B------:R-:W5:Y:S04]  /*28710*/  LDL.LU R18, [R1+0xc8] ;  /* 0x0000c80001127983 */ /* 0x000f680000300800 */
[----:B------:R-:W5:Y:S04]  /*28720*/  LDL.LU R19, [R1+0xcc] ;  /* 0x0000cc0001137983 */ /* 0x000f680000300800 */
[----:B-----5:R-:W-:Y:S04]  /*28730*/  STL.64 [R1+0x1340], R18 ;  /* 0x0013401201007387 */ /* 0x020fe80000100a00 */
[----:B----4-:R0:W-:Y:S04]  /*28740*/  STL.64 [R1+0x1338], R16 ;  /* 0x0013381001007387 */ /* 0x0101e80000100a00 */
[----:B0-----:R-:W4:Y:S04]  /*28750*/  LDL.LU R16, [R1+0xd0] ;  /* 0x0000d00001107983 */ /* 0x001f280000300800 */
[----:B------:R-:W4:Y:S04]  /*28760*/  LDL.LU R17, [R1+0xd4] ;  /* 0x0000d40001117983 */ /* 0x000f280000300800 */
[----:B------:R-:W4:Y:S04]  /*28770*/  LDL.LU R18, [R1+0xd8] ;  /* 0x0000d80001127983 */ /* 0x000f280000300800 */
[----:B------:R-:W4:Y:S04]  /*28780*/  LDL.LU R19, [R1+0xdc] ;  /* 0x0000dc0001137983 */ /* 0x000f280000300800 */
[----:B---3--:R-:W-:Y:S04]  /*28790*/  STL.64 [R1+0x1320], R22 ;  /* 0x0013201601007387 */ /* 0x008fe80000100a00 */
[----:B--2---:R0:W-:Y:S04]  /*287a0*/  STL.64 [R1+0x1318], R20 ;  /* 0x0013181401007387 */ /* 0x0041e80000100a00 */
[----:B0-----:R-:W2:Y:S04]  /*287b0*/  LDL.LU R20, [R1+0xa0] ;  /* 0x0000a00001147983 */ /* 0x001ea80000300800 */
[----:B------:R-:W2:Y:S04]  /*287c0*/  LDL.LU R21, [R1+0xa4] ;  /* 0x0000a40001157983 */ /* 0x000ea80000300800 */
[----:B------:R-:W2:Y:S04]  /*287d0*/  LDL.LU R22, [R1+0xa8] ;  /* 0x0000a80001167983 */ /* 0x000ea80000300800 */
[----:B------:R-:W2:Y:S04]  /*287e0*/  LDL.LU R23, [R1+0xac] ;  /* 0x0000ac0001177983 */ /* 0x000ea80000300800 */
[----:B------:R-:W3:Y:S04]  /*287f0*/  LDL.LU R12, [R1] ;  /* 0x00000000010c7983 */ /* 0x000ee80000300800 */
[----:B------:R-:W3:Y:S04]  /*28800*/  LDL.LU R13, [R1+0x4] ;  /* 0x00000400010d7983 */ /* 0x000ee80000300800 */
[----:B------:R-:W5:Y:S01]  /*28810*/  LDL.LU R14, [R1+0x8] ;  /* 0x00000800010e7983 */ /* 0x000f620000300800 */
[----:B------:R-:W-:-:S03]  /*28820*/  IMAD.MOV.U32 R15, RZ, RZ, R29 ;  /* 0x000000ffff0f7224 */ /* 0x000fc600078e001d */
[----:B------:R-:W2:Y:S01]  /*28830*/  LDL.LU R29, [R1+0x1348] ;  /* 0x00134800011d7983 */ /* 0x000ea20000300800 */
[----:B------:R-:W-:Y:S02]  /*28840*/  F2FP.F16.E4M3.UNPACK_B R8, R0 ;  /* 0x00000000ff08723e */ /* 0x000fe400020006ff */
[----:B------:R-:W-:Y:S02]  /*28850*/  F2FP.F16.E4M3.UNPACK_B R10, R26 ;  /* 0x0000001aff0a723e */ /* 0x000fe400020006ff */
[----:B------:R-:W-:Y:S02]  /*28860*/  F2FP.F16.E4M3.UNPACK_B R9, R27 ;  /* 0x0000001bff09723e */ /* 0x000fe400020006ff */
[----:B------:R-:W-:Y:S01]  /*28870*/  F2FP.F16.E4M3.UNPACK_B R11, R28 ;  /* 0x0000001cff0b723e */ /* 0x000fe200020006ff */
[----:B-----5:R-:W-:Y:S04]  /*28880*/  STL.64 [R1+0x12f0], R14 ;  /* 0x0012f00e01007387 */ /* 0x020fe80000100a00 */
[----:B---3--:R0:W-:Y:S04]  /*28890*/  STL.64 [R1+0x12e8], R12 ;  /* 0x0012e80c01007387 */ /* 0x0081e80000100a00 */
[----:B0-----:R-:W3:Y:S04]  /*288a0*/  LDL.LU R12, [R1+0x10] ;  /* 0x00001000010c7983 */ /* 0x001ee80000300800 */
[----:B------:R-:W3:Y:S04]  /*288b0*/  LDL.LU R13, [R1+0x14] ;  /* 0x00001400010d7983 */ /* 0x000ee80000300800 */
[----:B------:R-:W5:Y:S04]  /*288c0*/  LDL.LU R14, [R1+0x18] ;  /* 0x00001800010e7983 */ /* 0x000f680000300800 */
[----:B------:R-:W5:Y:S01]  /*288d0*/  LDL.LU R15, [R1+0x1c] ;  /* 0x00001c00010f7983 */ /* 0x000f620000300800 */
[----:B----4-:R-:W-:-:S15]  /*288e0*/  HMMA.16816.F32 R16, R8, R4, R16 ;  /* 0x000000040810723c */ /* 0x010fde0000001810 */
[----:B------:R-:W-:-:S04]  /*288f0*/  NOP ;  /* 0x0000000000007918 */ /* 0x000fc80000000000 */
[----:B------:R-:W-:Y:S02]  /*28900*/  IMAD.MOV.U32 R26, RZ, RZ, R18 ;  /* 0x000000ffff1a7224 */ /* 0x000fe400078e0012 */
[----:B------:R-:W-:Y:S02]  /*28910*/  IMAD.MOV.U32 R0, RZ, RZ, R19 ;  /* 0x000000ffff007224 */ /* 0x000fe400078e0013 */
[----:B------:R-:W-:Y:S02]  /*28920*/  IMAD.MOV.U32 R28, RZ, RZ, R16 ;  /* 0x000000ffff1c7224 */ /* 0x000fe400078e0010 */
[----:B------:R-:W-:Y:S01]  /*28930*/  IMAD.MOV.U32 R27, RZ, RZ, R17 ;  /* 0x000000ffff1b7224 */ /* 0x000fe200078e0011 */
[----:B-----5:R-:W-:Y:S04]  /*28940*/  STL.64 [R1+0x1300], R14 ;  /* 0x0013000e01007387 */ /* 0x020fe80000100a00 */
[----:B---3--:R0:W-:Y:S04]  /*28950*/  STL.64 [R1+0x12f8], R12 ;  /* 0x0012f80c01007387 */ /* 0x0081e80000100a00 */
[----:B0-----:R-:W3:Y:S04]  /*28960*/  LDL.LU R12, [R1+0x40] ;  /* 0x00004000010c7983 */ /* 0x001ee80000300800 */
[----:B------:R-:W3:Y:S04]  /*28970*/  LDL.LU R13, [R1+0x44] ;  /* 0x00004400010d7983 */ /* 0x000ee80000300800 */
[----:B------:R-:W3:Y:S04]  /*28980*/  LDL.LU R14, [R1+0x48] ;  /* 0x00004800010e7983 */ /* 0x000ee80000300800 */
[----:B------:R-:W4:Y:S04]  /*28990*/  LDL.LU.64 R18, [R1+0x1340] ;  /* 0x0013400001127983 */ /* 0x000f280000300a00 */
[----:B------:R-:W4:Y:S04]  /*289a0*/  LDL.LU.64 R16, [R1+0x1338] ;  /* 0x0013380001107983 */ /* 0x000f280000300a00 */
[----:B------:R-:W-:Y:S04]  /*289b0*/  STL [R1+0x12c0], R26 ;  /* 0x0012c01a01007387 */ /* 0x000fe80000100800 */
[----:B------:R-:W-:Y:S04]  /*289c0*/  STL [R1+0x12bc], R28 ;  /* 0x0012bc1c01007387 */ /* 0x000fe80000100800 */
[----:B------:R-:W-:Y:S01]  /*289d0*/  STL [R1+0x12b8], R27 ;  /* 0x0012b81b01007387 */ /* 0x000fe20000100800 */
[----:B----4-:R-:W-:Y:S03]  /*289e0*/  HMMA.16816.F32 R4, R8, R6, R16 ;  /* 0x000000060804723c */ /* 0x010fe60000001810 */
[----:B------:R-:W4:Y:S04]  /*289f0*/  LDL.LU.64 R18, [R1+0x1330] ;  /* 0x0013300001127983 */ /* 0x000f280000300a00 */
[----:B------:R-:W2:-:S12]  /*28a00*/  LDL.LU.64 R16, [R1+0x1328] ;  /* 0x0013280001107983 */ /* 0x000e980000300a00 */
[----:B------:R-:W-:Y:S04]  /*28a10*/  STL.64 [R1+0x120], R4 ;  /* 0x0001200401007387 */ /* 0x000fe80000100a00 */
[----:B------:R0:W-:Y:S04]  /*28a20*/  STL.64 [R1+0x128], R6 ;  /* 0x0001280601007387 */ /* 0x0001e80000100a00 */
[----:B0-----:R-:W5:Y:S01]  /*28a30*/  LDL.LU R6, [R1+0x63c] ;  /* 0x00063c0001067983 */ /* 0x001f620000300800 */
        /* <DEDUP_REMOVED lines=13> */
[----:B------:R-:W3:Y:S01]  /*28b10*/  LDL.LU.64 R20, [R1+0x1308] ;  /* 0x0013080001147983 */ /* 0x000ee20000300a00 */
[----:B------:R-:W-:-:S03]  /*28b20*/  IMAD.MOV.U32 R15, RZ, RZ, R29 ;  /* 0x000000ffff0f7224 */ /* 0x000fc600078e001d */
[----:B------:R-:W2:Y:S04]  /*28b30*/  LDL.LU R18, [R1+0x634] ;  /* 0x0006340001127983 */ /* 0x000ea80000300800 */
[----:B------:R-:W5:Y:S01]  /*28b40*/  LDL.LU R19, [R1+0x640] ;  /* 0x0006400001137983 */ /* 0x000f620000300800 */
[----:B---3--:R-:W-:-:S15]  /*28b50*/  HMMA.16816.F32 R12, R8, R20, R12 ;  /* 0x00000014080c723c */ /* 0x008fde000000180c */
[----:B------:R-:W-:-:S04]  /*28b60*/  NOP ;  /* 0x0000000000007918 */ /* 0x000fc80000000000 */
[----:B------:R-:W-:Y:S04]  /*28b70*/  STL.64 [R1+0xe0], R12 ;  /* 0x0000e00c01007387 */ /* 0x000fe80000100a00 */
[----:B------:R0:W-:Y:S04]  /*28b80*/  STL.64 [R1+0xe8], R14 ;  /* 0x0000e80e01007387 */ /* 0x0001e80000100a00 */
[----:B0-----:R-:W4:Y:S04]  /*28b90*/  LDL.LU.64 R14, [R1+0x1300] ;  /* 0x00130000010e7983 */ /* 0x001f280000300a00 */
[----:B------:R-:W4:Y:S04]  /*28ba0*/  LDL.LU.64 R12, [R1+0x12f8] ;  /* 0x0012f800010c7983 */ /* 0x000f280000300a00 */
[----:B------:R-:W3:Y:S04]  /*28bb0*/  LDL.LU R20, [R1+0x630] ;  /* 0x0006300001147983 */ /* 0x000ee80000300800 */
[----:B------:R-:W2:Y:S04]  /*28bc0*/  LDL R21, [R1+0x1c8] ;  /* 0x0001c80001157983 */ /* 0x000ea80000100800 */
[----:B------:R-:W2:Y:S04]  /*28bd0*/  LDL R7, [R1+0x1cc] ;  /* 0x0001cc0001077983 */ /* 0x000ea80000100800 */
[----:B------:R-:W2:Y:S04]  /*28be0*/  LDL R4, [R1+0x1b8] ;  /* 0x0001b80001047983 */ /* 0x000ea80000100800 */
[----:B------:R-:W2:Y:S01]  /*28bf0*/  LDL R5, [R1+0x1bc] ;  /* 0x0001bc0001057983 */ /* 0x000ea20000100800 */
[----:B----4-:R-:W-:-:S15]  /*28c00*/  HMMA.16816.F32 R12, R8, R22, R12 ;  /* 0x00000016080c723c */ /* 0x010fde000000180c */
[----:B------:R-:W-:-:S04]  /*28c10*/  NOP ;  /* 0x0000000000007918 */ /* 0x000fc80000000000 */
[----:B------:R-:W-:Y:S02]  /*28c20*/  IMAD.MOV.U32 R27, RZ, RZ, R14 ;  /* 0x000000ffff1b7224 */ /* 0x000fe400078e000e */
[----:B------:R-:W-:Y:S02]  /*28c30*/  IMAD.MOV.U32 R23, RZ, RZ, R15 ;  /* 0x000000ffff177224 */ /* 0x000fe400078e000f */
[----:B------:R-:W-:Y:S02]  /*28c40*/  IMAD.MOV.U32 R26, RZ, RZ, R12 ;  /* 0x000000ffff1a7224 */ /* 0x000fe400078e000c */
[----:B------:R-:W-:Y:S01]  /*28c50*/  IMAD.MOV.U32 R28, RZ, RZ, R13 ;  /* 0x000000ffff1c7224 */ /* 0x000fe200078e000d */
[----:B------:R-:W4:Y:S04]  /*28c60*/  LDL.LU.64 R14, [R1+0x12f0] ;  /* 0x0012f000010e7983 */ /* 0x000f280000300a00 */
[----:B------:R-:W4:Y:S04]  /*28c70*/  LDL.LU.64 R12, [R1+0x12e8] ;  /* 0x0012e800010c7983 */ /* 0x000f280000300a00 */
[----:B------:R-:W2:Y:S01]  /*28c80*/  LDL.LU R22, [R1+0x638] ;  /* 0x0006380001167983 */ /* 0x000ea20000300800 */
[----:B----4-:R-:W-:-:S15]  /*28c90*/  HMMA.16816.F32 R12, R8, R24, R12 ;  /* 0x00000018080c723c */ /* 0x010fde000000180c */
[----:B------:R-:W-:-:S04]  /*28ca0*/  NOP ;  /* 0x0000000000007918 */ /* 0x000fc80000000000 */
[----:B------:R-:W-:Y:S04]  /*28cb0*/  STL.64 [R1], R12 ;  /* 0x0000000c01007387 */ /* 0x000fe80000100a00 */
[----:B------:R0:W-:Y:S01]  /*28cc0*/  STL [R1+0x8], R14 ;  /* 0x0000080e01007387 */ /* 0x0001e20000100800 */
[----:B------:R-:W-:-:S03]  /*28cd0*/  IMAD.MOV.U32 R29, RZ, RZ, R15 ;  /* 0x000000ffff1d7224 */ /* 0x000fc600078e000f */
[----:B0-----:R-:W4:Y:S04]  /*28ce0*/  LDL.LU.64 R14, [R1+0x12e0] ;  /* 0x0012e000010e7983 */ /* 0x001f280000300a00 */
[----:B------:R-:W4:Y:S04]  /*28cf0*/  LDL.LU.64 R12, [R1+0x12d8] ;  /* 0x0012d800010c7983 */ /* 0x000f280000300a00 */
[----:B------:R-:W4:Y:S04]  /*28d00*/  LDL.LU R25, [R1+0x628] ;  /* 0x0006280001197983 */ /* 0x000f280000300800 */
[----:B------:R-:W-:Y:S01]  /*28d10*/  STL [R1+0x1298], R29 ;  /* 0x0012981d01007387 */ /* 0x000fe20000100800 */
[----:B-----5:R-:W-:-:S03]  /*28d20*/  IMAD R19, R6, 0x100, R19 ;  /* 0x0000010006137824 */ /* 0x020fc600078e0213 */
[----:B------:R-:W5:Y:S01]  /*28d30*/  LDL R6, [R1+0x1a8] ;  /* 0x0001a80001067983 */ /* 0x000f620000100800 */
[----:B--2---:R-:W-:Y:S02]  /*28d40*/  IMAD R18, R18, 0x100, R22 ;  /* 0x0000010012127824 */ /* 0x004fe400078e0216 */
[----:B---3--:R-:W-:Y:S01]  /*28d50*/  IMAD R17, R17, 0x100, R20 ;  /* 0x0000010011117824 */ /* 0x008fe200078e0214 */
[----:B----4-:R-:W-:Y:S01]  /*28d60*/  HMMA.16816.F32 R12, R8, R2, R12 ;  /* 0x00000002080c723c */ /* 0x010fe2000000180c */
[----:B------:R-:W2:Y:S04]  /*28d70*/  LDL.LU R8, [R1+0x20] ;  /* 0x0000200001087983 */ /* 0x000ea80000300800 */
[----:B------:R-:W2:Y:S04]  /*28d80*/  LDL.LU R9, [R1+0x24] ;  /* 0x0000240001097983 */ /* 0x000ea80000300800 */
[----:B------:R-:W2:Y:S04]  /*28d90*/  LDL.LU R10, [R1+0x28] ;  /* 0x00002800010a7983 */ /* 0x000ea80000300800 */
[----:B------:R-:W2:Y:S01]  /*28da0*/  LDL.LU R11, [R1+0x2c] ;  /* 0x00002c00010b7983 */ /* 0x000ea20000300800 */
[----:B------:R-:W-:Y:S01]  /*28db0*/  IMAD R16, R16, 0x100, R25 ;  /* 0x0000010010107824 */ /* 0x000fe200078e0219 */
[----:B------:R-:W-:-:S02]  /*28dc0*/  F2FP.F16.E4M3.UNPACK_B R18, R18 ;  /* 0x00000012ff12723e */ /* 0x000fc400020006ff */
[----:B------:R-:W-:Y:S02]  /*28dd0*/  F2FP.F16.E4M3.UNPACK_B R17, R17 ;  /* 0x00000011ff11723e */ /* 0x000fe400020006ff */
[----:B------:R-:W-:Y:S02]  /*28de0*/  F2FP.F16.E4M3.UNPACK_B R19, R19 ;  /* 0x00000013ff13723e */ /* 0x000fe400020006ff */
[----:B------:R-:W-:Y:S02]  /*28df0*/  F2FP.F16.E4M3.UNPACK_B R2, R21 ;  /* 0x00000015ff02723e */ /* 0x000fe400020006ff */
[----:B------:R-:W-:Y:S02]  /*28e00*/  F2FP.F16.E4M3.UNPACK_B R16, R16 ;  /* 0x00000010ff10723e */ /* 0x000fe400020006ff */
[----:B------:R-:W-:Y:S01]  /*28e10*/  F2FP.F16.E4M3.UNPACK_B R3, R7 ;  /* 0x00000007ff03723e */ /* 0x000fe200020006ff */
[----:B------:R0:W-:Y:S04]  /*28e20*/  STL [R1+0x1214], R12 ;  /* 0x0012140c01007387 */ /* 0x0001e80000100800 */
[----:B------:R1:W-:Y:S04]  /*28e30*/  STL [R1+0x1210], R13 ;  /* 0x0012100d01007387 */ /* 0x0003e80000100800 */
[----:B------:R3:W-:Y:S04]  /*28e40*/  STL [R1+0x120c], R14 ;  /* 0x00120c0e01007387 */ /* 0x0007e80000100800 */
[----:B------:R4:W-:Y:S04]  /*28e50*/  STL [R1+0x1208], R15 ;  /* 0x0012080f01007387 */ /* 0x0009e80000100800 */
[----:B0-----:R-:W5:Y:S04]  /*28e60*/  LDL.LU R12, [R1+0x30] ;  /* 0x00003000010c7983 */ /* 0x001f680000300800 */
[----:B-1----:R-:W5:Y:S04]  /*28e70*/  LDL.LU R13, [R1+0x34] ;  /* 0x00003400010d7983 */ /* 0x002f680000300800 */
[----:B---3--:R-:W5:Y:S04]  /*28e80*/  LDL.LU R14, [R1+0x38] ;  /* 0x00003800010e7983 */ /* 0x008f680000300800 */
[----:B----4-:R-:W5:Y:S04]  /*28e90*/  LDL.LU R15, [R1+0x3c] ;  /* 0x00003c00010f7983 */ /* 0x010f680000300800 */
[----:B------:R-:W3:Y:S01]  /*28ea0*/  LDL R7, [R1+0x1ac] ;  /* 0x0001ac0001077983 */ /* 0x000ee20000100800 */
[----:B--2---:R-:W-:-:S15]  /*28eb0*/  HMMA.16816.F32 R8, R16, R2, R8 ;  /* 0x000000021008723c */ /* 0x004fde0000001808 */
[----:B------:R-:W-:-:S04]  /*28ec0*/  NOP ;  /* 0x0000000000007918 */ /* 0x000fc80000000000 */
[----:B------:R-:W-:Y:S04]  /*28ed0*/  STL.64 [R1+0x20], R8 ;  /* 0x0000200801007387 */ /* 0x000fe80000100a00 */
[----:B------:R0:W-:Y:S04]  /*28ee0*/  STL.64 [R1+0x28], R10 ;  /* 0x0000280a01007387 */ /* 0x0001e80000100a00 */
[----:B0-----:R-:W2:Y:S04]  /*28ef0*/  LDL R10, [R1+0x198] ;  /* 0x00019800010a7983 */ /* 0x001ea80000100800 */
[----:B------:R-:W-:Y:S04]  /*28f00*/  STL [R1+0x12a0], R2 ;  /* 0x0012a00201007387 */ /* 0x000fe80000100800 */
[----:B------:R-:W-:Y:S04]  /*28f10*/  STL [R1+0x129c], R3 ;  /* 0x00129c0301007387 */ /* 0x000fe80000100800 */
[----:B------:R-:W2:Y:S01]  /*28f20*/  LDL R11, [R1+0x19c] ;  /* 0x00019c00010b7983 */ /* 0x000ea20000100800 */
[----:B------:R-:W-:-:S02]  /*28f30*/  F2FP.F16.E4M3.UNPACK_B R4, R4 ;  /* 0x00000004ff04723e */ /* 0x000fc400020006ff */
[----:B------:R-:W-:Y:S01]  /*28f40*/  F2FP.F16.E4M3.UNPACK_B R5, R5 ;  /* 0x00000005ff05723e */ /* 0x000fe200020006ff */
[----:B--2---:R5:W-:Y:S04]  /*28f50*/  STL.64 [R1+0x12d0], R10 ;  /* 0x0012d00a01007387 */ /* 0x004be80000100a00 */
[----:B------:R-:W2:Y:S04]  /*28f60*/  LDL R25, [R1+0x18c] ;  /* 0x00018c0001197983 */ /* 0x000ea80000100800 */
[----:B------:R-:W4:Y:S01]  /*28f70*/  LDL R29, [R1+0x188] ;  /* 0x00018800011d7983 */ /* 0x000f220000100800 */
[----:B-----5:R-:W-:Y:S03]  /*28f80*/  HMMA.16816.F32 R8, R16, R4, R12 ;  /* 0x000000041008723c */ /* 0x020fe6000000180c */
[----:B------:R-:W-:-:S15]  /*28f90*/  STL.64 [R1+0x12c8], R26 ;  /* 0x0012c81a01007387 */ /* 0x000fde0000100a00 */
[----:B------:R-:W-:Y:S01]  /*28fa0*/  NOP ;  /* 0x0000000000007918 */ /* 0x000fe20000000000 */
[----:B------:R-:W-:Y:S02]  /*28fb0*/  IMAD.MOV.U32 R15, RZ, RZ, R11 ;  /* 0x000000ffff0f7224 */ /* 0x000fe400078e000b */
[----:B------:R-:W-:Y:S02]  /*28fc0*/  IMAD.MOV.U32 R14, RZ, RZ, R10 ;  /* 0x000000ffff0e7224 */ /* 0x000fe400078e000a */
[----:B------:R-:W-:Y:S02]  /*28fd0*/  IMAD.MOV.U32 R13, RZ, RZ, R9 ;  /* 0x000000ffff0d7224 */ /* 0x000fe400078e0009 */
[----:B------:R-:W-:Y:S01]  /*28fe0*/  IMAD.MOV.U32 R12, RZ, RZ, R8 ;  /* 0x000000ffff0c7224 */ /* 0x000fe200078e0008 */
[----:B--2---:R0:W-:Y:S04]  /*28ff0*/  STL [R1+0x12c4], R25 ;  /* 0x0012c41901007387 */ /* 0x0041e80000100800 */
[----:B------:R-:W2:Y:S04]  /*29000*/  LDL.LU R24, [R1+0x70] ;  /* 0x0000700001187983 */ /* 0x000ea80000300800 */
[----:B0-----:R-:W2:Y:S04]  /*29010*/  LDL.LU R25, [R1+0x74] ;  /* 0x0000740001197983 */ /* 0x001ea80000300800 */
[----:B------:R-:W2:Y:S04]  /*29020*/  LDL.LU R26, [R1+0x78] ;  /* 0x00007800011a7983 */ /* 0x000ea80000300800 */
[----:B------:R-:W2:Y:S04]  /*29030*/  LDL.LU R27, [R1+0x7c] ;  /* 0x00007c00011b7983 */ /* 0x000ea80000300800 */
[----:B------:R-:W5:Y:S04]  /*29040*/  LDL R20, [R1+0x168] ;  /* 0x0001680001147983 */ /* 0x000f680000100800 */
[----:B------:R-:W2:Y:S04]  /*29050*/  LDL R21, [R1+0x16c] ;  /* 0x00016c0001157983 */ /* 0x000ea80000100800 */
[----:B------:R-:W2:Y:S04]  /*29060*/  LDL R22, [R1+0x178] ;  /* 0x0001780001167983 */ /* 0x000ea80000100800 */
[----:B------:R-:W2:Y:S04]  /*29070*/  LDL.LU.64 R10, [R1+0x12d0] ;  /* 0x0012d000010a7983 */ /* 0x000ea80000300a00 */
[----:B------:R-:W-:Y:S04]  /*29080*/  STL [R1+0x1224], R15 ;  /* 0x0012240f01007387 */ /* 0x000fe80000100800 */
[----:B------:R-:W-:Y:S04]  /*29090*/  STL [R1+0x1220], R14 ;  /* 0x0012200e01007387 */ /* 0x000fe80000100800 */
[----:B------:R-:W-:Y:S04]  /*290a0*/  STL [R1+0x121c], R13 ;  /* 0x00121c0d01007387 */ /* 0x000fe80000100800 */
[----:B------:R0:W-:Y:S04]  /*290b0*/  STL [R1+0x1218], R12 ;  /* 0x0012180c01007387 */ /* 0x0001e80000100800 */
[----:B0-----:R-:W4:Y:S04]  /*290c0*/  LDL.LU R12, [R1+0x50] ;  /* 0x00005000010c7983 */ /* 0x001f280000300800 */
[----:B------:R-:W4:Y:S04]  /*290d0*/  LDL.LU R13, [R1+0x54] ;  /* 0x00005400010d7983 */ /* 0x000f280000300800 */
[----:B------:R-:W4:Y:S04]  /*290e0*/  LDL.LU R14, [R1+0x58] ;  /* 0x00005800010e7983 */ /* 0x000f280000300800 */
[----:B------:R-:W4:Y:S01]  /*290f0*/  LDL.LU R15, [R1+0x5c] ;  /* 0x00005c00010f7983 */ /* 0x000f220000300800 */
[----:B------:R-:W-:-:S02]  /*29100*/  F2FP.F16.E4M3.UNPACK_B R6, R6 ;  /* 0x00000006ff06723e */ /* 0x000fc400020006ff */
[----:B---3--:R-:W-:-:S05]  /*29110*/  F2FP.F16.E4M3.UNPACK_B R7, R7 ;  /* 0x00000007ff07723e */ /* 0x008fca00020006ff */
[----:B------:R-:W-:Y:S04]  /*29120*/  STL.64 [R1+0x1280], R6 ;  /* 0x0012800601007387 */ /* 0x000fe80000100a00 */
[----:B------:R0:W-:Y:S01]  /*29130*/  STL.64 [R1+0x1278], R4 ;  /* 0x0012780401007387 */ /* 0x0001e20000100a00 */
[----:B--2---:R-:W-:Y:S02]  /*29140*/  F2FP.F16.E4M3.UNPACK_B R8, R10 ;  /* 0x0000000aff08723e */ /* 0x004fe400020006ff */
[----:B------:R-:W-:-:S07]  /*29150*/  F2FP.F16.E4M3.UNPACK_B R9, R11 ;  /* 0x0000000bff09723e */ /* 0x000fce00020006ff */
[C---:B------:R-:W-:Y:S08]  /*29160*/  HMMA.16816.F32 R24, R16.reuse, R8, R24 ;  /* 0x000000081018723c */ /* 0x040ff00000001818 */
[----:B----4-:R-:W-:-:S15]  /*29170*/  HMMA.16816.F32 R12, R16, R6, R12 ;  /* 0x00000006100c723c */ /* 0x010fde000000180c */
[----:B------:R-:W-:-:S04]  /*29180*/  NOP ;  /* 0x0000000000007918 */ /* 0x000fc80000000000 */
[----:B------:R1:W-:Y:S04]  /*29190*/  STL.64 [R1+0x60], R12 ;  /* 0x0000600c01007387 */ /* 0x0003e80000100a00 */
[----:B------:R2:W-:Y:S04]  /*291a0*/  STL.64 [R1+0x68], R14 ;  /* 0x0000680e01007387 */ /* 0x0005e80000100a00 */
[----:B0-----:R-:W3:Y:S04]  /*291b0*/  LDL.LU R4, [R1+0xb0] ;  /* 0x0000b00001047983 */ /* 0x001ee80000300800 */
[----:B------:R-:W3:Y:S04]  /*291c0*/  LDL.LU R5, [R1+0xb4] ;  /* 0x0000b40001057983 */ /* 0x000ee80000300800 */
[----:B------:R-:W3:Y:S04]  /*291d0*/  LDL.LU R6, [R1+0xb8] ;  /* 0x0000b80001067983 */ /* 0x000ee80000300800 */
[----:B------:R-:W3:Y:S01]  /*291e0*/  LDL.LU R7, [R1+0xbc] ;  /* 0x0000bc0001077983 */ /* 0x000ee20000300800 */
[----:B-1----:R-:W-:-:S02]  /*291f0*/  IMAD.MOV.U32 R13, RZ, RZ, R26 ;  /* 0x000000ffff0d7224 */ /* 0x002fc400078e001a */
[----:B--2---:R-:W-:Y:S02]  /*29200*/  IMAD.MOV.U32 R15, RZ, RZ, R24 ;  /* 0x000000ffff0f7224 */ /* 0x004fe400078e0018 */
[----:B------:R-:W-:Y:S02]  /*29210*/  IMAD.MOV.U32 R14, RZ, RZ, R25 ;  /* 0x000000ffff0e7224 */ /* 0x000fe400078e0019 */
[----:B------:R-:W-:Y:S02]  /*29220*/  IMAD.MOV.U32 R12, RZ, RZ, R27 ;  /* 0x000000ffff0c7224 */ /* 0x000fe400078e001b */
[----:B------:R-:W2:Y:S04]  /*29230*/  LDL.LU.64 R26, [R1+0x12c8] ;  /* 0x0012c800011a7983 */ /* 0x000ea80000300a00 */
[----:B------:R-:W4:Y:S04]  /*29240*/  LDL.LU R25, [R1+0x12c4] ;  /* 0x0012c40001197983 */ /* 0x000f280000300800 */
[----:B------:R-:W-:Y:S04]  /*29250*/  STL.64 [R1+0x1230], R14 ;  /* 0x0012300e01007387 */ /* 0x000fe80000100a00 */
[----:B------:R0:W-:Y:S04]  /*29260*/  STL.64 [R1+0x1228], R12 ;  /* 0x0012280c01007387 */ /* 0x0001e80000100a00 */
[----:B0-----:R-:W2:Y:S04]  /*29270*/  LDL.LU R12, [R1+0x90] ;  /* 0x00009000010c7983 */ /* 0x001ea80000300800 */
[----:B------:R-:W2:Y:S04]  /*29280*/  LDL.LU R13, [R1+0x94] ;  /* 0x00009400010d7983 */ /* 0x000ea80000300800 */
[----:B------:R-:W2:Y:S04]  /*29290*/  LDL.LU R14, [R1+0x98] ;  /* 0x00009800010e7983 */ /* 0x000ea80000300800 */
[----:B------:R-:W2:Y:S01]  /*292a0*/  LDL.LU R15, [R1+0x9c] ;  /* 0x00009c00010f7983 */ /* 0x000ea20000300800 */
[----:B------:R-:W-:-:S02]  /*292b0*/  F2FP.F16.E4M3.UNPACK_B R10, R29 ;  /* 0x0000001dff0a723e */ /* 0x000fc400020006ff */
[----:B-----5:R-:W-:Y:S02]  /*292c0*/  F2FP.F16.E4M3.UNPACK_B R20, R20 ;  /* 0x00000014ff14723e */ /* 0x020fe400020006ff */
[----:B------:R-:W-:-:S07]  /*292d0*/  F2FP.F16.E4M3.UNPACK_B R21, R21 ;  /* 0x00000015ff15723e */ /* 0x000fce00020006ff */
[----:B---3--:R-:W-:Y:S01]  /*292e0*/  HMMA.16816.F32 R4, R16, R20, R4 ;  /* 0x000000141004723c */ /* 0x008fe20000001804 */
[----:B----4-:R-:W-:-:S07]  /*292f0*/  F2FP.F16.E4M3.UNPACK_B R11, R25 ;  /* 0x00000019ff0b723e */ /* 0x010fce00020006ff */
[----:B--2---:R-:W-:Y:S01]  /*29300*/  HMMA.16816.F32 R12, R16, R10, R12 ;  /* 0x0000000a100c723c */ /* 0x004fe2000000180c */
[----:B------:R-:W-:Y:S04]  /*29310*/  STL.64 [R1+0x1260], R10 ;  /* 0x0012600a01007387 */ /* 0x000fe80000100a00 */
[----:B------:R-:W-:-:S14]  /*29320*/  STL.64 [R1+0x1258], R8 ;  /* 0x0012580801007387 */ /* 0x000fdc0000100a00 */
[----:B------:R0:W-:Y:S04]  /*29330*/  STL.64 [R1+0xa0], R12 ;  /* 0x0000a00c01007387 */ /* 0x0001e80000100a00 */
[----:B------:R1:W-:Y:S04]  /*29340*/  STL.64 [R1+0xa8], R14 ;  /* 0x0000a80e01007387 */ /* 0x0003e80000100a00 */
[----:B------:R-:W-:Y:S04]  /*29350*/  STL [R1+0x12a4], R21 ;  /* 0x0012a41501007387 */ /* 0x000fe80000100800 */
[----:B------:R-:W-:Y:S04]  /*29360*/  STL.64 [R1+0xd0], R4 ;  /* 0x0000d00401007387 */ /* 0x000fe80000100a00 */
[----:B------:R2:W-:Y:S01]  /*29370*/  STL.64 [R1+0xd8], R6 ;  /* 0x0000d80601007387 */ /* 0x0005e20000100a00 */
[----:B0-----:R-:W-:-:S02]  /*29380*/  IMAD.MOV.U32 R12, RZ, RZ, R26 ;  /* 0x000000ffff0c7224 */ /* 0x001fc400078e001a */
[----:B------:R-:W-:Y:S01]  /*29390*/  IMAD.MOV.U32 R13, RZ, RZ, R28 ;  /* 0x000000ffff0d7224 */ /* 0x000fe200078e001c */
[----:B------:R-:W3:Y:S04]  /*293a0*/  LDL.LU R26, [R1+0x12c0] ;  /* 0x0012c000011a7983 */ /* 0x000ee80000300800 */
[----:B------:R-:W4:Y:S01]  /*293b0*/  LDL.LU R28, [R1+0x12bc] ;  /* 0x0012bc00011c7983 */ /* 0x000f220000300800 */
[----:B-1----:R-:W-:-:S03]  /*293c0*/  IMAD.MOV.U32 R14, RZ, RZ, R27 ;  /* 0x000000ffff0e7224 */ /* 0x002fc600078e001b */
[----:B------:R-:W5:Y:S04]  /*293d0*/  LDL.LU R27, [R1+0x12b8] ;  /* 0x0012b800011b7983 */ /* 0x000f680000300800 */
[----:B------:R-:W5:Y:S04]  /*293e0*/  LDL.LU R8, [R1+0x110] ;  /* 0x0001100001087983 */ /* 0x000f680000300800 */
[----:B------:R-:W5:Y:S04]  /*293f0*/  LDL.LU R9, [R1+0x114] ;  /* 0x0001140001097983 */ /* 0x000f680000300800 */
[----:B------:R-:W5:Y:S01]  /*29400*/  LDL.LU R10, [R1+0x118] ;  /* 0x00011800010a7983 */ /* 0x000f620000300800 */
[----:B------:R-:W-:-:S03]  /*29410*/  IMAD.MOV.U32 R15, RZ, RZ, R23 ;  /* 0x000000ffff0f7224 */ /* 0x000fc600078e0017 */
[----:B------:R-:W5:Y:S04]  /*29420*/  LDL.LU R11, [R1+0x11c] ;  /* 0x00011c00010b7983 */ /* 0x000f680000300800 */
[----:B------:R-:W5:Y:S04]  /*29430*/  LDL R23, [R1+0x17c] ;  /* 0x00017c0001177983 */ /* 0x000f680000100800 */
[----:B------:R-:W5:Y:S04]  /*29440*/  LDL R24, [R1+0x158] ;  /* 0x0001580001187983 */ /* 0x000f680000100800 */
[----:B------:R-:W5:Y:S01]  /*29450*/  LDL R25, [R1+0x15c] ;  /* 0x00015c0001197983 */ /* 0x000f620000100800 */
[----:B--2---:R-:W-:-:S03]  /*29460*/  IMAD.MOV.U32 R7, RZ, RZ, R0 ;  /* 0x000000ffff077224 */ /* 0x004fc600078e0000 */
[----:B------:R-:W2:Y:S04]  /*29470*/  LDL.LU R21, [R1+0x1048] ;  /* 0x0010480001157983 */ /* 0x000ea80000300800 */
[----:B------:R-:W2:Y:S04]  /*29480*/  LDL.LU R0, [R1+0x1044] ;  /* 0x0010440001007983 */ /* 0x000ea80000300800 */
[----:B------:R-:W2:Y:S01]  /*29490*/  LDL.LU R2, [R1+0x1058] ;  /* 0x0010580001027983 */ /* 0x000ea20000300800 */
[----:B---3--:R-:W-:Y:S02]  /*294a0*/  IMAD.MOV.U32 R6, RZ, RZ, R26 ;  /* 0x000000ffff067224 */ /* 0x008fe400078e001a */
[----:B----4-:R-:W-:Y:S01]  /*294b0*/  IMAD.MOV.U32 R4, RZ, RZ, R28 ;  /* 0x000000ffff047224 */ /* 0x010fe200078e001c */
[----:B------:R-:W3:Y:S04]  /*294c0*/  LDL.LU R26, [R1+0x1054] ;  /* 0x00105400011a7983 */ /* 0x000ee80000300800 */
[----:B------:R-:W4:Y:S01]  /*294d0*/  LDL.LU R3, [R1+0x1050] ;  /* 0x0010500001037983 */ /* 0x000f220000300800 */
[----:B-----5:R-:W-:-:S03]  /*294e0*/  IMAD.MOV.U32 R5, RZ, RZ, R27 ;  /* 0x000000ffff057224 */ /* 0x020fc600078e001b */
[----:B------:R-:W4:Y:S04]  /*294f0*/  LDL.LU R27, [R1+0x104c] ;  /* 0x00104c00011b7983 */ /* 0x000f280000300800 */
        /* <DEDUP_REMOVED lines=45> */
[----:B----4-:R-:W-:Y:S02]  /*297d0*/  IMAD R27, R27, 0x100, R3 ;  /* 0x000001001b1b7824 */ /* 0x010fe400078e0203 */
[----:B-----5:R-:W-:Y:S01]  /*297e0*/  IMAD R28, R28, 0x100, R29 ;  /* 0x000001001c1c7824 */ /* 0x020fe200078e021d */
[----:B------:R-:W2:Y:S04]  /*297f0*/  LDL.LU R3, [R1+0x129c] ;  /* 0x00129c0001037983 */ /* 0x000ea80000300800 */
[----:B------:R-:W4:Y:S01]  /*29800*/  LDL.LU R29, [R1+0x1298] ;  /* 0x00129800011d7983 */ /* 0x000f220000300800 */
[----:B---3--:R-:W-:Y:S03]  /*29810*/  HMMA.16816.F32 R16, R16, R24, R4 ;  /* 0x000000181010723c */ /* 0x008fe60000001804 */
[----:B------:R-:W2:Y:S04]  /*29820*/  LDL.LU.64 R6, [R1+0x1290] ;  /* 0x0012900001067983 */ /* 0x000ea80000300a00 */
[----:B------:R-:W2:-:S12]  /*29830*/  LDL.LU.64 R4, [R1+0x1288] ;  /* 0x0012880001047983 */ /* 0x000e980000300a00 */
[----:B------:R0:W-:Y:S04]  /*29840*/  STL.64 [R1+0xc0], R16 ;  /* 0x0000c01001007387 */ /* 0x0001e80000100a00 */
[----:B------:R1:W-:Y:S01]  /*29850*/  STL.64 [R1+0xc8], R18 ;  /* 0x0000c81201007387 */ /* 0x0003e20000100a00 */
[----:B0-----:R-:W-:Y:S02]  /*29860*/  F2FP.F16.E4M3.UNPACK_B R16, R0 ;  /* 0x00000000ff10723e */ /* 0x001fe400020006ff */
[----:B-1----:R-:W-:Y:S02]  /*29870*/  F2FP.F16.E4M3.UNPACK_B R18, R26 ;  /* 0x0000001aff12723e */ /* 0x002fe400020006ff */
[----:B------:R-:W-:Y:S02]  /*29880*/  F2FP.F16.E4M3.UNPACK_B R17, R27 ;  /* 0x0000001bff11723e */ /* 0x000fe400020006ff */
[----:B------:R-:W-:Y:S01]  /*29890*/  F2FP.F16.E4M3.UNPACK_B R19, R28 ;  /* 0x0000001cff13723e */ /* 0x000fe200020006ff */
[----:B------:R-:W3:Y:S04]  /*298a0*/  LDL.LU R0, [R1+0x1068] ;  /* 0x0010680001007983 */ /* 0x000ee80000300800 */
[----:B------:R-:W5:Y:S04]  /*298b0*/  LDL.LU R26, [R1+0x1070] ;  /* 0x00107000011a7983 */ /* 0x000f680000300800 */
[----:B------:R-:W5:Y:S04]  /*298c0*/  LDL.LU R27, [R1+0x1080] ;  /* 0x00108000011b7983 */ /* 0x000f680000300800 */
        /* <DEDUP_REMOVED lines=33> */
[----:B------:R1:W-:Y:S04]  /*29ae0*/  STL.64 [R1+0x38], R10 ;  /* 0x0000380a01007387 */ /* 0x0003e80000100a00 */
[----:B0-----:R-:W3:Y:S04]  /*29af0*/  LDL.LU R8, [R1] ;  /* 0x0000000001087983 */ /* 0x001ee80000300800 */
[----:B------:R-:W3:Y:S04]  /*29b00*/  LDL.LU R9, [R1+0x4] ;  /* 0x0000040001097983 */ /* 0x000ee80000300800 */
[----:B-1----:R-:W3:Y:S01]  /*29b10*/  LDL.LU R10, [R1+0x8] ;  /* 0x00000800010a7983 */ /* 0x002ee20000300800 */
[----:B----4-:R-:W-:Y:S01]  /*29b20*/  IMAD.MOV.U32 R11, RZ, RZ, R29 ;  /* 0x000000ffff0b7224 */ /* 0x010fe200078e001d */
[C---:B--2---:R-:W-:Y:S08]  /*29b30*/  HMMA.16816.F32 R12, R16.reuse, R20, R12 ;  /* 0x00000014100c723c */ /* 0x044ff0000000180c */
[----:B---3--:R-:W-:Y:S11]  /*29b40*/  HMMA.16816.F32 R8, R16, R22, R8 ;  /* 0x000000161008723c */ /* 0x008ff60000001808 */
[----:B------:R-:W-:Y:S01]  /*29b50*/  IMAD.MOV.U32 R29, RZ, RZ, R15 ;  /* 0x000000ffff1d7224 */ /* 0x000fe200078e000f */
[----:B------:R-:W-:Y:S04]  /*29b60*/  STL.64 [R1+0x10], R12 ;  /* 0x0000100c01007387 */ /* 0x000fe80000100a00 */
[----:B------:R0:W-:Y:S04]  /*29b70*/  STL [R1+0x18], R14 ;  /* 0x0000180e01007387 */ /* 0x0001e80000100800 */
[----:B0-----:R-:W2:Y:S04]  /*29b80*/  LDL.LU.64 R14, [R1+0x1230] ;  /* 0x00123000010e7983 */ /* 0x001ea80000300a00 */
[----:B------:R-:W3:Y:S04]  /*29b90*/  LDL.LU.64 R12, [R1+0x1228] ;  /* 0x00122800010c7983 */ /* 0x000ee80000300a00 */
[----:B------:R-:W-:Y:S04]  /*29ba0*/  STL [R1+0x11b0], R29 ;  /* 0x0011b01d01007387 */ /* 0x000fe80000100800 */
[----:B------:R-:W-:Y:S04]  /*29bb0*/  STL.64 [R1], R8 ;  /* 0x0000000801007387 */ /* 0x000fe80000100a00 */
[----:B------:R0:W-:Y:S04]  /*29bc0*/  STL.64 [R1+0x8], R10 ;  /* 0x0000080a01007387 */ /* 0x0001e80000100a00 */
[----:B0-----:R-:W4:Y:S04]  /*29bd0*/  LDL.LU R11, [R1+0x18c] ;  /* 0x00018c00010b7983 */ /* 0x001f280000300800 */
[----:B------:R-:W4:Y:S01]  /*29be0*/  LDL.LU R21, [R1+0x168] ;  /* 0x0001680001157983 */ /* 0x000f220000300800 */
[----:B------:R-:W-:-:S02]  /*29bf0*/  IMAD R0, R0, 0x100, R4 ;  /* 0x0000010000007824 */ /* 0x000fc400078e0204 */
[----:B------:R-:W-:Y:S02]  /*29c00*/  IMAD R4, R2, 0x100, R5 ;  /* 0x0000010002047824 */ /* 0x000fe400078e0205 */
[----:B------:R-:W-:Y:S02]  /*29c10*/  IMAD R5, R28, 0x100, R3 ;  /* 0x000001001c057824 */ /* 0x000fe400078e0203 */
[----:B--2---:R-:W-:Y:S02]  /*29c20*/  IMAD.MOV.U32 R20, RZ, RZ, R15 ;  /* 0x000000ffff147224 */ /* 0x004fe400078e000f */
[----:B---3--:R-:W-:Y:S02]  /*29c30*/  IMAD.MOV.U32 R22, RZ, RZ, R13 ;  /* 0x000000ffff167224 */ /* 0x008fe400078e000d */
[----:B------:R-:W-:Y:S01]  /*29c40*/  IMAD.MOV.U32 R23, RZ, RZ, R12 ;  /* 0x000000ffff177224 */ /* 0x000fe200078e000c */
[----:B----4-:R0:W-:Y:S04]  /*29c50*/  STL [R1+0x11d0], R21 ;  /* 0x0011d01501007387 */ /* 0x0101e80000100800 */
[----:B------:R-:W2:Y:S01]  /*29c60*/  LDL.LU R15, [R1+0x1224] ;  /* 0x00122400010f7983 */ /* 0x000ea20000300800 */
[----:B0-----:R-:W-:-:S03]  /*29c70*/  IMAD.MOV.U32 R21, RZ, RZ, R14 ;  /* 0x000000ffff157224 */ /* 0x001fc600078e000e */
[----:B------:R-:W3:Y:S04]  /*29c80*/  LDL.LU R14, [R1+0x1220] ;  /* 0x00122000010e7983 */ /* 0x000ee80000300800 */
[----:B------:R-:W4:Y:S04]  /*29c90*/  LDL.LU R13, [R1+0x121c] ;  /* 0x00121c00010d7983 */ /* 0x000f280000300800 */
        /* <DEDUP_REMOVED lines=11> */
[----:B------:R-:W2:Y:S04]  /*29d50*/  LDL.LU R23, [R1+0x6c] ;  /* 0x00006c0001177983 */ /* 0x000ea80000300800 */
[----:B--2---:R-:W-:Y:S04]  /*29d60*/  STL.64 [R1+0x11f0], R22 ;  /* 0x0011f01601007387 */ /* 0x004fe80000100a00 */
[----:B------:R0:W-:Y:S02]  /*29d70*/  STL.64 [R1+0x11e8], R20 ;  /* 0x0011e81401007387 */ /* 0x0001e40000100a00 */
[----:B0-----:R-:W-:-:S02]  /*29d80*/  IMAD.MOV.U32 R20, RZ, RZ, R12 ;  /* 0x000000ffff147224 */ /* 0x001fc400078e000c */
[----:B----4-:R-:W-:Y:S01]  /*29d90*/  IMAD.MOV.U32 R21, RZ, RZ, R13 ;  /* 0x000000ffff157224 */ /* 0x010fe200078e000d */
[----:B------:R-:W2:Y:S04]  /*29da0*/  LDL.LU R12, [R1+0x1214] ;  /* 0x00121400010c7983 */ /* 0x000ea80000300800 */
[----:B------:R-:W2:Y:S01]  /*29db0*/  LDL.LU R13, [R1+0x1210] ;  /* 0x00121000010d7983 */ /* 0x000ea20000300800 */
[----:B---3--:R-:W-:Y:S02]  /*29dc0*/  IMAD.MOV.U32 R22, RZ, RZ, R14 ;  /* 0x000000ffff167224 */ /* 0x008fe400078e000e */
[----:B------:R-:W-:Y:S01]  /*29dd0*/  IMAD.MOV.U32 R23, RZ, RZ, R15 ;  /* 0x000000ffff177224 */ /* 0x000fe200078e000f */
[----:B------:R-:W2:Y:S04]  /*29de0*/  LDL.LU R14, [R1+0x120c] ;  /* 0x00120c00010e7983 */ /* 0x000ea80000300800 */
[----:B------:R-:W2:Y:S04]  /*29df0*/  LDL.LU R15, [R1+0x1208] ;  /* 0x00120800010f7983 */ /* 0x000ea80000300800 */
[----:B------:R-:W-:Y:S04]  /*29e00*/  STL.64 [R1+0x1200], R22 ;  /* 0x0012001601007387 */ /* 0x000fe80000100a00 */
[----:B------:R0:W-:Y:S04]  /*29e10*/  STL.64 [R1+0x11f8], R20 ;  /* 0x0011f81401007387 */ /* 0x0001e80000100a00 */
[----:B0-----:R-:W3:Y:S04]  /*29e20*/  LDL.LU R20, [R1+0x20] ;  /* 0x0000200001147983 */ /* 0x001ee80000300800 */
[----:B------:R-:W3:Y:S04]  /*29e30*/  LDL.LU R21, [R1+0x24] ;  /* 0x0000240001157983 */ /* 0x000ee80000300800 */
[----:B------:R-:W3:Y:S04]  /*29e40*/  LDL.LU R22, [R1+0x28] ;  /* 0x0000280001167983 */ /* 0x000ee80000300800 */
[----:B------:R-:W3:Y:S01]  /*29e50*/  LDL.LU R23, [R1+0x2c] ;  /* 0x00002c0001177983 */ /* 0x000ee20000300800 */
[----:B-----5:R-:W-:Y:S01]  /*29e60*/  IMAD R6, R26, 0x100, R27 ;  /* 0x000001001a067824 */ /* 0x020fe200078e021b */
[----:B------:R-:W-:-:S02]  /*29e70*/  F2FP.F16.E4M3.UNPACK_B R2, R2.H1 ;  /* 0x00000002ff02723e */ /* 0x000fc400030006ff */
[----:B------:R-:W-:Y:S01]  /*29e80*/  F2FP.F16.E4M3.UNPACK_B R3, R3.H1 ;  /* 0x00000003ff03723e */ /* 0x000fe200030006ff */
[----:B------:R-:W4:Y:S04]  /*29e90*/  LDL.LU R9, [R1+0x19c] ;  /* 0x00019c0001097983 */ /* 0x000f280000300800 */
[----:B------:R-:W5:Y:S04]  /*29ea0*/  LDL.LU R10, [R1+0x188] ;  /* 0x00018800010a7983 */ /* 0x000f680000300800 */
[----:B------:R-:W4:Y:S04]  /*29eb0*/  LDL.LU R28, [R1+0x16c] ;  /* 0x00016c00011c7983 */ /* 0x000f280000300800 */
[----:B------:R-:W4:Y:S04]  /*29ec0*/  LDL.LU R27, [R1+0x178] ;  /* 0x00017800011b7983 */ /* 0x000f280000300800 */
[----:B------:R-:W4:Y:S01]  /*29ed0*/  LDL.LU R26, [R1+0x17c] ;  /* 0x00017c00011a7983 */ /* 0x000f220000300800 */
[----:B--2---:R-:W-:Y:S01]  /*29ee0*/  HMMA.16816.F32 R12, R16, R24, R12 ;  /* 0x00000018100c723c */ /* 0x004fe2000000180c */
[----:B------:R-:W-:-:S02]  /*29ef0*/  F2FP.F16.E4M3.UNPACK_B R16, R0 ;  /* 0x00000000ff10723e */ /* 0x000fc400020006ff */
[----:B------:R-:W-:Y:S02]  /*29f00*/  F2FP.F16.E4M3.UNPACK_B R18, R4 ;  /* 0x00000004ff12723e */ /* 0x000fe400020006ff */
[----:B------:R-:W-:Y:S02]  /*29f10*/  F2FP.F16.E4M3.UNPACK_B R17, R5 ;  /* 0x00000005ff11723e */ /* 0x000fe400020006ff */
[----:B------:R-:W-:Y:S01]  /*29f20*/  F2FP.F16.E4M3.UNPACK_B R19, R6 ;  /* 0x00000006ff13723e */ /* 0x000fe200020006ff */
[----:B------:R-:W2:Y:S04]  /*29f30*/  LDL.LU R24, [R1+0x1b8] ;  /* 0x0001b80001187983 */ /* 0x000ea80000300800 */
[----:B------:R-:W4:Y:S02]  /*29f40*/  LDL.LU R25, [R1+0x1bc] ;  /* 0x0001bc0001197983 */ /* 0x000f240000300800 */
[----:B---3--:R-:W-:Y:S05]  /*29f50*/  HMMA.16816.F32 R20, R16, R2, R20 ;  /* 0x000000021014723c */ /* 0x008fea0000001814 */
        /* <DEDUP_REMOVED lines=8> */
[----:B0-----:R-:W3:Y:S04]  /*29fe0*/  LDL.LU.64 R22, [R1+0x1200] ;  /* 0x0012000001167983 */ /* 0x001ee80000300a00 */
[----:B------:R-:W3:Y:S04]  /*29ff0*/  LDL.LU.64 R20, [R1+0x11f8] ;  /* 0x0011f80001147983 */ /* 0x000ee80000300a00 */
[----:B------:R-:W-:Y:S04]  /*2a000*/  STL [R1+0x11b8], R2 ;  /* 0x0011b80201007387 */ /* 0x000fe80000100800 */
[----:B------:R-:W-:Y:S01]  /*2a010*/  STL [R1+0x11b4], R3 ;  /* 0x0011b40301007387 */ /* 0x000fe20000100800 */
[----:B--2---:R-:W-:-:S02]  /*2a020*/  F2FP.F16.E4M3.UNPACK_B R4, R24.H1 ;  /* 0x00000018ff04723e */ /* 0x004fc400030006ff */
[----:B----4-:R-:W-:-:S07]  /*2a030*/  F2FP.F16.E4M3.UNPACK_B R5, R25.H1 ;  /* 0x00000019ff05723e */ /* 0x010fce00030006ff */
        /* <DEDUP_REMOVED lines=16> */
[----:B------:R-:W-:Y:S04]  /*2a140*/  STL.64 [R1+0x11a8], R6 ;  /* 0x0011a80601007387 */ /* 0x000fe80000100a00 */
[----:B------:R0:W-:Y:S04]  /*2a150*/  STL.64 [R1+0x11a0], R4 ;  /* 0x0011a00401007387 */ /* 0x0001e80000100a00 */
[----:B0-----:R-:W3:Y:S04]  /*2a160*/  LDL.LU R4, [R1+0xa0] ;  /* 0x0000a00001047983 */ /* 0x001ee80000300800 */
[----:B------:R-:W3:Y:S04]  /*2a170*/  LDL.LU R5, [R1+0xa4] ;  /* 0x0000a40001057983 */ /* 0x000ee80000300800 */
[----:B------:R-:W3:Y:S04]  /*2a180*/  LDL.LU R6, [R1+0xa8] ;  /* 0x0000a80001067983 */ /* 0x000ee80000300800 */
[----:B------:R-:W3:Y:S01]  /*2a190*/  LDL.LU R7, [R1+0xac] ;  /* 0x0000ac0001077983 */ /* 0x000ee20000300800 */
[----:B--2---:R-:W-:-:S15]  /*2a1a0*/  HMMA.16816.F32 R20, R16, R8, R20 ;  /* 0x000000081014723c */ /* 0x004fde0000001814 */
[----:B------:R-:W-:-:S04]  /*2a1b0*/  NOP ;  /* 0x0000000000007918 */ /* 0x000fc80000000000 */
[----:B------:R0:W-:Y:S04]  /*2a1c0*/  STL.64 [R1+0x290], R20 ;  /* 0x0002901401007387 */ /* 0x0001e80000100a00 */
[----:B------:R-:W-:Y:S04]  /*2a1d0*/  STL.64 [R1+0x298], R22 ;  /* 0x0002981601007387 */ /* 0x000fe80000100a00 */
[----:B0-----:R-:W2:Y:S01]  /*2a1e0*/  LDL.LU R21, [R1+0x11d0] ;  /* 0x0011d00001157983 */ /* 0x001ea20000300800 */
[----:B-----5:R-:W-:Y:S02]  /*2a1f0*/  F2FP.F16.E4M3.UNPACK_B R10, R10.H1 ;  /* 0x0000000aff0a723e */ /* 0x020fe400030006ff */
[----:B------:R-:W-:-:S07]  /*2a200*/  F2FP.F16.E4M3.UNPACK_B R11, R11.H1 ;  /* 0x0000000bff0b723e */ /* 0x000fce00030006ff */
[----:B---3--:R-:W-:Y:S01]  /*2a210*/  HMMA.16816.F32 R4, R16, R10, R4 ;  /* 0x0000000a1004723c */ /* 0x008fe20000001804 */
[----:B------:R-:W-:Y:S04]  /*2a220*/  STL.64 [R1+0x1188], R10 ;  /* 0x0011880a01007387 */ /* 0x000fe80000100a00 */
[----:B------:R-:W-:-:S14]  /*2a230*/  STL.64 [R1+0x1180], R8 ;  /* 0x0011800801007387 */ /* 0x000fdc0000100a00 */
[----:B------:R-:W-:Y:S04]  /*2a240*/  STL.64 [R1+0x280], R4 ;  /* 0x0002800401007387 */ /* 0x000fe80000100a00 */
[----:B------:R0:W-:Y:S04]  /*2a250*/  STL.64 [R1+0x288], R6 ;  /* 0x0002880601007387 */ /* 0x0001e80000100a00 */
[----:B------:R-:W3:Y:S01]  /*2a260*/  LDL.LU R24, [R1+0x158] ;  /* 0x0001580001187983 */ /* 0x000ee20000300800 */
[----:B--2---:R-:W-:Y:S02]  /*2a270*/  F2FP.F16.E4M3.UNPACK_B R20, R21.H1 ;  /* 0x00000015ff14723e */ /* 0x004fe400030006ff */
[----:B------:R-:W-:-:S07]  /*2a280*/  F2FP.F16.E4M3.UNPACK_B R21, R28.H1 ;  /* 0x0000001cff15723e */ /* 0x000fce00030006ff */
[----:B0-----:R-:W-:-:S15]  /*2a290*/  HMMA.16816.F32 R4, R16, R20, R12 ;  /* 0x000000141004723c */ /* 0x001fde000000180c */
[----:B------:R-:W-:-:S04]  /*2a2a0*/  NOP ;  /* 0x0000000000007918 */ /* 0x000fc80000000000 */
[----:B------:R-:W-:Y:S04]  /*2a2b0*/  STL.64 [R1+0x270], R4 ;  /* 0x0002700401007387 */ /* 0x000fe80000100a00 */
[----:B------:R-:W-:Y:S04]  /*2a2c0*/  STL.64 [R1+0x278], R6 ;  /* 0x0002780601007387 */ /* 0x000fe80000100a00 */
[----:B------:R-:W2:Y:S04]  /*2a2d0*/  LDL.LU R12, [R1+0xc0] ;  /* 0x0000c000010c7983 */ /* 0x000ea80000300800 */
[----:B--2---:R0:W-:Y:S04]  /*2a2e0*/  STL [R1+0x11bc], R12 ;  /* 0x0011bc0c01007387 */ /* 0x0041e80000100800 */
[----:B------:R-:W2:Y:S04]  /*2a2f0*/  LDL.LU R13, [R1+0xc4] ;  /* 0x0000c400010d7983 */ /* 0x000ea80000300800 */
[----:B------:R-:W4:Y:S04]  /*2a300*/  LDL.LU R14, [R1+0xc8] ;  /* 0x0000c800010e7983 */ /* 0x000f280000300800 */
[----:B------:R-:W4:Y:S04]  /*2a310*/  LDL.LU R15, [R1+0xcc] ;  /* 0x0000cc00010f7983 */ /* 0x000f280000300800 */
[----:B------:R-:W5:Y:S04]  /*2a320*/  LDL.LU R25, [R1+0x15c] ;  /* 0x00015c0001197983 */ /* 0x000f680000300800 */
[----:B0-----:R-:W2:Y:S01]  /*2a330*/  LDL.LU R12, [R1+0x108c] ;  /* 0x00108c00010c7983 */ /* 0x001ea20000300800 */
[----:B------:R-:W-:-:S02]  /*2a340*/  F2FP.F16.E4M3.UNPACK_B R23, R26.H1 ;  /* 0x0000001aff17723e */ /* 0x000fc400030006ff */
[----:B------:R-:W-:Y:S01]  /*2a350*/  F2FP.F16.E4M3.UNPACK_B R22, R27.H1 ;  /* 0x0000001bff16723e */ /* 0x000fe200030006ff */
[----:B----4-:R-:W-:Y:S04]  /*2a360*/  STL.64 [R1+0x11c8], R14 ;  /* 0x0011c80e01007387 */ /* 0x010fe80000100a00 */
[----:B--2---:R0:W-:Y:S04]  /*2a370*/  STL.64 [R1+0x11c0], R12 ;  /* 0x0011c00c01007387 */ /* 0x0041e80000100a00 */
[----:B0-----:R-:W2:Y:S04]  /*2a380*/  LDL.LU R12, [R1+0xf0] ;  /* 0x0000f000010c7983 */ /* 0x001ea80000300800 */
[----:B------:R-:W2:Y:S04]  /*2a390*/  LDL.LU R13, [R1+0xf4] ;  /* 0x0000f400010d7983 */ /* 0x000ea80000300800 */
[----:B------:R-:W2:Y:S04]  /*2a3a0*/  LDL.LU R14, [R1+0xf8] ;  /* 0x0000f800010e7983 */ /* 0x000ea80000300800 */
[----:B------:R-:W2:Y:S04]  /*2a3b0*/  LDL.LU R15, [R1+0xfc] ;  /* 0x0000fc00010f7983 */ /* 0x000ea80000300800 */
[----:B------:R-:W4:Y:S04]  /*2a3c0*/  LDL.LU R0, [R1+0x1088] ;  /* 0x0010880001007983 */ /* 0x000f280000300800 */
        /* <DEDUP_REMOVED lines=10> */
[----:B------:R-:W4:Y:S04]  /*2a470*/  LDL.LU R4, [R1+0xb0] ;  /* 0x0000b00001047983 */ /* 0x000f280000300800 */
[----:B------:R-:W4:Y:S04]  /*2a480*/  LDL.LU R5, [R1+0xb4] ;  /* 0x0000b40001057983 */ /* 0x000f280000300800 */
[----:B------:R-:W4:Y:S04]  /*2a490*/  LDL.LU R6, [R1+0xb8] ;  /* 0x0000b80001067983 */ /* 0x000f280000300800 */
[----:B------:R-:W4:Y:S01]  /*2a4a0*/  LDL.LU R7, [R1+0xbc] ;  /* 0x0000bc0001077983 */ /* 0x000f220000300800 */
        /* <DEDUP_REMOVED lines=11> */
[----:B------:R-:W-:Y:S04]  /*2a560*/  STL.64 [R1+0x1168], R22 ;  /* 0x0011681601007387 */ /* 0x000fe80000100a00 */
[----:B------:R0:W-:Y:S04]  /*2a570*/  STL.64 [R1+0x1160], R20 ;  /* 0x0011601401007387 */ /* 0x0001e80000100a00 */
[----:B0-----:R-:W2:Y:S04]  /*2a580*/  LDL.LU R20, [R1+0x30] ;  /* 0x0000300001147983 */ /* 0x001ea80000300800 */
[----:B------:R-:W2:Y:S04]  /*2a590*/  LDL.LU R21, [R1+0x34] ;  /* 0x0000340001157983 */ /* 0x000ea80000300800 */
[----:B------:R-:W2:Y:S04]  /*2a5a0*/  LDL.LU R22, [R1+0x38] ;  /* 0x0000380001167983 */ /* 0x000ea80000300800 */
[----:B------:R-:W2:Y:S01]  /*2a5b0*/  LDL.LU R23, [R1+0x3c] ;  /* 0x00003c0001177983 */ /* 0x000ea20000300800 */
[----:B------:R-:W-:-:S02]  /*2a5c0*/  IMAD R26, R26, 0x100, R2 ;  /* 0x000001001a1a7824 */ /* 0x000fc400078e0202 */
[----:B------:R-:W-:Y:S02]  /*2a5d0*/  IMAD R27, R27, 0x100, R3 ;  /* 0x000001001b1b7824 */ /* 0x000fe400078e0203 */
[----:B----4-:R-:W-:Y:S01]  /*2a5e0*/  IMAD R0, R0, 0x100, R12 ;  /* 0x0000010000007824 */ /* 0x010fe200078e020c */
[----:B--2---:R-:W-:Y:S04]  /*2a5f0*/  STL.64 [R1+0x1178], R22 ;  /* 0x0011781601007387 */ /* 0x004fe80000100a00 */
[----:B------:R0:W-:Y:S04]  /*2a600*/  STL.64 [R1+0x1170], R20 ;  /* 0x0011701401007387 */ /* 0x0001e80000100a00 */
[----:B0-----:R-:W2:Y:S04]  /*2a610*/  LDL.LU R20, [R1+0x50] ;  /* 0x0000500001147983 */ /* 0x001ea80000300800 */
[----:B------:R-:W2:Y:S04]  /*2a620*/  LDL.LU R21, [R1+0x54] ;  /* 0x0000540001157983 */ /* 0x000ea80000300800 */
[----:B------:R-:W2:Y:S04]  /*2a630*/  LDL.LU R22, [R1+0x58] ;  /* 0x0000580001167983 */ /* 0x000ea80000300800 */
[----:B------:R-:W2:Y:S04]  /*2a640*/  LDL.LU R23, [R1+0x5c] ;  /* 0x00005c0001177983 */ /* 0x000ea80000300800 */
[----:B------:R-:W3:Y:S04]  /*2a650*/  LDL.LU R12, [R1+0x11bc] ;  /* 0x0011bc00010c7983 */ /* 0x000ee80000300800 */
[----:B------:R-:W4:Y:S04]  /*2a660*/  LDL.LU R2, [R1+0x11b8] ;  /* 0x0011b80001027983 */ /* 0x000f280000300800 */
[----:B------:R-:W4:Y:S01]  /*2a670*/  LDL.LU R3, [R1+0x11b4] ;  /* 0x0011b40001037983 */ /* 0x000f220000300800 */
[----:B------:R-:W-:-:S02]  /*2a680*/  F2FP.F16.E4M3.UNPACK_B R24, R24.H1 ;  /* 0x00000018ff18723e */ /* 0x000fc400030006ff */
[----:B-----5:R-:W-:Y:S01]  /*2a690*/  F2FP.F16.E4M3.UNPACK_B R25, R25.H1 ;  /* 0x00000019ff19723e */ /* 0x020fe200030006ff */
[----:B------:R-:W-:Y:S02]  /*2a6a0*/  IMAD R28, R28, 0x100, R29 ;  /* 0x000001001c1c7824 */ /* 0x000fe400078e021d */
[----:B------:R-:W5:Y:S04]  /*2a6b0*/  LDL.LU R29, [R1+0x11b0] ;  /* 0x0011b000011d7983 */ /* 0x000f680000300800 */
[----:B---3--:R-:W-:Y:S01]  /*2a6c0*/  HMMA.16816.F32 R16, R16, R24, R12 ;  /* 0x000000181010723c */ /* 0x008fe2000000180c */
[----:B------:R-:W3:-:S15]  /*2a6d0*/  LDL.LU R12, [R1] ;  /* 0x00000000010c7983 */ /* 0x000ede0000300800 */
[----:B------:R-:W-:-:S03]  /*2a6e0*/  NOP ;  /* 0x0000000000007918 */ /* 0x000fc60000000000 */
[----:B------:R0:W-:Y:S04]  /*2a6f0*/  STL.64 [R1+0x2c0], R16 ;  /* 0x0002c01001007387 */ /* 0x0001e80000100a00 */
[----:B------:R1:W-:Y:S04]  /*2a700*/  STL.64 [R1+0x2c8], R18 ;  /* 0x0002c81201007387 */ /* 0x0003e80000100a00 */
[----:B------:R-:W3:Y:S04]  /*2a710*/  LDL.LU R13, [R1+0x4] ;  /* 0x00000400010d7983 */ /* 0x000ee80000300800 */
[----:B------:R-:W3:Y:S04]  /*2a720*/  LDL.LU R14, [R1+0x8] ;  /* 0x00000800010e7983 */ /* 0x000ee80000300800 */
[----:B------:R-:W3:Y:S01]  /*2a730*/  LDL.LU R15, [R1+0xc] ;  /* 0x00000c00010f7983 */ /* 0x000ee20000300800 */
[----:B0-----:R-:W-:-:S02]  /*2a740*/  F2FP.F16.E4M3.UNPACK_B R16, R0 ;  /* 0x00000000ff10723e */ /* 0x001fc400020006ff */
[----:B-1----:R-:W-:Y:S02]  /*2a750*/  F2FP.F16.E4M3.UNPACK_B R18, R26 ;  /* 0x0000001aff12723e */ /* 0x002fe400020006ff */
[----:B------:R-:W-:Y:S02]  /*2a760*/  F2FP.F16.E4M3.UNPACK_B R17, R27 ;  /* 0x0000001bff11723e */ /* 0x000fe400020006ff */
[----:B------:R-:W-:-:S07]  /*2a770*/  F2FP.F16.E4M3.UNPACK_B R19, R28 ;  /* 0x0000001cff13723e */ /* 0x000fce00020006ff */
[----:B----4-:R-:W-:-:S15]  /*2a780*/  HMMA.16816.F32 R4, R16, R2, R4 ;  /* 0x000000021004723c */ /* 0x010fde0000001804 */
[----:B------:R-:W-:-:S04]  /*2a790*/  NOP ;  /* 0x0000000000007918 */ /* 0x000fc80000000000 */
[----:B------:R-:W-:Y:S04]  /*2a7a0*/  STL.64 [R1+0x240], R4 ;  /* 0x0002400401007387 */ /* 0x000fe80000100a00 */
[----:B------:R0:W-:Y:S04]  /*2a7b0*/  STL.64 [R1+0x248], R6 ;  /* 0x0002480601007387 */ /* 0x0001e80000100a00 */
[----:B0-----:R-:W4:Y:S04]  /*2a7c0*/  LDL.LU.64 R6, [R1+0x11a8] ;  /* 0x0011a80001067983 */ /* 0x001f280000300a00 */
[----:B------:R-:W2:Y:S02]  /*2a7d0*/  LDL.LU.64 R4, [R1+0x11a0] ;  /* 0x0011a00001047983 */ /* 0x000ea40000300a00 */
[----:B--2---:R-:W-:-:S15]  /*2a7e0*/  HMMA.16816.F32 R8, R16, R4, R8 ;  /* 0x000000041008723c */ /* 0x004fde0000001808 */
[----:B------:R-:W-:-:S04]  /*2a7f0*/  NOP ;  /* 0x0000000000007918 */ /* 0x000fc80000000000 */
[----:B------:R-:W-:Y:S04]  /*2a800*/  STL.64 [R1+0x230], R8 ;  /* 0x0002300801007387 */ /* 0x000fe80000100a00 */
[----:B------:R0:W-:Y:S04]  /*2a810*/  STL.64 [R1+0x238], R10 ;  /* 0x0002380a01007387 */ /* 0x0001e80000100a00 */
[----:B0-----:R-:W4:Y:S04]  /*2a820*/  LDL.LU.64 R10, [R1+0x1198] ;  /* 0x00119800010a7983 */ /* 0x001f280000300a00 */
[----:B------:R-:W4:Y:S02]  /*2a830*/  LDL.LU.64 R8, [R1+0x1190] ;  /* 0x0011900001087983 */ /* 0x000f240000300a00 */
[----:B----4-:R-:W-:Y:S02]  /*2a840*/  HMMA.16816.F32 R4, R16, R6, R8 ;  /* 0x000000061004723c */ /* 0x010fe40000001808 */
[----:B------:R-:W2:Y:S04]  /*2a850*/  LDL.LU.64 R10, [R1+0x1188] ;  /* 0x00118800010a7983 */ /* 0x000ea80000300a00 */
[----:B------:R-:W4:-:S13]  /*2a860*/  LDL.LU.64 R8, [R1+0x1180] ;  /* 0x0011800001087983 */ /* 0x000f1a0000300a00 */
[----:B------:R0:W-:Y:S04]  /*2a870*/  STL.64 [R1+0x220], R4 ;  /* 0x0002200401007387 */ /* 0x0001e80000100a00 */
[----:B------:R1:W-:Y:S04]  /*2a880*/  STL.64 [R1+0x228], R6 ;  /* 0x0002280601007387 */ /* 0x0003e80000100a00 */
[----:B0-----:R-:W2:Y:S04]  /*2a890*/  LDL.LU R4, [R1+0x10] ;  /* 0x0000100001047983 */ /* 0x001ea80000300800 */
[----:B------:R-:W2:Y:S04]  /*2a8a0*/  LDL.LU R5, [R1+0x14] ;  /* 0x0000140001057983 */ /* 0x000ea80000300800 */
[----:B-1----:R-:W2:Y:S01]  /*2a8b0*/  LDL.LU R6, [R1+0x18] ;  /* 0x0000180001067983 */ /* 0x002ea20000300800 */
[----:B----4-:R-:W-:-:S15]  /*2a8c0*/  HMMA.16816.F32 R20, R16, R8, R20 ;  /* 0x000000081014723c */ /* 0x010fde0000001814 */
[----:B------:R-:W-:-:S04]  /*2a8d0*/  NOP ;  /* 0x0000000000007918 */ /* 0x000fc80000000000 */
[----:B------:R-:W-:Y:S04]  /*2a8e0*/  STL.64 [R1+0x210], R20 ;  /* 0x0002101401007387 */ /* 0x000fe80000100a00 */
[----:B------:R0:W-:Y:S04]  /*2a8f0*/  STL.64 [R1+0x218], R22 ;  /* 0x0002181601007387 */ /* 0x0001e80000100a00 */
[----:B0-----:R-:W2:Y:S04]  /*2a900*/  LDL.LU.64 R22, [R1+0x1178] ;  /* 0x0011780001167983 */ /* 0x001ea80000300a00 */
[----:B------:R-:W2:Y:S01]  /*2a910*/  LDL.LU.64 R20, [R1+0x1170] ;  /* 0x0011700001147983 */ /* 0x000ea20000300a00 */
[----:B-----5:R-:W-:Y:S01]  /*2a920*/  IMAD.MOV.U32 R7, RZ, RZ, R29 ;  /* 0x000000ffff077224 */ /* 0x020fe200078e001d */
[----:B--2---:R-:W-:Y:S02]  /*2a930*/  HMMA.16816.F32 R8, R16, R10, R20 ;  /* 0x0000000a1008723c */ /* 0x004fe40000001814 */
[----:B------:R-:W3:Y:S04]  /*2a940*/  LDL.LU.64 R22, [R1+0x1168] ;  /* 0x0011680001167983 */ /* 0x000ee80000300a00 */
[----:B------:R-:W2:-:S13]  /*2a950*/  LDL.LU.64 R20, [R1+0x1160] ;  /* 0x0011600001147983 */ /* 0x000e9a0000300a00 */
[----:B------:R-:W-:Y:S04]  /*2a960*/  STL.64 [R1+0x140], R8 ;  /* 0x0001400801007387 */ /* 0x000fe80000100a00 */
[----:B------:R0:W-:Y:S01]  /*2a970*/  STL.64 [R1+0x148], R10 ;  /* 0x0001480a01007387 */ /* 0x0001e20000100a00 */
[C---:B--2---:R-:W-:Y:S03]  /*2a980*/  HMMA.16816.F32 R4, R16.reuse, R20, R4 ;  /* 0x000000141004723c */ /* 0x044fe60000001804 */
[----:B------:R-:W2:Y:S05]  /*2a990*/  LDL.LU R20, [R1+0x1040] ;  /* 0x0010400001147983 */ /* 0x000eaa0000300800 */
[C---:B---3--:R-:W-:Y:S01]  /*2a9a0*/  HMMA.16816.F32 R12, R16.reuse, R22, R12 ;  /* 0x00000016100c723c */ /* 0x048fe2000000180c */
[----:B------:R-:W3:Y:S10]  /*2a9b0*/  LDL.LU R21, [R1+0xe28] ;  /* 0x000e280001157983 */ /* 0x000ef40000300800 */
[----:B------:R-:W-:Y:S04]  /*2a9c0*/  STL.64 [R1+0x120], R4 ;  /* 0x0001200401007387 */ /* 0x000fe80000100a00 */
[----:B------:R1:W-:Y:S04]  /*2a9d0*/  STL.64 [R1+0x128], R6 ;  /* 0x0001280601007387 */ /* 0x0003e80000100a00 */
[----:B0-----:R-:W4:Y:S04]  /*2a9e0*/  LDL.LU R10, [R1+0xe20] ;  /* 0x000e2000010a7983 */ /* 0x001f280000300800 */
[----:B------:R-:W5:Y:S04]  /*2a9f0*/  LDL.LU R11, [R1+0xe38] ;  /* 0x000e3800010b7983 */ /* 0x000f680000300800 */
[----:B------:R-:W2:Y:S04]  /*2aa00*/  LDL.LU R8, [R1+0x103c] ;  /* 0x00103c0001087983 */ /* 0x000ea80000300800 */
[----:B------:R-:W2:Y:S04]  /*2aa10*/  LDL.LU R9, [R1+0xe18] ;  /* 0x000e180001097983 */ /* 0x000ea80000300800 */
[----:B-1----:R-:W2:Y:S04]  /*2aa20*/  LDL.LU R6, [R1+0xe3c] ;  /* 0x000e3c0001067983 */ /* 0x002ea80000300800 */
        /* <DEDUP_REMOVED lines=13> */
[----:B------:R-:W2:Y:S04]  /*2ab00*/  LDL.LU.64 R12, [R1+0x1150] ;  /* 0x00115000010c7983 */ /* 0x000ea80000300a00 */
[----:B------:R-:W3:Y:S04]  /*2ab10*/  LDL.LU R22, [R1+0x660] ;  /* 0x0006600001167983 */ /* 0x000ee80000300800 */
[----:B------:R-:W3:Y:S01]  /*2ab20*/  LDL.LU R23, [R1+0xe30] ;  /* 0x000e300001177983 */ /* 0x000ee20000300800 */
[----:B------:R-:W-:Y:S01]  /*2ab30*/  USHF.L.U32 UR15, UR12, 0x7, URZ ;  /* 0x000000070c0f7899 */ /* 0x000fe200080006ff */
[----:B--2---:R-:W-:Y:S02]  /*2ab40*/  HMMA.16816.F32 R16, R16, R24, R12 ;  /* 0x000000181010723c */ /* 0x004fe4000000180c */
[----:B------:R-:W2:Y:S01]  /*2ab50*/  LDL.LU R15, [R1+0xe40] ;  /* 0x000e4000010f7983 */ /* 0x000ea20000300800 */
[----:B------:R-:W-:-:S02]  /*2ab60*/  USHF.L.U32 UR6, UR13, 0x7, URZ ;  /* 0x000000070d067899 */ /* 0x000fc400080006ff */
[----:B------:R-:W-:Y:S02]  /*2ab70*/  USHF.L.U32 UR14, UR13, 0x7, URZ ;  /* 0x000000070d0e7899 */ /* 0x000fe400080006ff */
[----:B------:R-:W-:Y:S01]  /*2ab80*/  USHF.L.U32 UR5, UR12, 0x7, URZ ;  /* 0x000000070c057899 */ /* 0x000fe200080006ff */
[----:B---3--:R-:W-:Y:S01]  /*2ab90*/  IADD3 R22, P2, PT, R22, UR15, RZ ;  /* 0x0000000f16167c10 */ /* 0x008fe2000ff5e0ff */
[----:B------:R-:W-:Y:S01]  /*2aba0*/  USHF.R.S32.HI UR6, URZ, 0x1f, UR6 ;  /* 0x0000001fff067899 */ /* 0x000fe20008011406 */
[----:B------:R-:W-:Y:S01]  /*2abb0*/  IADD3 R23, P4, PT, R23, UR15, RZ ;  /* 0x0000000f17177c10 */ /* 0x000fe2000ff9e0ff */
[----:B------:R-:W-:Y:S01]  /*2abc0*/  USHF.R.S32.HI UR5, URZ, 0x1f, UR5 ;  /* 0x0000001fff057899 */ /* 0x000fe20008011405 */
[----:B------:R-:W-:Y:S02]  /*2abd0*/  IADD3 R20, P6, PT, R20, UR14, RZ ;  /* 0x0000000e14147c10 */ /* 0x000fe4000ffde0ff */
[----:B------:R-:W-:Y:S02]  /*2abe0*/  IADD3 R21, P0, PT, R21, UR15, RZ ;  /* 0x0000000f15157c10 */ /* 0x000fe4000ff1e0ff */
[----:B----4-:R-:W-:-:S02]  /*2abf0*/  IADD3 R10, P1, PT, R10, UR15, RZ ;  /* 0x0000000f0a0a7c10 */ /* 0x010fc4000ff3e0ff */
[----:B-----5:R-:W-:Y:S02]  /*2ac00*/  IADD3 R11, P3, PT, R11, UR15, RZ ;  /* 0x0000000f0b0b7c10 */ /* 0x020fe4000ff7e0ff */
[----:B------:R-:W-:Y:S02]  /*2ac10*/  IADD3.X R8, PT, PT, R8, UR6, RZ, P6, !PT ;  /* 0x0000000608087c10 */ /* 0x000fe4000b7fe4ff */
[----:B------:R-:W-:Y:S01]  /*2ac20*/  IADD3 R9, P6, PT, R9, UR15, RZ ;  /* 0x0000000f09097c10 */ /* 0x000fe2000ffde0ff */
[----:B------:R0:W-:Y:S04]  /*2ac30*/  STL.64 [R1+0x130], R16 ;  /* 0x0001301001007387 */ /* 0x0001e80000100a00 */
[----:B------:R-:W-:Y:S01]  /*2ac40*/  STL.64 [R1+0x138], R18 ;  /* 0x0001381201007387 */ /* 0x000fe20000100a00 */
[----:B------:R-:W-:-:S02]  /*2ac50*/  IADD3.X R4, PT, PT, R4, UR5, RZ, P3, !PT ;  /* 0x0000000504047c10 */ /* 0x000fc40009ffe4ff */
[----:B------:R-:W-:Y:S02]  /*2ac60*/  IADD3 R5, P3, PT, R5, UR15, RZ ;  /* 0x0000000f05057c10 */ /* 0x000fe4000ff7e0ff */
[----:B------:R-:W-:Y:S02]  /*2ac70*/  IADD3.X R2, PT, PT, R2, UR5, RZ, P2, !PT ;  /* 0x0000000502027c10 */ /* 0x000fe400097fe4ff */
[----:B------:R-:W-:Y:S02]  /*2ac80*/  IADD3 R3, P2, PT, R3, UR15, RZ ;  /* 0x0000000f03037c10 */ /* 0x000fe4000ff5e0ff */
[----:B--2---:R-:W-:-:S05]  /*2ac90*/  IADD3 R15, P5, PT, R15, UR15, RZ ;  /* 0x0000000f0f0f7c10 */ /* 0x004fca000ffbe0ff */
[----:B------:R-:W-:Y:S04]  /*2aca0*/  STL [R1+0xe40], R15 ;  /* 0x000e400f01007387 */ /* 0x000fe80000100800 */
[----:B------:R-:W-:Y:S04]  /*2acb0*/  STL [R1+0x660], R22 ;  /* 0x0006601601007387 */ /* 0x000fe80000100800 */
[----:B------:R-:W-:Y:S04]  /*2acc0*/  STL [R1+0xe30], R23 ;  /* 0x000e301701007387 */ /* 0x000fe80000100800 */
[----:B------:R-:W-:Y:S04]  /*2acd0*/  STL [R1+0x1040], R20 ;  /* 0x0010401401007387 */ /* 0x000fe80000100800 */
[----:B------:R-:W-:Y:S01]  /*2ace0*/  STL [R1+0xe28], R21 ;  /* 0x000e281501007387 */ /* 0x000fe20000100800 */
[----:B------:R-:W-:-:S03]  /*2acf0*/  IADD3.X R6, PT, PT, R6, UR5, RZ, P5, !PT ;  /* 0x0000000506067c10 */ /* 0x000fc6000affe4ff */
[----:B------:R-:W-:Y:S01]  /*2ad00*/  STL [R1+0xe20], R10 ;  /* 0x000e200a01007387 */ /* 0x000fe20000100800 */
[----:B------:R-:W-:-:S03]  /*2ad10*/  IADD3 R7, P5, PT, R7, UR15, RZ ;  /* 0x0000000f07077c10 */ /* 0x000fc6000ffbe0ff */
        /* <DEDUP_REMOVED lines=12> */
[----:B------:R-:W-:Y:S04]  /*2ade0*/  STL [R1+0xdf8], R27 ;  /* 0x000df81b01007387 */ /* 0x000fe80000100800 */
[----:B0-----:R-:W2:Y:S01]  /*2adf0*/  LDL.LU R16, [R1+0xe1c] ;  /* 0x000e1c0001107983 */ /* 0x001ea20000300800 */
[----:B------:R-:W-:-:S02]  /*2ae00*/  IADD3.X R26, PT, PT, R26, UR5, RZ, P4, !PT ;  /* 0x000000051a1a7c10 */ /* 0x000fc4000a7fe4ff */
[----:B------:R-:W-:-:S03]  /*2ae10*/  IADD3 R0, P4, PT, R0, UR15, RZ ;  /* 0x0000000f00007c10 */ /* 0x000fc6000ff9e0ff */
[----:B------:R-:W-:Y:S04]  /*2ae20*/  STL [R1+0x654], R26 ;  /* 0x0006541a01007387 */ /* 0x000fe80000100800 */
[----:B--2---:R0:W-:Y:S04]  /*2ae30*/  STL [R1+0x1144], R16 ;  /* 0x0011441001007387 */ /* 0x0041e80000100800 */
[----:B------:R-:W-:Y:S04]  /*2ae40*/  STL [R1+0xe24], R0 ;  /* 0x000e240001007387 */ /* 0x000fe80000100800 */
[----:B0-----:R-:W2:Y:S01]  /*2ae50*/  LDL.LU R16, [R1+0x64c] ;  /* 0x00064c0001107983 */ /* 0x001ea20000300800 */
[----:B------:R-:W-:-:S05]  /*2ae60*/  IADD3.X R29, PT, PT, R29, UR5, RZ, P2, !PT ;  /* 0x000000051d1d7c10 */ /* 0x000fca00097fe4ff */
[----:B------:R-:W-:Y:S04]  /*2ae70*/  STL [R1+0x650], R29 ;  /* 0x0006501d01007387 */ /* 0x000fe80000100800 */
        /* <DEDUP_REMOVED lines=30> */
[----:B--2---:R-:W-:-:S05]  /*2b060*/  IADD3 R16, P2, PT, R16, UR15, RZ ;  /* 0x0000000f10107c10 */ /* 0x004fca000ff5e0ff */
[----:B------:R0:W-:Y:S04]  /*2b070*/  STL [R1+0xde8], R16 ;  /* 0x000de81001007387 */ /* 0x0001e80000100800 */
[----:B0-----:R-:W2:Y:S02]  /*2b080*/  LDL.LU R16, [R1+0x1148] ;  /* 0x0011480001107983 */ /* 0x001ea40000300800 */
[----:B--2---:R-:W-:-:S05]  /*2b090*/  IADD3.X R16, PT, PT, R16, UR5, RZ, P0, !PT ;  /* 0x0000000510107c10 */ /* 0x004fca00087fe4ff */
[----:B------:R0:W-:Y:S04]  /*2b0a0*/  STL [R1+0x64c], R16 ;  /* 0x00064c1001007387 */ /* 0x0001e80000100800 */
[----:B0-----:R-:W2:Y:S01]  /*2b0b0*/  LDL.LU R16, [R1+0x1144] ;  /* 0x0011440001107983 */ /* 0x001ea20000300800 */
[----:B---3--:R-:W-:Y:S02]  /*2b0c0*/  IADD3.X R17, PT, PT, R17, UR5, RZ, P4, !PT ;  /* 0x0000000511117c10 */ /* 0x008fe4000a7fe4ff */
[----:B----4-:R-:W-:Y:S02]  /*2b0d0*/  IADD3 R18, P4, PT, R18, UR15, RZ ;  /* 0x0000000f12127c10 */ /* 0x010fe4000ff9e0ff */
[----:B-----5:R-:W-:Y:S02]  /*2b0e0*/  IADD3.X R19, PT, PT, R19, UR5, RZ, P1, !PT ;  /* 0x0000000513137c10 */ /* 0x020fe40008ffe4ff */
[----:B------:R-:W-:-:S02]  /*2b0f0*/  IADD3 R24, P1, PT, R24, UR15, RZ ;  /* 0x0000000f18187c10 */ /* 0x000fc4000ff3e0ff */
[----:B------:R-:W-:Y:S02]  /*2b100*/  IADD3.X R13, PT, PT, R13, UR5, RZ, P6, !PT ;  /* 0x000000050d0d7c10 */ /* 0x000fe4000b7fe4ff */
[----:B------:R-:W-:Y:S02]  /*2b110*/  IADD3 R14, P6, PT, R14, UR15, RZ ;  /* 0x0000000f0e0e7c10 */ /* 0x000fe4000ffde0ff */
[----:B------:R-:W-:Y:S02]  /*2b120*/  IADD3.X R15, PT, PT, R15, UR5, RZ, P1, !PT ;  /* 0x000000050f0f7c10 */ /* 0x000fe40008ffe4ff */
[----:B------:R-:W-:Y:S02]  /*2b130*/  IADD3 R22, P1, PT, R22, UR15, RZ ;  /* 0x0000000f16167c10 */ /* 0x000fe4000ff3e0ff */
[----:B------:R-:W-:Y:S02]  /*2b140*/  IADD3.X R23, PT, PT, R23, UR5, RZ, P3, !PT ;  /* 0x0000000517177c10 */ /* 0x000fe40009ffe4ff */
        /* <DEDUP_REMOVED lines=14> */
[----:B--2---:R-:W-:-:S04]  /*2b230*/  IADD3 R16, P0, PT, R16, UR15, RZ ;  /* 0x0000000f10107c10 */ /* 0x004fc8000ff1e0ff */
[----:B------:R-:W-:Y:S01]  /*2b240*/  IADD3.X R25, PT, PT, R25, UR5, RZ, P0, !PT ;  /* 0x0000000519197c10 */ /* 0x000fe200087fe4ff */
[----:B------:R0:W-:Y:S04]  /*2b250*/  STL [R1+0xe1c], R16 ;  /* 0x000e1c1001007387 */ /* 0x0001e80000100800 */
[----:B------:R-:W-:Y:S01]  /*2b260*/  STL [R1+0x648], R17 ;  /* 0x0006481101007387 */ /* 0x000fe20000100800 */
[----:B------:R-:W-:-:S03]  /*2b270*/  IADD3 R12, P0, PT, R12, UR15, RZ ;  /* 0x0000000f0c0c7c10 */ /* 0x000fc6000ff1e0ff */
        /* <DEDUP_REMOVED lines=24> */
[----:B0-----:R-:W2:Y:S01]  /*2b400*/  LDL.LU R16, [R1+0xdb4] ;  /* 0x000db40001107983 */ /* 0x001ea20000300800 */
[----:B------:R-:W-:-:S02]  /*2b410*/  IADD3 R26, P2, PT, R26, UR15, RZ ;  /* 0x0000000f1a1a7c10 */ /* 0x000fc4000ff5e0ff */
[----:B------:R-:W-:-:S03]  /*2b420*/  IADD3.X R0, PT, PT, R0, UR5, RZ, P0, !PT ;  /* 0x0000000500007c10 */ /* 0x000fc600087fe4ff */
[----:B------:R-:W-:Y:S04]  /*2b430*/  STL [R1+0xd78], R26 ;  /* 0x000d781a01007387 */ /* 0x000fe80000100800 */
[----:B--2---:R0:W-:Y:S04]  /*2b440*/  STL [R1+0x113c], R16 ;  /* 0x00113c1001007387 */ /* 0x0041e80000100800 */
[----:B------:R-:W-:Y:S04]  /*2b450*/  STL [R1+0xdc4], R0 ;  /* 0x000dc40001007387 */ /* 0x000fe80000100800 */
[----:B0-----:R-:W2:Y:S01]  /*2b460*/  LDL.LU R16, [R1+0xd68] ;  /* 0x000d680001107983 */ /* 0x001ea20000300800 */
[----:B------:R-:W-:-:S05]  /*2b470*/  IADD3 R29, P0, PT, R29, UR15, RZ ;  /* 0x0000000f1d1d7c10 */ /* 0x000fca000ff1e0ff */
        /* <DEDUP_REMOVED lines=31> */
[----:B--2---:R-:W-:-:S05]  /*2b670*/  IADD3.X R16, PT, PT, R16, UR5, RZ, P4, !PT ;  /* 0x0000000510107c10 */ /* 0x004fca000a7fe4ff */
[----:B------:R0:W-:Y:S04]  /*2b680*/  STL [R1+0xdbc], R16 ;  /* 0x000dbc1001007387 */ /* 0x0001e80000100800 */
[----:B0-----:R-:W2:Y:S02]  /*2b690*/  LDL.LU R16, [R1+0x1140] ;  /* 0x0011400001107983 */ /* 0x001ea40000300800 */
[----:B--2---:R-:W-:-:S05]  /*2b6a0*/  IADD3 R16, P4, PT, R16, UR15, RZ ;  /* 0x0000000f10107c10 */ /* 0x004fca000ff9e0ff */
[----:B------:R0:W-:Y:S04]  /*2b6b0*/  STL [R1+0xd68], R16 ;  /* 0x000d681001007387 */ /* 0x0001e80000100800 */
[----:B0-----:R-:W2:Y:S01]  /*2b6c0*/  LDL.LU R16, [R1+0x113c] ;  /* 0x00113c0001107983 */ /* 0x001ea20000300800 */
[----:B----4-:R-:W-:Y:S02]  /*2b6d0*/  IADD3.X R18, PT, PT, R18, UR5, RZ, P0, !PT ;  /* 0x0000000512127c10 */ /* 0x010fe400087fe4ff */
[----:B-----5:R-:W-:Y:S02]  /*2b6e0*/  IADD3 R19, P0, PT, R19, UR15, RZ ;  /* 0x0000000f13137c10 */ /* 0x020fe4000ff1e0ff */
[----:B---3--:R-:W-:Y:S02]  /*2b6f0*/  IADD3.X R24, PT, PT, R24, UR5, RZ, P6, !PT ;  /* 0x0000000518187c10 */ /* 0x008fe4000b7fe4ff */
        /* <DEDUP_REMOVED lines=19> */
[----:B--2---:R-:W-:Y:S02]  /*2b830*/  IADD3.X R16, PT, PT, R16, UR5, RZ, P1, !PT ;  /* 0x0000000510107c10 */ /* 0x004fe40008ffe4ff */
[----:B------:R-:W-:-:S03]  /*2b840*/  IADD3 R17, P1, PT, R17, UR15, RZ ;  /* 0x0000000f11117c10 */ /* 0x000fc6000ff3e0ff */
[----:B------:R0:W-:Y:S04]  /*2b850*/  STL [R1+0xdb4], R16 ;  /* 0x000db41001007387 */ /* 0x0001e80000100800 */
        /* <DEDUP_REMOVED lines=95> */
[----:B--2---:R-:W-:-:S05]  /*2be50*/  IADD3 R16, P0, PT, R16, UR15, RZ ;  /* 0x0000000f10107c10 */ /* 0x004fca000ff1e0ff */
[----:B------:R0:W-:Y:S04]  /*2be60*/  STL [R1+0xce8], R16 ;  /* 0x000ce81001007387 */ /* 0x0001e80000100800 */
        /* <DEDUP_REMOVED lines=1251> */
[----:B------:R-:W-:-:S02]  /*30ca0*/  IADD3.X R7, PT, PT, R7, UR5, RZ, P4, !PT ;  /* 0x0000000507077c10 */ /* 0x000fc4000a7fe4ff */
[----:B------:R-:W-:Y:S02]  /*30cb0*/  IADD3 R4, P4, PT, R4, UR15, RZ ;  /* 0x0000000f04047c10 */ /* 0x000fe4000ff9e0ff */
[----:B------:R-:W-:Y:S02]  /*30cc0*/  IADD3.X R5, PT, PT, R5, UR5, RZ, P0, !PT ;  /* 0x0000000505057c10 */ /* 0x000fe400087fe4ff */
[----:B------:R-:W-:Y:S02]  /*30cd0*/  IADD3 R2, P0, PT, R2, UR14, RZ ;  /* 0x0000000e02027c10 */ /* 0x000fe4000ff1e0ff */
[----:B------:R-:W-:Y:S02]  /*30ce0*/  IADD3.X R3, PT, PT, R3, UR5, RZ, P1, !PT ;  /* 0x0000000503037c10 */ /* 0x000fe40008ffe4ff */
[----:B------:R-:W-:Y:S02]  /*30cf0*/  IADD3 R28, P1, PT, R28, UR14, RZ ;  /* 0x0000000e1c1c7c10 */ /* 0x000fe4000ff3e0ff */
[----:B------:R-:W-:-:S02]  /*30d00*/  IADD3.X R27, PT, PT, R27, UR5, RZ, P6, !PT ;  /* 0x000000051b1b7c10 */ /* 0x000fc4000b7fe4ff */
        /* <DEDUP_REMOVED lines=95> */
[----:B--2---:R-:W-:Y:S02]  /*31300*/  IADD3.X R16, PT, PT, R16, UR6, RZ, P0, !PT ;  /* 0x0000000610107c10 */ /* 0x004fe400087fe4ff */
[----:B------:R-:W-:-:S03]  /*31310*/  IADD3 R17, P0, PT, R17, UR14, RZ ;  /* 0x0000000e11117c10 */ /* 0x000fc6000ff1e0ff */
[----:B------:R0:W-:Y:S04]  /*31320*/  STL [R1+0xe44], R16 ;  /* 0x000e441001007387 */ /* 0x0001e80000100800 */
        /* <DEDUP_REMOVED lines=95> */
[----:B--2---:R-:W-:-:S05]  /*31920*/  IADD3 R16, P0, PT, R16, UR14, RZ ;  /* 0x0000000e10107c10 */ /* 0x004fca000ff1e0ff */
[----:B------:R0:W-:Y:S04]  /*31930*/  STL [R1+0xef0], R16 ;  /* 0x000ef01001007387 */ /* 0x0001e80000100800 */
        /* <DEDUP_REMOVED lines=187> */
[----:B------:R-:W-:Y:S02]  /*324f0*/  IADD3 R5, P6, PT, R5, UR14, RZ ;  /* 0x0000000e05057c10 */ /* 0x000fe4000ffde0ff */
[----:B------:R-:W-:Y:S02]  /*32500*/  IADD3.X R2, PT, PT, R2, UR5, RZ, P4, !PT ;  /* 0x0000000502027c10 */ /* 0x000fe4000a7fe4ff */
[----:B------:R-:W-:Y:S02]  /*32510*/  IADD3.X R3, PT, PT, R3, UR6, RZ, P5, !PT ;  /* 0x0000000603037c10 */ /* 0x000fe4000affe4ff */
[----:B------:R-:W-:Y:S02]  /*32520*/  IADD3.X R28, PT, PT, R28, UR6, RZ, P3, !PT ;  /* 0x000000061c1c7c10 */ /* 0x000fe40009ffe4ff */
[----:B------:R-:W-:Y:S01]  /*32530*/  IADD3.X R27, PT, PT, R27, UR6, RZ, P2, !PT ;  /* 0x000000061b1b7c10 */ /* 0x000fe200097fe4ff */
[----:B------:R-:W-:Y:S01]  /*32540*/  UIADD3 UR7, UPT, UPT, UR9, 0x7f, URZ ;  /* 0x0000007f09077890 */ /* 0x000fe2000fffe0ff */
[----:B------:R-:W-:-:S02]  /*32550*/  IADD3.X R29, PT, PT, R29, UR6, RZ, P6, !PT ;  /* 0x000000061d1d7c10 */ /* 0x000fc4000b7fe4ff */
[----:B------:R-:W-:Y:S01]  /*32560*/  IADD3.X R26, PT, PT, R26, UR6, RZ, P0, !PT ;  /* 0x000000061a1a7c10 */ /* 0x000fe200087fe4ff */
[----:B------:R-:W-:-:S04]  /*32570*/  USHF.R.S32.HI UR8, URZ, 0x1f, UR7 ;  /* 0x0000001fff087899 */ /* 0x000fc80008011407 */
[----:B------:R-:W-:Y:S02]  /*32580*/  ULEA.HI UR8, UR8, UR7, URZ, 0x7 ;  /* 0x0000000708087291 */ /* 0x000fe4000f8f38ff */
[----:B------:R-:W-:Y:S02]  /*32590*/  UIADD3 UR4, UPT, UPT, UR4, 0x1, URZ ;  /* 0x0000000104047890 */ /* 0x000fe4000fffe0ff */
[----:B------:R-:W-:-:S04]  /*325a0*/  USHF.R.S32.HI UR8, URZ, 0x7, UR8 ;  /* 0x00000007ff087899 */ /* 0x000fc80008011408 */
[----:B------:R-:W-:Y:S01]  /*325b0*/  UISETP.NE.U32.AND UP0, UPT, UR4, UR8, UPT ;  /* 0x000000080400728c */ /* 0x000fe2000bf05070 */
[----:B--2---:R-:W-:-:S05]  /*325c0*/  IADD3 R16, P1, PT, R16, UR14, RZ ;  /* 0x0000000e10107c10 */ /* 0x004fca000ff3e0ff */
[----:B------:R1:W-:Y:S04]  /*325d0*/  STL [R1+0xff0], R16 ;  /* 0x000ff01001007387 */ /* 0x0003e80000100800 */
[----:B------:R1:W-:Y:S04]  /*325e0*/  STL [R1+0xfac], R17 ;  /* 0x000fac1101007387 */ /* 0x0003e80000100800 */
[----:B------:R1:W-:Y:S04]  /*325f0*/  STL [R1+0xff8], R18 ;  /* 0x000ff81201007387 */ /* 0x0003e80000100800 */
[----:B------:R1:W-:Y:S04]  /*32600*/  STL [R1+0xfb4], R19 ;  /* 0x000fb41301007387 */ /* 0x0003e80000100800 */
[----:B------:R1:W-:Y:S01]  /*32610*/  STL [R1+0x1000], R24 ;  /* 0x0010001801007387 */ /* 0x0003e20000100800 */
[----:B------:R-:W-:-:S03]  /*32620*/  IADD3.X R15, PT, PT, R15, UR6, RZ, P1, !PT ;  /* 0x000000060f0f7c10 */ /* 0x000fc60008ffe4ff */
[----:B------:R1:W-:Y:S01]  /*32630*/  STL [R1+0xfbc], R25 ;  /* 0x000fbc1901007387 */ /* 0x0003e20000100800 */
[----:B------:R-:W-:-:S03]  /*32640*/  IADD3 R22, P1, PT, R22, UR14, RZ ;  /* 0x0000000e16167c10 */ /* 0x000fc6000ff3e0ff */
[----:B------:R1:W-:Y:S04]  /*32650*/  STL [R1+0x1008], R12 ;  /* 0x0010080c01007387 */ /* 0x0003e80000100800 */
[----:B------:R1:W-:Y:S04]  /*32660*/  STL [R1+0xfc4], R13 ;  /* 0x000fc40d01007387 */ /* 0x0003e80000100800 */
[----:B------:R1:W-:Y:S04]  /*32670*/  STL [R1+0x1010], R14 ;  /* 0x0010100e01007387 */ /* 0x0003e80000100800 */
[----:B------:R1:W-:Y:S04]  /*32680*/  STL [R1+0xfcc], R15 ;  /* 0x000fcc0f01007387 */ /* 0x0003e80000100800 */
        /* <DEDUP_REMOVED lines=17> */
[----:B------:R1:W-:Y:S04]  /*327a0*/  STL [R1+0x1004], R28 ;  /* 0x0010041c01007387 */ /* 0x0003e80000100800 */
[----:B------:R1:W-:Y:S04]  /*327b0*/  STL [R1+0x100c], R27 ;  /* 0x00100c1b01007387 */ /* 0x0003e80000100800 */
[----:B------:R1:W-:Y:S04]  /*327c0*/  STL [R1+0x1024], R29 ;  /* 0x0010241d01007387 */ /* 0x0003e80000100800 */
[----:B------:R1:W-:Y:S04]  /*327d0*/  STL [R1+0x1018], R26 ;  /* 0x0010181a01007387 */ /* 0x0003e80000100800 */
[----:B------:R1:W-:Y:S01]  /*327e0*/  STL [R1+0x1014], R0 ;  /* 0x0010140001007387 */ /* 0x0003e20000100800 */
[----:B------:R-:W-:Y:S05]  /*327f0*/  BRA.U UP0, `(.L_x_2) ;  /* 0xfffffe0100d87547 */ /* 0x000fea000b83ffff */
.L_x_1:
[----:B-1----:R-:W2:Y:S01]  /*32800*/  LDL.LU R14, [R1+0x250] ;  /* 0x00025000010e7983 */ /* 0x002ea20000300800 */
[----:B------:R-:W1:Y:S01]  /*32810*/  S2UR UR5, SR_CgaCtaId ;  /* 0x00000000000579c3 */ /* 0x000e620000008800 */
[----:B------:R-:W-:Y:S01]  /*32820*/  UMOV UR4, 0x400 ;  /* 0x0000040000047882 */ /* 0x000fe20000000000 */
[----:B------:R-:W3:Y:S01]  /*32830*/  LDCU.128 UR16, c[0x0][0x390] ;  /* 0x00007200ff1077ac */ /* 0x000ee20008000c00 */
[----:B------:R-:W2:Y:S01]  /*32840*/  LDL.LU R13, [R1+0x254] ;  /* 0x00025400010d7983 */ /* 0x000ea20000300800 */
[----:B------:R-:W4:Y:S03]  /*32850*/  LDCU UR6, c[0x0][0x39c] ;  /* 0x00007380ff0677ac */ /* 0x000f260008000800 */
[----:B------:R-:W5:Y:S01]  /*32860*/  LDL.LU R12, [R1+0x258] ;  /* 0x00025800010c7983 */ /* 0x000f620000300800 */
[----:B------:R-:W0:Y:S03]  /*32870*/  LDCU UR8, c[0x0][0x39c] ;  /* 0x00007380ff0877ac */ /* 0x000e260008000800 */
[----:B------:R-:W5:Y:S01]  /*32880*/  LDL.LU R11, [R1+0x25c] ;  /* 0x00025c00010b7983 */ /* 0x000f620000300800 */
[----:B------:R-:W0:Y:S03]  /*32890*/  LDCU UR7, c[0x0][0x39c] ;  /* 0x00007380ff0777ac */ /* 0x000e260008000800 */
[----:B------:R-:W3:Y:S01]  /*328a0*/  LDL.LU R10, [R1+0x2b0] ;  /* 0x0002b000010a7983 */ /* 0x000ee20000300800 */
[----:B------:R-:W0:Y:S03]  /*328b0*/  LDCU UR14, c[0x0][0x39c] ;  /* 0x00007380ff0e77ac */ /* 0x000e260008000800 */
[----:B------:R-:W3:Y:S01]  /*328c0*/  LDL.LU R9, [R1+0x2b4] ;  /* 0x0002b40001097983 */ /* 0x000ee20000300800 */
[----:B------:R-:W0:Y:S03]  /*328d0*/  LDCU UR15, c[0x0][0x39c] ;  /* 0x00007380ff0f77ac */ /* 0x000e260008000800 */
[----:B------:R-:W4:Y:S04]  /*328e0*/  LDL.LU R8, [R1+0x2b8] ;  /* 0x0002b80001087983 */ /* 0x000f280000300800 */
[----:B------:R-:W4:Y:S04]  /*328f0*/  LDL.LU R7, [R1+0x2bc] ;  /* 0x0002bc0001077983 */ /* 0x000f280000300800 */
[----:B------:R-:W4:Y:S04]  /*32900*/  LDL.LU R6, [R1+0x2a0] ;  /* 0x0002a00001067983 */ /* 0x000f280000300800 */
[----:B------:R-:W4:Y:S04]  /*32910*/  LDL.LU R5, [R1+0x2a4] ;  /* 0x0002a40001057983 */ /* 0x000f280000300800 */
[----:B------:R-:W4:Y:S04]  /*32920*/  LDL.LU R4, [R1+0x2a8] ;  /* 0x0002a80001047983 */ /* 0x000f280000300800 */
[----:B------:R-:W4:Y:S04]  /*32930*/  LDL.LU R3, [R1+0x2ac] ;  /* 0x0002ac0001037983 */ /* 0x000f280000300800 */
[----:B------:R-:W4:Y:S04]  /*32940*/  LDL.LU R2, [R1+0x290] ;  /* 0x0002900001027983 */ /* 0x000f280000300800 */
[----:B0-----:R-:W4:Y:S01]  /*32950*/  LDL.LU R0, [R1+0x294] ;  /* 0x0002940001007983 */ /* 0x001f220000300800 */
[----:B------:R-:W-:Y:S01]  /*32960*/  BAR.SYNC.DEFER_BLOCKING 0x0 ;  /* 0x0000000000007b1d */ /* 0x000fe20000010000 */
[----:B--2---:R-:W-:-:S05]  /*32970*/  F2FP.SATFINITE.E4M3.F32.PACK_AB_MERGE_C R24, R13, R14, RZ ;  /* 0x0000000e0d18723e */ /* 0x004fca00048070ff */
[----:B------:R-:W-:Y:S01]  /*32980*/  STL [R1+0x10bc], R24 ;  /* 0x0010bc1801007387 */ /* 0x000fe20000100800 */
[----:B-----5:R-:W-:-:S05]  /*32990*/  F2FP.SATFINITE.E4M3.F32.PACK_AB_MERGE_C R23, R11, R12, RZ ;  /* 0x0000000c0b17723e */ /* 0x020fca00048070ff */
[----:B------:R-:W-:Y:S01]  /*329a0*/  STL [R1+0x10c0], R23 ;  /* 0x0010c01701007387 */ /* 0x000fe20000100800 */
[----:B---3--:R-:W-:-:S05]  /*329b0*/  F2FP.SATFINITE.E4M3.F32.PACK_AB_MERGE_C R22, R9, R10, RZ ;  /* 0x0000000a0916723e */ /* 0x008fca00048070ff */
[----:B------:R-:W-:Y:S01]  /*329c0*/  STL [R1+0x10c4], R22 ;  /* 0x0010c41601007387 */ /* 0x000fe20000100800 */
[----:B----4-:R-:W-:-:S05]  /*329d0*/  F2FP.SATFINITE.E4M3.F32.PACK_AB_MERGE_C R21, R7, R8, RZ ;  /* 0x000000080715723e */ /* 0x010fca00048070ff */
[----:B------:R-:W-:Y:S01]  /*329e0*/  STL [R1+0x10c8], R21 ;  /* 0x0010c81501007387 */ /* 0x000fe20000100800 */
[----:B------:R-:W-:-:S05]  /*329f0*/  F2FP.SATFINITE.E4M3.F32.PACK_AB_MERGE_C R20, R5, R6, RZ ;  /* 0x000000060514723e */ /* 0x000fca00048070ff */
[----:B------:R-:W-:Y:S01]  /*32a00*/  STL [R1+0x10cc], R20 ;  /* 0x0010cc1401007387 */ /* 0x000fe20000100800 */
[----:B------:R-:W-:-:S05]  /*32a10*/  F2FP.SATFINITE.E4M3.F32.PACK_AB_MERGE_C R19, R3, R4, RZ ;  /* 0x000000040313723e */ /* 0x000fca00048070ff */
[----:B------:R-:W-:Y:S01]  /*32a20*/  STL [R1+0x10d0], R19 ;  /* 0x0010d01301007387 */ /* 0x000fe20000100800 */
[----:B------:R-:W-:-:S03]  /*32a30*/  F2FP.SATFINITE.E4M3.F32.PACK_AB_MERGE_C R0, R0, R2, RZ ;  /* 0x000000020000723e */ /* 0x000fc600048070ff */
[----:B------:R-:W2:Y:S04]  /*32a40*/  LDL.LU R28, [R1+0x280] ;  /* 0x00028000011c7983 */ /* 0x000ea80000300800 */
[----:B--2---:R0:W-:Y:S04]  /*32a50*/  STL [R1+0x1110], R28 ;  /* 0x0011101c01007387 */ /* 0x0041e80000100800 */
[----:B------:R-:W-:Y:S04]  /*32a60*/  STL [R1+0x40], R0 ;  /* 0x0000400001007387 */ /* 0x000fe80000100800 */
[----:B0-----:R-:W2:Y:S04]  /*32a70*/  LDL.LU R28, [R1+0x29c] ;  /* 0x00029c00011c7983 */ /* 0x001ea80000300800 */
[----:B------:R-:W3:Y:S04]  /*32a80*/  LDL.LU R12, [R1+0x284] ;  /* 0x00028400010c7983 */ /* 0x000ee80000300800 */
[----:B---3--:R0:W-:Y:S04]  /*32a90*/  STL [R1+0x1114], R12 ;  /* 0x0011140c01007387 */ /* 0x0081e80000100800 */
[----:B0-----:R-:W2:Y:S04]  /*32aa0*/  LDL.LU R12, [R1+0x298] ;  /* 0x00029800010c7983 */ /* 0x001ea80000300800 */
[----:B------:R-:W3:Y:S04]  /*32ab0*/  LDL.LU R11, [R1+0x28c] ;  /* 0x00028c00010b7983 */ /* 0x000ee80000300800 */
[----:B------:R-:W4:Y:S04]  /*32ac0*/  LDL.LU R10, [R1+0x274] ;  /* 0x00027400010a7983 */ /* 0x000f280000300800 */
[----:B----4-:R0:W-:Y:S04]  /*32ad0*/  STL [R1+0x110c], R10 ;  /* 0x00110c0a01007387 */ /* 0x0101e80000100800 */
[----:B0-----:R-:W3:Y:S04]  /*32ae0*/  LDL.LU R10, [R1+0x288] ;  /* 0x00028800010a7983 */ /* 0x001ee80000300800 */
[----:B------:R-:W4:Y:S04]  /*32af0*/  LDL.LU R9, [R1+0x27c] ;  /* 0x00027c0001097983 */ /* 0x000f280000300800 */
[----:B----4-:R0:W-:Y:S04]  /*32b00*/  STL [R1+0x1108], R9 ;  /* 0x0011080901007387 */ /* 0x0101e80000100800 */
[----:B0-----:R-:W4:Y:S04]  /*32b10*/  LDL.LU R9, [R1+0x270] ;  /* 0x0002700001097983 */ /* 0x001f280000300800 */
[----:B------:R-:W5:Y:S04]  /*32b20*/  LDL.LU R7, [R1+0x264] ;  /* 0x0002640001077983 */ /* 0x000f680000300800 */
[----:B-----5:R0:W-:Y:S04]  /*32b30*/  STL [R1+0x1104], R7 ;  /* 0x0011040701007387 */ /* 0x0201e80000100800 */
[----:B0-----:R-:W5:Y:S04]  /*32b40*/  LDL.LU R7, [R1+0x278] ;  /* 0x0002780001077983 */ /* 0x001f680000300800 */
[----:B------:R-:W2:Y:S04]  /*32b50*/  LDL.LU R5, [R1+0x26c] ;  /* 0x00026c0001057983 */ /* 0x000ea80000300800 */
[----:B--2---:R0:W-:Y:S04]  /*32b60*/  STL [R1+0x1100], R5 ;  /* 0x0011000501007387 */ /* 0x0041e80000100800 */
[----:B0-----:R-:W2:Y:S04]  /*32b70*/  LDL.LU R5, [R1+0x260] ;  /* 0x0002600001057983 */ /* 0x001ea80000300800 */
[----:B------:R-:W2:Y:S04]  /*32b80*/  LDL.LU R3, [R1+0x244] ;  /* 0x0002440001037983 */ /* 0x000ea80000300800 */
[----:B--2---:R0:W-:Y:S04]  /*32b90*/  STL [R1+0x10f4], R3 ;  /* 0x0010f40301007387 */ /* 0x0041e80000100800 */
[----:B0-----:R-:W2:Y:S04]  /*32ba0*/  LDL.LU R3, [R1+0x2c4] ;  /* 0x0002c40001037983 */ /* 0x001ea80000300800 */
        /* <DEDUP_REMOVED lines=24> */
[----:B------:R-:W2:Y:S01]  /*32d30*/  LDL.LU R20, [R1+0x21c] ;  /* 0x00021c0001147983 */ /* 0x000ea20000300800 */
[----:B------:R-:W-:-:S03]  /*32d40*/  F2FP.SATFINITE.E4M3.F32.PACK_AB_MERGE_C R28, R28, R12, RZ ;  /* 0x0000000c1c1c723e */ /* 0x000fc600048070ff */
[----:B--2---:R0:W-:Y:S04]  /*32d50*/  STL [R1+0x10d8], R20 ;  /* 0x0010d81401007387 */ /* 0x0041e80000100800 */
        /* <DEDUP_REMOVED lines=16> */
[----:B------:R0:W-:Y:S04]  /*32e60*/  STL [R1+0x3c], R28 ;  /* 0x00003c1c01007387 */ /* 0x0001e80000100800 */
[----:B0-----:R-:W2:Y:S01]  /*32e70*/  LDL.LU R28, [R1+0x1110] ;  /* 0x00111000011c7983 */ /* 0x001ea20000300800 */
[----:B---3--:R-:W-:-:S02]  /*32e80*/  F2FP.SATFINITE.E4M3.F32.PACK_AB_MERGE_C R11, R11, R10, RZ ;  /* 0x0000000a0b0b723e */ /* 0x008fc400048070ff */
[----:B--2---:R-:W-:-:S05]  /*32e90*/  F2FP.SATFINITE.E4M3.F32.PACK_AB_MERGE_C R12, R12, R28, RZ ;  /* 0x0000001c0c0c723e */ /* 0x004fca00048070ff */
[----:B------:R0:W-:Y:S04]  /*32ea0*/  STL [R1+0x10b4], R12 ;  /* 0x0010b40c01007387 */ /* 0x0001e80000100800 */
[----:B0-----:R-:W2:Y:S04]  /*32eb0*/  LDL.LU R12, [R1+0x2cc] ;  /* 0x0002cc00010c7983 */ /* 0x001ea80000300800 */
[----:B------:R-:W4:Y:S04]  /*32ec0*/  LDL.LU R10, [R1+0x110c] ;  /* 0x00110c00010a7983 */ /* 0x000f280000300800 */
[----:B------:R0:W-:Y:S01]  /*32ed0*/  STL [R1+0x10b8], R11 ;  /* 0x0010b80b01007387 */ /* 0x0001e20000100800 */
[----:B------:R-:W-:-:S02]  /*32ee0*/  F2FP.SATFINITE.E4M3.F32.PACK_AB_MERGE_C R13, R13, R21, RZ ;  /* 0x000000150d0d723e */ /* 0x000fc400048070ff */
[----:B------:R-:W-:Y:S01]  /*32ef0*/  F2FP.SATFINITE.E4M3.F32.PACK_AB_MERGE_C R14, R14, R22, RZ ;  /* 0x000000160e0e723e */ /* 0x000fe200048070ff */
[----:B------:R-:W3:Y:S01]  /*32f00*/  S2R R28, SR_TID.X ;  /* 0x00000000001c7919 */ /* 0x000ee20000002100 */
[----:B0-----:R-:W2:Y:S01]  /*32f10*/  LDL.LU R11, [R1+0x2c8] ;  /* 0x0002c800010b7983 */ /* 0x001ea20000300800 */
[----:B----4-:R-:W-:-:S03]  /*32f20*/  F2FP.SATFINITE.E4M3.F32.PACK_AB_MERGE_C R10, R10, R9, RZ ;  /* 0x000000090a0a723e */ /* 0x010fc600048070ff */
[----:B------:R-:W5:Y:S02]  /*32f30*/  LDL.LU R9, [R1+0x1108] ;  /* 0x0011080001097983 */ /* 0x000f640000300800 */
[----:B-----5:R-:W-:Y:S02]  /*32f40*/  F2FP.SATFINITE.E4M3.F32.PACK_AB_MERGE_C R9, R9, R7, RZ ;  /* 0x000000070909723e */ /* 0x020fe400048070ff */
[----:B------:R-:W4:Y:S02]  /*32f50*/  LDL.LU R7, [R1+0x1104] ;  /* 0x0011040001077983 */ /* 0x000f240000300800 */
[----:B----4-:R-:W-:Y:S02]  /*32f60*/  F2FP.SATFINITE.E4M3.F32.PACK_AB_MERGE_C R7, R7, R5, RZ ;  /* 0x000000050707723e */ /* 0x010fe400048070ff */
[----:B------:R-:W4:Y:S02]  /*32f70*/  LDL.LU R5, [R1+0x1100] ;  /* 0x0011000001057983 */ /* 0x000f240000300800 */
[----:B----4-:R-:W-:-:S02]  /*32f80*/  F2FP.SATFINITE.E4M3.F32.PACK_AB_MERGE_C R5, R5, R3, RZ ;  /* 0x000000030505723e */ /* 0x010fc400048070ff */
[----:B------:R-:W4:Y:S02]  /*32f90*/  LDL.LU R3, [R1+0x10fc] ;  /* 0x0010fc0001037983 */ /* 0x000f240000300800 */
[----:B----4-:R-:W-:Y:S02]  /*32fa0*/  F2FP.SATFINITE.E4M3.F32.PACK_AB_MERGE_C R3, R3, R0, RZ ;  /* 0x000000000303723e */ /* 0x010fe400048070ff */
[----:B------:R-:W4:Y:S04]  /*32fb0*/  LDL.LU R0, [R1+0x10f8] ;  /* 0x0010f80001007983 */ /* 0x000f280000300800 */
[----:B------:R0:W-:Y:S04]  /*32fc0*/  STL [R1+0x154], R3 ;  /* 0x0001540301007387 */ /* 0x0001e80000100800 */
[----:B0-----:R-:W4:Y:S01]  /*32fd0*/  LDL.LU R3, [R1+0x10f4] ;  /* 0x0010f40001037983 */ /* 0x001f220000300800 */
[----:B--2---:R-:W-:-:S03]  /*32fe0*/  F2FP.SATFINITE.E4M3.F32.PACK_AB_MERGE_C R12, R12, R11, RZ ;  /* 0x0000000b0c0c723e */ /* 0x004fc600048070ff */
[----:B------:R-:W2:Y:S04]  /*32ff0*/  LDL.LU R11, [R1+0x138] ;  /* 0x00013800010b7983 */ /* 0x000ea80000300800 */
[----:B------:R0:W-:Y:S04]  /*33000*/  STL [R1+0x150], R12 ;  /* 0x0001500c01007387 */ /* 0x0001e80000100800 */
[----:B0-----:R-:W2:Y:S01]  /*33010*/  LDL.LU R12, [R1+0x13c] ;  /* 0x00013c00010c7983 */ /* 0x001ea20000300800 */
[----:B----4-:R-:W-:-:S03]  /*33020*/  F2FP.SATFINITE.E4M3.F32.PACK_AB_MERGE_C R3, R3, R0, RZ ;  /* 0x000000000303723e */ /* 0x010fc600048070ff */
[----:B------:R-:W4:Y:S02]  /*33030*/  LDL.LU R0, [R1+0x10f0] ;  /* 0x0010f00001007983 */ /* 0x000f240000300800 */
[----:B----4-:R-:W-:Y:S02]  /*33040*/  F2FP.SATFINITE.E4M3.F32.PACK_AB_MERGE_C R0, R0, R2, RZ ;  /* 0x000000020000723e */ /* 0x010fe400048070ff */
[----:B------:R-:W4:Y:S02]  /*33050*/  LDL.LU R2, [R1+0x10ec] ;  /* 0x0010ec0001027983 */ /* 0x000f240000300800 */
[----:B----4-:R-:W-:Y:S02]  /*33060*/  F2FP.SATFINITE.E4M3.F32.PACK_AB_MERGE_C R2, R2, R4, RZ ;  /* 0x000000040202723e */ /* 0x010fe400048070ff */
[----:B------:R-:W4:Y:S02]  /*33070*/  LDL.LU R4, [R1+0x10e8] ;  /* 0x0010e80001047983 */ /* 0x000f240000300800 */
[----:B----4-:R-:W-:-:S02]  /*33080*/  F2FP.SATFINITE.E4M3.F32.PACK_AB_MERGE_C R4, R4, R6, RZ ;  /* 0x000000060404723e */ /* 0x010fc400048070ff */
[----:B------:R-:W4:Y:S02]  /*33090*/  LDL.LU R6, [R1+0x10e4] ;  /* 0x0010e40001067983 */ /* 0x000f240000300800 */
[----:B----4-:R-:W-:Y:S02]  /*330a0*/  F2FP.SATFINITE.E4M3.F32.PACK_AB_MERGE_C R6, R6, R8, RZ ;  /* 0x000000080606723e */ /* 0x010fe400048070ff */
[----:B------:R-:W4:Y:S02]  /*330b0*/  LDL.LU R8, [R1+0x10e0] ;  /* 0x0010e00001087983 */ /* 0x000f240000300800 */
[----:B----4-:R-:W-:Y:S02]  /*330c0*/  F2FP.SATFINITE.E4M3.F32.PACK_AB_MERGE_C R8, R8, R19, RZ ;  /* 0x000000130808723e */ /* 0x010fe400048070ff */
[----:B------:R-:W4:Y:S02]  /*330d0*/  LDL.LU R19, [R1+0x10dc] ;  /* 0x0010dc0001137983 */ /* 0x000f240000300800 */
[----:B----4-:R-:W-:-:S02]  /*330e0*/  F2FP.SATFINITE.E4M3.F32.PACK_AB_MERGE_C R19, R19, R20, RZ ;  /* 0x000000141313723e */ /* 0x010fc400048070ff */
[----:B------:R-:W4:Y:S04]  /*330f0*/  LDL.LU R20, [R1+0x10d8] ;  /* 0x0010d80001147983 */ /* 0x000f280000300800 */
[----:B------:R0:W-:Y:S04]  /*33100*/  STL [R1+0x28], R19 ;  /* 0x0000281301007387 */ /* 0x0001e80000100800 */
[----:B0-----:R-:W4:Y:S01]  /*33110*/  LDL.LU R19, [R1+0x10d4] ;  /* 0x0010d40001137983 */ /* 0x001f220000300800 */
[----:B------:R-:W-:Y:S02]  /*33120*/  F2FP.SATFINITE.E4M3.F32.PACK_AB_MERGE_C R15, R15, R23, RZ ;  /* 0x000000170f0f723e */ /* 0x000fe400048070ff */
[----:B------:R-:W-:-:S02]  /*33130*/  F2FP.SATFINITE.E4M3.F32.PACK_AB_MERGE_C R16, R16, R24, RZ ;  /* 0x000000181010723e */ /* 0x000fc400048070ff */
[----:B----4-:R-:W-:Y:S02]  /*33140*/  F2FP.SATFINITE.E4M3.F32.PACK_AB_MERGE_C R20, R20, R19, RZ ;  /* 0x000000131414723e */ /* 0x010fe400048070ff */
[----:B------:R-:W4:Y:S04]  /*33150*/  LDL.LU R19, [R1+0x10d0] ;  /* 0x0010d00001137983 */ /* 0x000f280000300800 */
[----:B------:R0:W-:Y:S04]  /*33160*/  STL [R1+0x20], R20 ;  /* 0x0000201401007387 */ /* 0x0001e80000100800 */
[----:B0-----:R-:W5:Y:S04]  /*33170*/  LDL.LU R20, [R1+0x10cc] ;  /* 0x0010cc0001147983 */ /* 0x001f680000300800 */
[----:B------:R-:W3:Y:S04]  /*33180*/  LDL.LU R21, [R1+0x10c8] ;  /* 0x0010c80001157983 */ /* 0x000ee80000300800 */
[----:B------:R-:W3:Y:S04]  /*33190*/  LDL.LU R22, [R1+0x10c4] ;  /* 0x0010c40001167983 */ /* 0x000ee80000300800 */
[----:B------:R-:W3:Y:S04]  /*331a0*/  LDL.LU R23, [R1+0x10c0] ;  /* 0x0010c00001177983 */ /* 0x000ee80000300800 */
[----:B------:R-:W4:Y:S01]  /*331b0*/  LDL.LU R24, [R1+0x10bc] ;  /* 0x0010bc0001187983 */ /* 0x000f220000300800 */
[----:B------:R-:W-:-:S02]  /*331c0*/  F2FP.SATFINITE.E4M3.F32.PACK_AB_MERGE_C R25, R25, R26, RZ ;  /* 0x0000001a1919723e */ /* 0x000fc400048070ff */
[----:B--2---:R-:W-:-:S03]  /*331d0*/  F2FP.SATFINITE.E4M3.F32.PACK_AB_MERGE_C R12, R12, R11, RZ ;  /* 0x0000000b0c0c723e */ /* 0x004fc600048070ff */
[----:B------:R-:W-:Y:S01]  /*331e0*/  STL [R1+0x38], R25 ;  /* 0x0000381901007387 */ /* 0x000fe20000100800 */
[----:B---3--:R-:W-:Y:S02]  /*331f0*/  LOP3.LUT R23, R23, 0xffff, RZ, 0xc0, !PT ;  /* 0x0000ffff17177812 */ /* 0x008fe400078ec0ff */
[----:B----4-:R-:W-:-:S03]  /*33200*/  LOP3.LUT R24, R24, 0xffff, RZ, 0xc0, !PT ;  /* 0x0000ffff18187812 */ /* 0x010fc600078ec0ff */
[----:B------:R-:W-:Y:S04]  /*33210*/  STL [R1+0x18], R23 ;  /* 0x0000181701007387 */ /* 0x000fe80000100800 */
[----:B------:R-:W-:Y:S04]  /*33220*/  STL [R1+0x8], R24 ;  /* 0x0000081801007387 */ /* 0x000fe80000100800 */
[----:B------:R-:W2:Y:S04]  /*33230*/  LDL.LU R11, [R1+0x10b8] ;  /* 0x0010b800010b7983 */ /* 0x000ea80000300800 */
[----:B------:R0:W-:Y:S04]  /*33240*/  STL [R1+0x34], R12 ;  /* 0x0000340c01007387 */ /* 0x0001e80000100800 */
[----:B0-----:R-:W3:Y:S01]  /*33250*/  LDL.LU R12, [R1+0x10b4] ;  /* 0x0010b400010c7983 */ /* 0x001ee20000300800 */
[----:B------:R-:W-:Y:S01]  /*33260*/  LOP3.LUT R26, R21, 0xffff, RZ, 0xc0, !PT ;  /* 0x0000ffff151a7812 */ /* 0x000fe200078ec0ff */
[----:B------:R-:W-:Y:S01]  /*33270*/  IMAD.MOV.U32 R21, RZ, RZ, R24 ;  /* 0x000000ffff157224 */ /* 0x000fe200078e0018 */
[----:B------:R-:W-:-:S02]  /*33280*/  F2FP.SATFINITE.E4M3.F32.PACK_AB_MERGE_C R17, R17, R29, RZ ;  /* 0x0000001d1111723e */ /* 0x000fc400048070ff */
[----:B------:R-:W-:Y:S02]  /*33290*/  LOP3.LUT R29, R22, 0xffff, RZ, 0xc0, !PT ;  /* 0x0000ffff161d7812 */ /* 0x000fe400078ec0ff */
[----:B-----5:R-:W-:Y:S01]  /*332a0*/  LOP3.LUT R24, R20, 0xffff, RZ, 0xc0, !PT ;  /* 0x0000ffff14187812 */ /* 0x020fe200078ec0ff */
[----:B------:R-:W-:Y:S01]  /*332b0*/  IMAD.MOV.U32 R22, RZ, RZ, R23 ;  /* 0x000000ffff167224 */ /* 0x000fe200078e0017 */
[----:B------:R-:W-:Y:S01]  /*332c0*/  LOP3.LUT R23, R19, 0xffff, RZ, 0xc0, !PT ;  /* 0x0000ffff13177812 */ /* 0x000fe200078ec0ff */
[----:B------:R-:W-:Y:S01]  /*332d0*/  IMAD.SHL.U32 R25, R28, 0x8, RZ ;  /* 0x000000081c197824 */ /* 0x000fe200078e00ff */
[----:B------:R-:W-:Y:S01]  /*332e0*/  F2FP.SATFINITE.E4M3.F32.PACK_AB_MERGE_C R18, R18, R27, RZ ;  /* 0x0000001b1212723e */ /* 0x000fe200048070ff */
[----:B------:R-:W-:Y:S01]  /*332f0*/  IMAD.SHL.U32 R27, R28, 0x40, RZ ;  /* 0x000000401c1b7824 */ /* 0x000fe200078e00ff */
[----:B------:R-:W-:Y:S02]  /*33300*/  PRMT R19, R24, 0x3340, R1 ;  /* 0x0000334018137816 */ /* 0x000fe40000000001 */
[----:B------:R-:W-:Y:S01]  /*33310*/  PRMT R21, R21, 0x3340, R29 ;  /* 0x0000334015157816 */ /* 0x000fe2000000001d */
[----:B-1----:R-:W-:Y:S01]  /*33320*/  ULEA UR4, UR5, UR4, 0x18 ;  /* 0x0000000405047291 */ /* 0x002fe2000f8ec0ff */
[----:B------:R-:W-:Y:S01]  /*33330*/  PRMT R20, R23, 0x3340, R1 ;  /* 0x0000334017147816 */ /* 0x000fe20000000001 */
[----:B------:R-:W0:Y:S01]  /*33340*/  LDCU UR5, c[0x0][0x3b8] ;  /* 0x00007700ff0577ac */ /* 0x000e220008000800 */
[----:B------:R-:W-:-:S02]  /*33350*/  PRMT R21, R21, 0x5410, R19 ;  /* 0x0000541015157816 */ /* 0x000fc40000000013 */
[----:B------:R-:W-:Y:S02]  /*33360*/  PRMT R22, R22, 0x3340, R26 ;  /* 0x0000334016167816 */ /* 0x000fe4000000001a */
[----:B------:R-:W-:Y:S02]  /*33370*/  LOP3.LUT R27, R27, 0x200, RZ, 0xc0, !PT ;  /* 0x000002001b1b7812 */ /* 0x000fe400078ec0ff */
[----:B------:R-:W-:Y:S01]  /*33380*/  LOP3.LUT R25, R25, 0x80, RZ, 0xc0, !PT ;  /* 0x0000008019197812 */ /* 0x000fe200078ec0ff */
[----:B------:R1:W-:Y:S01]  /*33390*/  STL [R1+0x24], R21 ;  /* 0x0000241501007387 */ /* 0x0003e20000100800 */
[----:B------:R-:W-:Y:S02]  /*333a0*/  PRMT R19, R22, 0x5410, R20 ;  /* 0x0000541016137816 */ /* 0x000fe40000000014 */
[----:B------:R-:W-:-:S03]  /*333b0*/  LOP3.LUT R20, R7, 0xffff, RZ, 0xc0, !PT ;  /* 0x0000ffff07147812 */ /* 0x000fc600078ec0ff */
[----:B------:R4:W-:Y:S01]  /*333c0*/  STL [R1+0x1c], R19 ;  /* 0x00001c1301007387 */ /* 0x0009e20000100800 */
[----:B-1----:R-:W-:Y:S02]  /*333d0*/  IADD3 R21, PT, PT, R25, UR4, R27 ;  /* 0x0000000419157c10 */ /* 0x002fe4000fffe01b */
[----:B------:R-:W-:Y:S02]  /*333e0*/  LOP3.LUT R25, R10, 0xffff, RZ, 0xc0, !PT ;  /* 0x0000ffff0a197812 */ /* 0x000fe400078ec0ff */
[----:B------:R-:W-:Y:S02]  /*333f0*/  LOP3.LUT R27, R9, 0xffff, RZ, 0xc0, !PT ;  /* 0x0000ffff091b7812 */ /* 0x000fe400078ec0ff */
[----:B----4-:R-:W-:Y:S02]  /*33400*/  LOP3.LUT R19, R5, 0xffff, RZ, 0xc0, !PT ;  /* 0x0000ffff05137812 */ /* 0x010fe400078ec0ff */
[----:B------:R-:W-:Y:S02]  /*33410*/  LOP3.LUT R5, R3, 0xffff, RZ, 0xc0, !PT ;  /* 0x0000ffff03057812 */ /* 0x000fe400078ec0ff */
[----:B------:R-:W-:-:S02]  /*33420*/  LOP3.LUT R6, R6, 0xffff, RZ, 0xc0, !PT ;  /* 0x0000ffff06067812 */ /* 0x000fc400078ec0ff */
[----:B------:R-:W-:Y:S02]  /*33430*/  LOP3.LUT R9, R2, 0xffff, RZ, 0xc0, !PT ;  /* 0x0000ffff02097812 */ /* 0x000fe400078ec0ff */
[----:B------:R-:W-:Y:S02]  /*33440*/  LOP3.LUT R7, R0, 0xffff, RZ, 0xc0, !PT ;  /* 0x0000ffff00077812 */ /* 0x000fe400078ec0ff */
[--C-:B------:R-:W-:Y:S02]  /*33450*/  PRMT R3, R19, 0x3340, R1.reuse ;  /* 0x0000334013037816 */ /* 0x100fe40000000001 */
[--C-:B------:R-:W-:Y:S02]  /*33460*/  PRMT R0, R6, 0x3340, R1.reuse ;  /* 0x0000334006007816 */ /* 0x100fe40000000001 */
[----:B------:R-:W-:Y:S02]  /*33470*/  PRMT R2, R20, 0x3340, R1 ;  /* 0x0000334014027816 */ /* 0x000fe40000000001 */
[----:B--2---:R-:W-:-:S02]  /*33480*/  LOP3.LUT R22, R11, 0xffff, RZ, 0xc0, !PT ;  /* 0x0000ffff0b167812 */ /* 0x004fc400078ec0ff */
[----:B---3--:R-:W-:-:S05]  /*33490*/  LOP3.LUT R12, R12, 0xffff, RZ, 0xc0, !PT ;  /* 0x0000ffff0c0c7812 */ /* 0x008fca00078ec0ff */
[----:B------:R1:W-:Y:S04]  /*334a0*/  STL [R1+0xec], R12 ;  /* 0x0000ec0c01007387 */ /* 0x0003e80000100800 */
[----:B------:R-:W-:Y:S04]  /*334b0*/  STL [R1+0x30], R25 ;  /* 0x0000301901007387 */ /* 0x000fe80000100800 */
[----:B------:R-:W-:Y:S01]  /*334c0*/  STL [R1+0x100], R22 ;  /* 0x0001001601007387 */ /* 0x000fe20000100800 */
[----:B------:R-:W-:-:S03]  /*334d0*/  PRMT R11, R12, 0x3340, R25 ;  /* 0x000033400c0b7816 */ /* 0x000fc60000000019 */
[----:B------:R-:W-:Y:S01]  /*334e0*/  STL [R1+0x2c], R20 ;  /* 0x00002c1401007387 */ /* 0x000fe20000100800 */
[----:B-1----:R-:W-:-:S03]  /*334f0*/  PRMT R12, R22, 0x3340, R27 ;  /* 0x00003340160c7816 */ /* 0x002fc6000000001b */
[----:B------:R-:W-:Y:S04]  /*33500*/  STL [R1+0xf8], R27 ;  /* 0x0000f81b01007387 */ /* 0x000fe80000100800 */
[----:B------:R1:W-:Y:S01]  /*33510*/  STL [R1+0x5c], R19 ;  /* 0x00005c1301007387 */ /* 0x0003e20000100800 */
[----:B------:R-:W-:Y:S02]  /*33520*/  PRMT R2, R11, 0x5410, R2 ;  /* 0x000054100b027816 */ /* 0x000fe40000000002 */
[----:B-1----:R-:W-:-:S04]  /*33530*/  PRMT R19, R5, 0x3340, R9 ;  /* 0x0000334005137816 */ /* 0x002fc80000000009 */
[----:B------:R-:W-:Y:S02]  /*33540*/  PRMT R22, R19, 0x5410, R0 ;  /* 0x0000541013167816 */ /* 0x000fe40000000000 */
[----:B------:R-:W-:Y:S01]  /*33550*/  PRMT R0, R12, 0x5410, R3 ;  /* 0x000054100c007816 */ /* 0x000fe20000000003 */
[----:B------:R-:W-:Y:S01]  /*33560*/  STL [R1+0x54], R2 ;  /* 0x0000540201007387 */ /* 0x000fe20000100800 */
[----:B------:R-:W-:-:S03]  /*33570*/  LOP3.LUT R19, R15, 0xffff, RZ, 0xc0, !PT ;  /* 0x0000ffff0f137812 */ /* 0x000fc600078ec0ff */
[----:B------:R1:W-:Y:S04]  /*33580*/  STL [R1+0x50], R0 ;  /* 0x0000500001007387 */ /* 0x0003e80000100800 */
[----:B------:R-:W2:Y:S01]  /*33590*/  LDL.LU R15, [R1+0x1d4] ;  /* 0x0001d400010f7983 */ /* 0x000ea20000300800 */
[----:B------:R-:W-:Y:S02]  /*335a0*/  LOP3.LUT R13, R13, 0xffff, RZ, 0xc0, !PT ;  /* 0x0000ffff0d0d7812 */ /* 0x000fe400078ec0ff */
[----:B------:R-:W-:Y:S02]  /*335b0*/  LOP3.LUT R8, R8, 0xffff, RZ, 0xc0, !PT ;  /* 0x0000ffff08087812 */ /* 0x000fe400078ec0ff */
[----:B------:R-:W-:Y:S02]  /*335c0*/  LOP3.LUT R4, R4, 0xffff, RZ, 0xc0, !PT ;  /* 0x0000ffff04047812 */ /* 0x000fe400078ec0ff */
[----:B------:R-:W-:-:S02]  /*335d0*/  LOP3.LUT R11, R14, 0xffff, RZ, 0xc0, !PT ;  /* 0x0000ffff0e0b7812 */ /* 0x000fc400078ec0ff */
[----:B-1----:R-:W-:Y:S01]  /*335e0*/  LOP3.LUT R0, R17, 0xffff, RZ, 0xc0, !PT ;  /* 0x0000ffff11007812 */ /* 0x002fe200078ec0ff */
[----:B------:R-:W-:Y:S01]  /*335f0*/  STL [R1+0x10c], R13 ;  /* 0x00010c0d01007387 */ /* 0x000fe20000100800 */
[----:B------:R-:W-:Y:S02]  /*33600*/  LOP3.LUT R2, R18, 0xffff, RZ, 0xc0, !PT ;  /* 0x0000ffff12027812 */ /* 0x000fe400078ec0ff */
[----:B------:R-:W-:Y:S01]  /*33610*/  PRMT R10, R8, 0x3340, R1 ;  /* 0x00003340080a7816 */ /* 0x000fe20000000001 */
[----:B------:R1:W-:Y:S01]  /*33620*/  STL [R1+0x144], R11 ;  /* 0x0001440b01007387 */ /* 0x0003e20000100800 */
[----:B------:R-:W-:Y:S02]  /*33630*/  PRMT R20, R7, 0x3340, R4 ;  /* 0x0000334007147816 */ /* 0x000fe40000000004 */
[----:B------:R-:W-:Y:S01]  /*33640*/  LOP3.LUT R16, R16, 0xffff, RZ, 0xc0, !PT ;  /* 0x0000ffff10107812 */ /* 0x000fe200078ec0ff */
[----:B------:R3:W-:Y:S01]  /*33650*/  STL [R1+0x134], R0 ;  /* 0x0001340001007387 */ /* 0x0007e20000100800 */
[----:B------:R-:W-:-:S02]  /*33660*/  PRMT R3, R13, 0x3340, R19 ;  /* 0x000033400d037816 */ /* 0x000fc40000000013 */
[----:B------:R-:W-:Y:S01]  /*33670*/  PRMT R10, R20, 0x5410, R10 ;  /* 0x00005410140a7816 */ /* 0x000fe2000000000a */
[----:B------:R4:W-:Y:S01]  /*33680*/  STL [R1+0x140], R2 ;  /* 0x0001400201007387 */ /* 0x0009e20000100800 */
[----:B------:R-:W-:Y:S02]  /*33690*/  SHF.R.U32.HI R20, RZ, 0x5, R28 ;  /* 0x00000005ff147819 */ /* 0x000fe4000001161c */
[----:B-1----:R-:W-:Y:S02]  /*336a0*/  PRMT R11, R11, 0x3340, R16 ;  /* 0x000033400b0b7816 */ /* 0x002fe40000000010 */
[--C-:B---3--:R-:W-:Y:S02]  /*336b0*/  PRMT R0, R0, 0x3340, R1.reuse ;  /* 0x0000334000007816 */ /* 0x108fe40000000001 */
[----:B----4-:R-:W-:Y:S02]  /*336c0*/  PRMT R2, R2, 0x3340, R1 ;  /* 0x0000334002027816 */ /* 0x010fe40000000001 */
[----:B------:R-:W-:-:S02]  /*336d0*/  PRMT R3, R3, 0x5410, R0 ;  /* 0x0000541003037816 */ /* 0x000fc40000000000 */
[----:B------:R-:W-:Y:S02]  /*336e0*/  SGXT.U32 R20, R20, 0x1 ;  /* 0x000000011414781a */ /* 0x000fe40000000000 */
[----:B------:R-:W-:Y:S01]  /*336f0*/  PRMT R0, R11, 0x5410, R2 ;  /* 0x000054100b007816 */ /* 0x000fe20000000002 */
[----:B------:R-:W-:Y:S04]  /*33700*/  STL [R1+0x138], R16 ;  /* 0x0001381001007387 */ /* 0x000fe80000100800 */
[----:B------:R2:W-:Y:S04]  /*33710*/  STL [R1+0x48], R3 ;  /* 0x0000480301007387 */ /* 0x0005e80000100800 */
[----:B------:R1:W-:Y:S01]  /*33720*/  STL [R1+0x4c], R0 ;  /* 0x00004c0001007387 */ /* 0x0003e20000100800 */
[----:B--2---:R-:W-:-:S02]  /*33730*/  LOP3.LUT R3, R15, 0x7e, R20, 0xfe, !PT ;  /* 0x0000007e0f037812 */ /* 0x004fc400078efe14 */
[C-C-:B-1----:R-:W-:Y:S02]  /*33740*/  LOP3.LUT R0, R15.reuse, 0x7c, R20.reuse, 0xfe, !PT ;  /* 0x0000007c0f007812 */ /* 0x142fe400078efe14 */
[C-C-:B------:R-:W-:Y:S01]  /*33750*/  LOP3.LUT R2, R15.reuse, 0x7a, R20.reuse, 0xfe, !PT ;  /* 0x0000007a0f027812 */ /* 0x140fe200078efe14 */
[----:B------:R1:W-:Y:S04]  /*33760*/  STL [R1+0x13c], R3 ;  /* 0x00013c0301007387 */ /* 0x0003e80000100800 */
[----:B------:R2:W-:Y:S01]  /*33770*/  STL [R1+0x130], R0 ;  /* 0x0001300001007387 */ /* 0x0005e20000100800 */
[----:B-1----:R-:W-:-:S03]  /*33780*/  LOP3.LUT R3, R15, 0x78, R20, 0xfe, !PT ;  /* 0x000000780f037812 */ /* 0x002fc600078efe14 */
[----:B------:R1:W-:Y:S01]  /*33790*/  STL [R1+0x12c], R2 ;  /* 0x00012c0201007387 */ /* 0x0003e20000100800 */
[----:B--2---:R-:W-:-:S03]  /*337a0*/  LOP3.LUT R0, R15, 0x76, R20, 0xfe, !PT ;  /* 0x000000760f007812 */ /* 0x004fc600078efe14 */
[----:B------:R2:W-:Y:S04]  /*337b0*/  STL [R1+0x128], R3 ;  /* 0x0001280301007387 */ /* 0x0005e80000100800 */
[----:B------:R3:W-:Y:S01]  /*337c0*/  STL [R1+0x124], R0 ;  /* 0x0001240001007387 */ /* 0x0007e20000100800 */
[C-C-:B-1----:R-:W-:Y:S02]  /*337d0*/  LOP3.LUT R2, R15.reuse, 0x74, R20.reuse, 0xfe, !PT ;  /* 0x000000740f027812 */ /* 0x142fe400078efe14 */
[----:B--2---:R-:W-:-:S03]  /*337e0*/  LOP3.LUT R3, R15, 0x72, R20, 0xfe, !PT ;  /* 0x000000720f037812 */ /* 0x004fc600078efe14 */
[----:B------:R1:W-:Y:S01]  /*337f0*/  STL [R1+0x120], R2 ;  /* 0x0001200201007387 */ /* 0x0003e20000100800 */
[----:B---3--:R-:W-:-:S03]  /*33800*/  LOP3.LUT R0, R15, 0x70, R20, 0xfe, !PT ;  /* 0x000000700f007812 */ /* 0x008fc600078efe14 */
        /* <DEDUP_REMOVED lines=55> */
[----:B------:R-:W3:Y:S01]  /*33b80*/  LDL.LU R14, [R1+0x8] ;  /* 0x00000800010e7983 */ /* 0x000ee20000300800 */
[----:B-1----:R-:W-:-:S03]  /*33b90*/  LOP3.LUT R2, R15, 0x38, R20, 0xfe, !PT ;  /* 0x000000380f027812 */ /* 0x002fc600078efe14 */
[----:B------:R1:W-:Y:S04]  /*33ba0*/  STL [R1+0x9c], R0 ;  /* 0x00009c0001007387 */ /* 0x0003e80000100800 */
[----:B------:R4:W-:Y:S01]  /*33bb0*/  STL [R1+0x98], R2 ;  /* 0x0000980201007387 */ /* 0x0009e20000100800 */
[----:B--2---:R-:W-:-:S03]  /*33bc0*/  LOP3.LUT R3, R15, 0x30, R20, 0xfe, !PT ;  /* 0x000000300f037812 */ /* 0x004fc600078efe14 */
[----:B------:R-:W2:Y:S01]  /*33bd0*/  LDL.LU R13, [R1+0x18] ;  /* 0x00001800010d7983 */ /* 0x000ea20000300800 */
[C-C-:B-1----:R-:W-:Y:S02]  /*33be0*/  LOP3.LUT R0, R15.reuse, 0x36, R20.reuse, 0xfe, !PT ;  /* 0x000000360f007812 */ /* 0x142fe400078efe14 */
[----:B----4-:R-:W-:-:S03]  /*33bf0*/  LOP3.LUT R2, R15, 0x34, R20, 0xfe, !PT ;  /* 0x000000340f027812 */ /* 0x010fc600078efe14 */
[----:B------:R1:W-:Y:S04]  /*33c00*/  STL [R1+0x94], R0 ;  /* 0x0000940001007387 */ /* 0x0003e80000100800 */
[----:B------:R4:W-:Y:S01]  /*33c10*/  STL [R1+0x90], R2 ;  /* 0x0000900201007387 */ /* 0x0009e20000100800 */
[C-C-:B-1----:R-:W-:Y:S02]  /*33c20*/  LOP3.LUT R0, R15.reuse, 0x32, R20.reuse, 0xfe, !PT ;  /* 0x000000320f007812 */ /* 0x142fe400078efe14 */
[----:B----4-:R-:W-:-:S03]  /*33c30*/  LOP3.LUT R2, R15, 0x2e, R20, 0xfe, !PT ;  /* 0x0000002e0f027812 */ /* 0x010fc600078efe14 */
[----:B------:R1:W-:Y:S04]  /*33c40*/  STL [R1+0x8c], R0 ;  /* 0x00008c0001007387 */ /* 0x0003e80000100800 */
[----:B------:R4:W-:Y:S01]  /*33c50*/  STL [R1+0x88], R3 ;  /* 0x0000880301007387 */ /* 0x0009e20000100800 */
[----:B-1----:R-:W-:-:S03]  /*33c60*/  LOP3.LUT R0, R15, 0x2c, R20, 0xfe, !PT ;  /* 0x0000002c0f007812 */ /* 0x002fc600078efe14 */
[----:B------:R1:W-:Y:S01]  /*33c70*/  STL [R1+0x84], R2 ;  /* 0x0000840201007387 */ /* 0x0003e20000100800 */
[----:B----4-:R-:W-:-:S03]  /*33c80*/  LOP3.LUT R3, R15, 0x2a, R20, 0xfe, !PT ;  /* 0x0000002a0f037812 */ /* 0x010fc600078efe14 */
[----:B------:R4:W-:Y:S04]  /*33c90*/  STL [R1+0x80], R0 ;  /* 0x0000800001007387 */ /* 0x0009e80000100800 */
[----:B------:R5:W-:Y:S01]  /*33ca0*/  STL [R1+0x7c], R3 ;  /* 0x00007c0301007387 */ /* 0x000be20000100800 */
[C-C-:B-1----:R-:W-:Y:S02]  /*33cb0*/  LOP3.LUT R2, R15.reuse, 0x28, R20.reuse, 0xfe, !PT ;  /* 0x000000280f027812 */ /* 0x142fe400078efe14 */
[----:B----4-:R-:W-:-:S03]  /*33cc0*/  LOP3.LUT R0, R15, 0x26, R20, 0xfe, !PT ;  /* 0x000000260f007812 */ /* 0x010fc600078efe14 */
[----:B------:R1:W-:Y:S01]  /*33cd0*/  STL [R1+0x78], R2 ;  /* 0x0000780201007387 */ /* 0x0003e20000100800 */
[----:B-----5:R-:W-:-:S03]  /*33ce0*/  LOP3.LUT R3, R15, 0x24, R20, 0xfe, !PT ;  /* 0x000000240f037812 */ /* 0x020fc600078efe14 */
[----:B------:R4:W-:Y:S04]  /*33cf0*/  STL [R1+0x74], R0 ;  /* 0x0000740001007387 */ /* 0x0009e80000100800 */
[----:B------:R5:W-:Y:S04]  /*33d00*/  STL [R1+0x70], R3 ;  /* 0x0000700301007387 */ /* 0x000be80000100800 */
[----:B------:R-:W2:Y:S01]  /*33d10*/  LDL.LU R11, [R1+0x10a8] ;  /* 0x0010a800010b7983 */ /* 0x000ea20000300800 */
[C-C-:B-1----:R-:W-:Y:S02]  /*33d20*/  LOP3.LUT R2, R15.reuse, 0x22, R20.reuse, 0xfe, !PT ;  /* 0x000000220f027812 */ /* 0x142fe400078efe14 */
[----:B----4-:R-:W-:-:S03]  /*33d30*/  LOP3.LUT R0, R15, 0x20, R20, 0xfe, !PT ;  /* 0x000000200f007812 */ /* 0x010fc600078efe14 */
[----:B------:R1:W-:Y:S01]  /*33d40*/  STL [R1+0x6c], R2 ;  /* 0x00006c0201007387 */ /* 0x0003e20000100800 */
[----:B-----5:R-:W-:-:S03]  /*33d50*/  LOP3.LUT R3, R15, 0x1e, R20, 0xfe, !PT ;  /* 0x0000001e0f037812 */ /* 0x020fc600078efe14 */
[----:B------:R4:W-:Y:S01]  /*33d60*/  STL [R1+0x68], R0 ;  /* 0x0000680001007387 */ /* 0x0009e20000100800 */
[----:B-1----:R-:W-:-:S03]  /*33d70*/  LOP3.LUT R2, R15, 0x1c, R20, 0xfe, !PT ;  /* 0x0000001c0f027812 */ /* 0x002fc600078efe14 */
[----:B------:R1:W-:Y:S01]  /*33d80*/  STL [R1+0x64], R3 ;  /* 0x0000640301007387 */ /* 0x0003e20000100800 */
[----:B----4-:R-:W-:-:S03]  /*33d90*/  LOP3.LUT R0, R15, 0x1a, R20, 0xfe, !PT ;  /* 0x0000001a0f007812 */ /* 0x010fc600078efe14 */
[----:B------:R4:W-:Y:S01]  /*33da0*/  STL [R1+0x60], R2 ;  /* 0x0000600201007387 */ /* 0x0009e20000100800 */
[----:B------:R-:W-:-:S03]  /*33db0*/  IMAD.SHL.U32 R12, R28, 0x10, RZ ;  /* 0x000000101c0c7824 */ /* 0x000fc600078e00ff */
[----:B------:R5:W-:Y:S01]  /*33dc0*/  STL [R1+0x58], R0 ;  /* 0x0000580001007387 */ /* 0x000be20000100800 */
[C-C-:B-1----:R-:W-:Y:S02]  /*33dd0*/  LOP3.LUT R3, R15.reuse, 0x18, R20.reuse, 0xfe, !PT ;  /* 0x000000180f037812 */ /* 0x142fe400078efe14 */
[----:B----4-:R-:W-:-:S03]  /*33de0*/  LOP3.LUT R2, R15, 0x16, R20, 0xfe, !PT ;  /* 0x000000160f027812 */ /* 0x010fc600078efe14 */
[----:B------:R1:W-:Y:S01]  /*33df0*/  STL [R1+0x44], R3 ;  /* 0x0000440301007387 */ /* 0x0003e20000100800 */
[----:B-----5:R-:W-:-:S03]  /*33e00*/  LOP3.LUT R0, R15, 0x14, R20, 0xfe, !PT ;  /* 0x000000140f007812 */ /* 0x020fc600078efe14 */
[----:B------:R4:W-:Y:S01]  /*33e10*/  STL [R1+0x14], R2 ;  /* 0x0000140201007387 */ /* 0x0009e20000100800 */
[----:B------:R-:W-:-:S03]  /*33e20*/  LOP3.LUT R12, R12, 0x70, RZ, 0xc0, !PT ;  /* 0x000000700c0c7812 */ /* 0x000fc600078ec0ff */
[----:B------:R5:W-:Y:S01]  /*33e30*/  STL [R1+0x10], R0 ;  /* 0x0000100001007387 */ /* 0x000be20000100800 */
[C-C-:B-1----:R-:W-:Y:S02]  /*33e40*/  LOP3.LUT R3, R15.reuse, 0x12, R20.reuse, 0xfe, !PT ;  /* 0x000000120f037812 */ /* 0x142fe400078efe14 */
[----:B----4-:R-:W-:-:S03]  /*33e50*/  LOP3.LUT R2, R15, 0x10, R20, 0xfe, !PT ;  /* 0x000000100f027812 */ /* 0x010fc600078efe14 */
[----:B------:R-:W-:Y:S01]  /*33e60*/  STL [R1+0xc], R3 ;  /* 0x00000c0301007387 */ /* 0x000fe20000100800 */
[----:B------:R-:W-:Y:S02]  /*33e70*/  SHF.R.U32.HI R29, RZ, 0x8, R29 ;  /* 0x00000008ff1d7819 */ /* 0x000fe4000001161d */
[--C-:B-----5:R-:W-:Y:S01]  /*33e80*/  LOP3.LUT R0, R15, 0xe, R20.reuse, 0xfe, !PT ;  /* 0x0000000e0f007812 */ /* 0x120fe200078efe14 */
[----:B------:R1:W-:Y:S01]  /*33e90*/  STL [R1+0x4], R2 ;  /* 0x0000040201007387 */ /* 0x0003e20000100800 */
[----:B------:R-:W-:Y:S02]  /*33ea0*/  SHF.R.U32.HI R5, RZ, 0x8, R5 ;  /* 0x00000008ff057819 */ /* 0x000fe40000011605 */
[----:B------:R-:W-:Y:S01]  /*33eb0*/  SHF.R.U32.HI R9, RZ, 0x8, R9 ;  /* 0x00000008ff097819 */ /* 0x000fe20000011609 */
[----:B------:R4:W-:Y:S01]  /*33ec0*/  STL [R1], R0 ;  /* 0x0000000001007387 */ /* 0x0009e20000100800 */
[----:B------:R-:W-:Y:S02]  /*33ed0*/  LOP3.LUT R29, R29, 0xffff, RZ, 0xc0, !PT ;  /* 0x0000ffff1d1d7812 */ /* 0x000fe400078ec0ff */
[C-C-:B------:R-:W-:Y:S01]  /*33ee0*/  LOP3.LUT R28, R15.reuse, 0xc, R20.reuse, 0xfe, !PT ;  /* 0x0000000c0f1c7812 */ /* 0x140fe200078efe14 */
[----:B------:R-:W5:Y:S01]  /*33ef0*/  LDL.LU R18, [R1+0x30] ;  /* 0x0000300001127983 */ /* 0x000f620000300800 */
[----:B------:R-:W-:-:S02]  /*33f00*/  LOP3.LUT R27, R15, 0xa, R20, 0xfe, !PT ;  /* 0x0000000a0f1b7812 */ /* 0x000fc400078efe14 */
[C-C-:B------:R-:W-:Y:S02]  /*33f10*/  LOP3.LUT R25, R15.reuse, 0x8, R20.reuse, 0xfe, !PT ;  /* 0x000000080f197812 */ /* 0x140fe400078efe14 */
[C-C-:B-1----:R-:W-:Y:S02]  /*33f20*/  LOP3.LUT R2, R15.reuse, 0x6, R20.reuse, 0xfe, !PT ;  /* 0x000000060f027812 */ /* 0x142fe400078efe14 */
[C-C-:B------:R-:W-:Y:S02]  /*33f30*/  LOP3.LUT R3, R15.reuse, 0x4, R20.reuse, 0xfe, !PT ;  /* 0x000000040f037812 */ /* 0x140fe400078efe14 */
[----:B----4-:R-:W-:Y:S02]  /*33f40*/  LOP3.LUT R0, R15, 0x2, R20, 0xfe, !PT ;  /* 0x000000020f007812 */ /* 0x010fe400078efe14 */
[----:B------:R-:W-:Y:S02]  /*33f50*/  LOP3.LUT R5, R5, 0xffff, RZ, 0xc0, !PT ;  /* 0x0000ffff05057812 */ /* 0x000fe400078ec0ff */
[----:B------:R-:W-:-:S02]  /*33f60*/  LOP3.LUT R20, R15, R20, RZ, 0xfc, !PT ;  /* 0x000000140f147212 */ /* 0x000fc400078efcff */
[----:B------:R-:W-:-:S04]  /*33f70*/  LOP3.LUT R9, R9, 0xffff, RZ, 0xc0, !PT ;  /* 0x0000ffff09097812 */ /* 0x000fc800078ec0ff */
[----:B------:R-:W-:Y:S02]  /*33f80*/  PRMT R9, R5, 0x3340, R9 ;  /* 0x0000334005097816 */ /* 0x000fe40000000009 */
[----:B--2---:R-:W-:Y:S02]  /*33f90*/  IADD3 R21, PT, PT, R12, R21, R11 ;  /* 0x000000150c157210 */ /* 0x004fe40007ffe00b */
[----:B---3--:R-:W-:Y:S02]  /*33fa0*/  SHF.R.U32.HI R11, RZ, 0x8, R14 ;  /* 0x00000008ff0b7819 */ /* 0x008fe4000001160e */
[----:B------:R-:W-:Y:S02]  /*33fb0*/  SHF.R.U32.HI R12, RZ, 0x8, R13 ;  /* 0x00000008ff0c7819 */ /* 0x000fe4000001160d */
[----:B------:R-:W2:Y:S01]  /*33fc0*/  LDL.LU R13, [R1+0x2c] ;  /* 0x00002c00010d7983 */ /* 0x000ea20000300800 */
[----:B------:R-:W-:-:S03]  /*33fd0*/  LOP3.LUT R11, R11, 0xffff, RZ, 0xc0, !PT ;  /* 0x0000ffff0b0b7812 */ /* 0x000fc600078ec0ff */
[----:B------:R-:W3:Y:S01]  /*33fe0*/  LDL.LU R14, [R1+0xf8] ;  /* 0x0000f800010e7983 */ /* 0x000ee20000300800 */
[----:B------:R-:W-:-:S03]  /*33ff0*/  PRMT R11, R11, 0x3340, R29 ;  /* 0x000033400b0b7816 */ /* 0x000fc6000000001d */
[----:B------:R-:W4:Y:S04]  /*34000*/  LDL.LU R15, [R1+0x5c] ;  /* 0x00005c00010f7983 */ /* 0x000f280000300800 */
[----:B------:R-:W2:Y:S04]  /*34010*/  LDL.LU R16, [R1+0x40] ;  /* 0x0000400001107983 */ /* 0x000ea80000300800 */
[----:B------:R-:W2:Y:S04]  /*34020*/  LDL.LU R17, [R1+0x1c] ;  /* 0x00001c0001117983 */ /* 0x000ea80000300800 */
[----:B------:R-:W2:Y:S04]  /*34030*/  LDL.LU R29, [R1+0x100] ;  /* 0x00010000011d7983 */ /* 0x000ea80000300800 */
[----:B------:R-:W2:Y:S01]  /*34040*/  LDL.LU R5, [R1+0xec] ;  /* 0x0000ec0001057983 */ /* 0x000ea20000300800 */
[----:B------:R-:W-:-:S02]  /*34050*/  SHF.R.U32.HI R26, RZ, 0x8, R26 ;  /* 0x00000008ff1a7819 */ /* 0x000fc4000001161a */
[----:B------:R-:W-:Y:S02]  /*34060*/  SHF.R.U32.HI R6, RZ, 0x8, R6 ;  /* 0x00000008ff067819 */ /* 0x000fe40000011606 */
[----:B------:R-:W-:Y:S02]  /*34070*/  SHF.R.U32.HI R7, RZ, 0x8, R7 ;  /* 0x00000008ff077819 */ /* 0x000fe40000011607 */
[----:B------:R-:W-:Y:S02]  /*34080*/  SHF.R.U32.HI R4, RZ, 0x8, R4 ;  /* 0x00000008ff047819 */ /* 0x000fe40000011604 */
[----:B------:R-:W-:Y:S02]  /*34090*/  LOP3.LUT R26, R26, 0xffff, RZ, 0xc0, !PT ;  /* 0x0000ffff1a1a7812 */ /* 0x000fe400078ec0ff */
[----:B------:R-:W-:Y:S02]  /*340a0*/  LOP3.LUT R12, R12, 0xffff, RZ, 0xc0, !PT ;  /* 0x0000ffff0c0c7812 */ /* 0x000fe400078ec0ff */
[----:B------:R-:W-:-:S02]  /*340b0*/  SHF.R.U32.HI R8, RZ, 0x8, R8 ;  /* 0x00000008ff087819 */ /* 0x000fc40000011608 */
[----:B------:R-:W-:Y:S02]  /*340c0*/  LOP3.LUT R6, R6, 0xffff, RZ, 0xc0, !PT ;  /* 0x0000ffff06067812 */ /* 0x000fe400078ec0ff */
[----:B------:R-:W-:Y:S02]  /*340d0*/  LOP3.LUT R4, R4, 0xffff, RZ, 0xc0, !PT ;  /* 0x0000ffff04047812 */ /* 0x000fe400078ec0ff */
[----:B------:R-:W-:Y:S02]  /*340e0*/  LOP3.LUT R7, R7, 0xffff, RZ, 0xc0, !PT ;  /* 0x0000ffff07077812 */ /* 0x000fe400078ec0ff */
[----:B------:R-:W-:Y:S02]  /*340f0*/  PRMT R26, R12, 0x3340, R26 ;  /* 0x000033400c1a7816 */ /* 0x000fe4000000001a */
[----:B------:R-:W-:Y:S02]  /*34100*/  LOP3.LUT R12, R8, 0xffff, RZ, 0xc0, !PT ;  /* 0x0000ffff080c7812 */ /* 0x000fe400078ec0ff */
[----:B------:R-:W-:-:S02]  /*34110*/  SHF.R.U32.HI R24, RZ, 0x8, R24 ;  /* 0x00000008ff187819 */ /* 0x000fc40000011618 */
[--C-:B------:R-:W-:Y:S02]  /*34120*/  PRMT R8, R6, 0x3340, R1.reuse ;  /* 0x0000334006087816 */ /* 0x100fe40000000001 */
[----:B------:R-:W-:Y:S02]  /*34130*/  PRMT R6, R7, 0x3340, R4 ;  /* 0x0000334007067816 */ /* 0x000fe40000000004 */
[----:B------:R-:W-:Y:S02]  /*34140*/  LOP3.LUT R24, R24, 0xffff, RZ, 0xc0, !PT ;  /* 0x0000ffff18187812 */ /* 0x000fe400078ec0ff */
[--C-:B------:R-:W-:Y:S02]  /*34150*/  PRMT R4, R12, 0x3340, R1.reuse ;  /* 0x000033400c047816 */ /* 0x100fe40000000001 */
[----:B------:R-:W-:Y:S02]  /*34160*/  PRMT R24, R24, 0x3340, R1 ;  /* 0x0000334018187816 */ /* 0x000fe40000000001 */
[----:B-----5:R-:W-:-:S02]  /*34170*/  SHF.R.U32.HI R12, RZ, 0x8, R18 ;  /* 0x00000008ff0c7819 */ /* 0x020fc40000011612 */
[----:B------:R-:W5:Y:S01]  /*34180*/  LDL.LU R18, [R1+0x20] ;  /* 0x0000200001127983 */ /* 0x000f620000300800 */
[----:B---3--:R-:W-:-:S04]  /*34190*/  SHF.R.U32.HI R14, RZ, 0x8, R14 ;  /* 0x00000008ff0e7819 */ /* 0x008fc8000001160e */
[----:B------:R-:W-:Y:S02]  /*341a0*/  LOP3.LUT R14, R14, 0xffff, RZ, 0xc0, !PT ;  /* 0x0000ffff0e0e7812 */ /* 0x000fe400078ec0ff */
[----:B--2---:R-:W-:Y:S02]  /*341b0*/  SHF.R.U32.HI R7, RZ, 0x8, R5 ;  /* 0x00000008ff077819 */ /* 0x004fe40000011605 */
[----:B------:R-:W-:-:S04]  /*341c0*/  SHF.R.U32.HI R5, RZ, 0x8, R29 ;  /* 0x00000008ff057819 */ /* 0x000fc8000001161d */
[----:B------:R-:W-:-:S04]  /*341d0*/  LOP3.LUT R5, R5, 0xffff, RZ, 0xc0, !PT ;  /* 0x0000ffff05057812 */ /* 0x000fc800078ec0ff */
[----:B------:R-:W-:Y:S02]  /*341e0*/  PRMT R14, R5, 0x3340, R14 ;  /* 0x00003340050e7816 */ /* 0x000fe4000000000e */
[----:B------:R-:W-:Y:S02]  /*341f0*/  PRMT R5, R11, 0x5410, R24 ;  /* 0x000054100b057816 */ /* 0x000fe40000000018 */
[----:B------:R-:W2:Y:S01]  /*34200*/  LDL.LU R11, [R1+0x3c] ;  /* 0x00003c00010b7983 */ /* 0x000ea20000300800 */
[----:B------:R-:W-:Y:S02]  /*34210*/  SHF.R.U32.HI R23, RZ, 0x8, R23 ;  /* 0x00000008ff177819 */ /* 0x000fe40000011617 */
[----:B------:R-:W-:Y:S01]  /*34220*/  LOP3.LUT R12, R12, 0xffff, RZ, 0xc0, !PT ;  /* 0x0000ffff0c0c7812 */ /* 0x000fe200078ec0ff */
[----:B------:R-:W3:Y:S01]  /*34230*/  LDL.LU R24, [R1+0x134] ;  /* 0x0001340001187983 */ /* 0x000ee20000300800 */
[----:B------:R-:W-:Y:S02]  /*34240*/  LOP3.LUT R23, R23, 0xffff, RZ, 0xc0, !PT ;  /* 0x0000ffff17177812 */ /* 0x000fe400078ec0ff */
[----:B------:R-:W-:-:S02]  /*34250*/  LOP3.LUT R7, R7, 0xffff, RZ, 0xc0, !PT ;  /* 0x0000ffff07077812 */ /* 0x000fc400078ec0ff */
[----:B------:R-:W-:Y:S02]  /*34260*/  PRMT R23, R23, 0x3340, R1 ;  /* 0x0000334017177816 */ /* 0x000fe40000000001 */
[----:B------:R-:W-:Y:S02]  /*34270*/  PRMT R12, R7, 0x3340, R12 ;  /* 0x00003340070c7816 */ /* 0x000fe4000000000c */
[----:B------:R-:W-:Y:S02]  /*34280*/  PRMT R7, R26, 0x5410, R23 ;  /* 0x000054101a077816 */ /* 0x000fe40000000017 */
[----:B------:R-:W3:Y:S01]  /*34290*/  LDL.LU R23, [R1+0x28] ;  /* 0x0000280001177983 */ /* 0x000ee20000300800 */
[----:B------:R-:W-:-:S03]  /*342a0*/  PRMT R9, R9, 0x5410, R8 ;  /* 0x0000541009097816 */ /* 0x000fc60000000008 */
[----:B------:R-:W4:Y:S04]  /*342b0*/  LDL.LU R26, [R1+0x138] ;  /* 0x00013800011a7983 */ /* 0x000f280000300800 */
[----:B------:R-:W4:Y:S01]  /*342c0*/  LDL.LU R29, [R1+0x140] ;  /* 0x00014000011d7983 */ /* 0x000f220000300800 */
[----:B--2---:R-:W-:Y:S02]  /*342d0*/  LOP3.LUT R8, R11, 0xffff, RZ, 0xc0, !PT ;  /* 0x0000ffff0b087812 */ /* 0x004fe400078ec0ff */
[----:B------:R-:W-:Y:S02]  /*342e0*/  PRMT R11, R6, 0x5410, R4 ;  /* 0x00005410060b7816 */ /* 0x000fe40000000004 */
[----:B------:R-:W2:Y:S01]  /*342f0*/  LDL.LU R4, [R1+0x24] ;  /* 0x0000240001047983 */ /* 0x000ea20000300800 */
[----:B------:R-:W-:-:S02]  /*34300*/  LOP3.LUT R16, R16, 0xffff, RZ, 0xc0, !PT ;  /* 0x0000ffff10107812 */ /* 0x000fc400078ec0ff */
[----:B------:R-:W-:Y:S02]  /*34310*/  PRMT R6, R17, 0x4210, R8 ;  /* 0x0000421011067816 */ /* 0x000fe40000000008 */
[----:B------:R-:W-:Y:S02]  /*34320*/  SHF.R.U32.HI R17, RZ, 0x8, R19 ;  /* 0x00000008ff117819 */ /* 0x000fe40000011613 */
[----:B------:R-:W-:Y:S02]  /*34330*/  PRMT R5, R5, 0x5210, R16 ;  /* 0x0000521005057816 */ /* 0x000fe40000000010 */
[----:B---3--:R-:W-:Y:S02]  /*34340*/  LOP3.LUT R19, R23, 0xffff, RZ, 0xc0, !PT ;  /* 0x0000ffff17137812 */ /* 0x008fe400078ec0ff */
[----:B------:R-:W-:Y:S02]  /*34350*/  PRMT R7, R7, 0x5210, R8 ;  /* 0x0000521007077816 */ /* 0x000fe40000000008 */
[----:B------:R-:W-:-:S02]  /*34360*/  PRMT R8, R22, 0x4210, R19 ;  /* 0x0000421016087816 */ /* 0x000fc40000000013 */
[----:B--2---:R-:W-:Y:S02]  /*34370*/  PRMT R4, R4, 0x4210, R16 ;  /* 0x0000421004047816 */ /* 0x004fe40000000010 */
[----:B------:R-:W2:Y:S04]  /*34380*/  LDL.LU R16, [R1+0x10c] ;  /* 0x00010c0001107983 */ /* 0x000ea80000300800 */
[----:B------:R-:W3:Y:S01]  /*34390*/  LDL.LU R22, [R1+0x144] ;  /* 0x0001440001167983 */ /* 0x000ee20000300800 */
[----:B-----5:R-:W-:Y:S02]  /*343a0*/  LOP3.LUT R18, R18, 0xffff, RZ, 0xc0, !PT ;  /* 0x0000ffff12127812 */ /* 0x020fe400078ec0ff */
[----:B------:R-:W-:Y:S02]  /*343b0*/  PRMT R9, R9, 0x5210, R19 ;  /* 0x0000521009097816 */ /* 0x000fe40000000013 */
[----:B------:R-:W-:-:S02]  /*343c0*/  PRMT R10, R10, 0x4210, R18 ;  /* 0x000042100a0a7816 */ /* 0x000fc40000000012 */
[----:B------:R-:W-:Y:S01]  /*343d0*/  PRMT R11, R11, 0x5210, R18 ;  /* 0x000052100b0b7816 */ /* 0x000fe20000000012 */
[----:B------:R-:W-:Y:S01]  /*343e0*/  STSM.16.M88.4 [R21], R4 ;  /* 0x0000000415007844 */ /* 0x000fe20000000200 */
[----:B------:R-:W-:Y:S02]  /*343f0*/  SHF.R.U32.HI R13, RZ, 0x8, R13 ;  /* 0x00000008ff0d7819 */ /* 0x000fe4000001160d */
[----:B----4-:R-:W-:Y:S01]  /*34400*/  SHF.R.U32.HI R15, RZ, 0x8, R15 ;  /* 0x00000008ff0f7819 */ /* 0x010fe2000001160f */
[----:B------:R1:W-:Y:S01]  /*34410*/  STSM.16.M88.4 [R21+0x100], R8 ;  /* 0x0001000815007844 */ /* 0x0003e20000000200 */
[----:B------:R-:W-:Y:S02]  /*34420*/  SHF.R.U32.HI R19, RZ, 0x8, R26 ;  /* 0x00000008ff137819 */ /* 0x000fe4000001161a */
[----:B------:R-:W-:Y:S01]  /*34430*/  LOP3.LUT R13, R13, 0xffff, RZ, 0xc0, !PT ;  /* 0x0000ffff0d0d7812 */ /* 0x000fe200078ec0ff */
[----:B------:R-:W4:Y:S01]  /*34440*/  LDL.LU R18, [R1+0x50] ;  /* 0x0000500001127983 */ /* 0x000f220000300800 */
[----:B------:R-:W-:-:S02]  /*34450*/  LOP3.LUT R15, R15, 0xffff, RZ, 0xc0, !PT ;  /* 0x0000ffff0f0f7812 */ /* 0x000fc400078ec0ff */
[----:B------:R-:W-:Y:S02]  /*34460*/  LOP3.LUT R17, R17, 0xffff, RZ, 0xc0, !PT ;  /* 0x0000ffff11117812 */ /* 0x000fe400078ec0ff */
[----:B------:R-:W-:Y:S02]  /*34470*/  LOP3.LUT R19, R19, 0xffff, RZ, 0xc0, !PT ;  /* 0x0000ffff13137812 */ /* 0x000fe400078ec0ff */
[--C-:B------:R-:W-:Y:S02]  /*34480*/  PRMT R13, R13, 0x3340, R1.reuse ;  /* 0x000033400d0d7816 */ /* 0x100fe40000000001 */
[----:B------:R-:W-:Y:S02]  /*34490*/  PRMT R15, R15, 0x3340, R1 ;  /* 0x000033400f0f7816 */ /* 0x000fe40000000001 */
[----:B-1----:R-:W-:Y:S02]  /*344a0*/  SHF.R.U32.HI R10, RZ, 0x8, R24 ;  /* 0x00000008ff0a7819 */ /* 0x002fe40000011618 */
[----:B------:R-:W5:Y:S01]  /*344b0*/  LDL.LU R24, [R1+0x38] ;  /* 0x0000380001187983 */ /* 0x000f620000300800 */
[----:B------:R-:W-:-:S03]  /*344c0*/  SHF.R.U32.HI R8, RZ, 0x8, R29 ;  /* 0x00000008ff087819 */ /* 0x000fc6000001161d */
[----:B------:R-:W4:Y:S01]  /*344d0*/  LDL.LU R26, [R1+0x34] ;  /* 0x00003400011a7983 */ /* 0x000f220000300800 */
[----:B------:R-:W-:Y:S02]  /*344e0*/  PRMT R11, R14, 0x5410, R15 ;  /* 0x000054100e0b7816 */ /* 0x000fe4000000000f */
[----:B--2---:R-:W-:Y:S02]  /*344f0*/  SHF.R.U32.HI R16, RZ, 0x8, R16 ;  /* 0x00000008ff107819 */ /* 0x004fe40000011610 */
[----:B---3--:R-:W-:Y:S02]  /*34500*/  SHF.R.U32.HI R9, RZ, 0x8, R22 ;  /* 0x00000008ff097819 */ /* 0x008fe40000011616 */
[----:B------:R-:W-:Y:S01]  /*34510*/  LOP3.LUT R16, R16, 0xffff, RZ, 0xc0, !PT ;  /* 0x0000ffff10107812 */ /* 0x000fe200078ec0ff */
[----:B------:R-:W2:Y:S01]  /*34520*/  LDL.LU R22, [R1+0x48] ;  /* 0x0000480001167983 */ /* 0x000ea20000300800 */
[----:B------:R-:W-:Y:S02]  /*34530*/  LOP3.LUT R9, R9, 0xffff, RZ, 0xc0, !PT ;  /* 0x0000ffff09097812 */ /* 0x000fe400078ec0ff */
[----:B------:R-:W-:-:S02]  /*34540*/  PRMT R17, R16, 0x3340, R17 ;  /* 0x0000334010117816 */ /* 0x000fc40000000011 */
[----:B------:R-:W3:Y:S01]  /*34550*/  LDL.LU R16, [R1+0x10a4] ;  /* 0x0010a40001107983 */ /* 0x000ee20000300800 */
[----:B------:R-:W-:Y:S02]  /*34560*/  PRMT R19, R9, 0x3340, R19 ;  /* 0x0000334009137816 */ /* 0x000fe40000000013 */
[----:B------:R-:W-:Y:S01]  /*34570*/  PRMT R9, R12, 0x5410, R13 ;  /* 0x000054100c097816 */ /* 0x000fe2000000000d */
[----:B------:R-:W2:Y:S04]  /*34580*/  LDL.LU R29, [R1+0x4c] ;  /* 0x00004c00011d7983 */ /* 0x000ea80000300800 */
[----:B------:R-:W2:Y:S04]  /*34590*/  LDL.LU R12, [R1+0x150] ;  /* 0x00015000010c7983 */ /* 0x000ea80000300800 */
[----:B------:R-:W3:Y:S04]  /*345a0*/  LDL.LU R13, [R1+0x54] ;  /* 0x00005400010d7983 */ /* 0x000ee80000300800 */
[----:B------:R-:W3:Y:S01]  /*345b0*/  LDL.LU R15, [R1+0x154] ;  /* 0x00015400010f7983 */ /* 0x000ee20000300800 */
[----:B------:R-:W1:Y:S01]  /*345c0*/  S2R R23, SR_TID.X ;  /* 0x0000000000177919 */ /* 0x000e620000002100 */
[----:B------:R-:W-:-:S02]  /*345d0*/  LOP3.LUT R10, R10, 0xffff, RZ, 0xc0, !PT ;  /* 0x0000ffff0a0a7812 */ /* 0x000fc400078ec0ff */
[----:B------:R-:W-:Y:S02]  /*345e0*/  LOP3.LUT R8, R8, 0xffff, RZ, 0xc0, !PT ;  /* 0x0000ffff08087812 */ /* 0x000fe400078ec0ff */
[--C-:B------:R-:W-:Y:S02]  /*345f0*/  PRMT R10, R10, 0x3340, R1.reuse ;  /* 0x000033400a0a7816 */ /* 0x100fe40000000001 */
[----:B------:R-:W-:Y:S02]  /*34600*/  PRMT R8, R8, 0x3340, R1 ;  /* 0x0000334008087816 */ /* 0x000fe40000000001 */
[----:B------:R-:W-:Y:S02]  /*34610*/  PRMT R17, R17, 0x5410, R10 ;  /* 0x0000541011117816 */ /* 0x000fe4000000000a */
[----:B------:R-:W-:Y:S02]  /*34620*/  PRMT R19, R19, 0x5410, R8 ;  /* 0x0000541013137816 */ /* 0x000fe40000000008 */
[----:B-1----:R-:W-:-:S04]  /*34630*/  LOP3.LUT R23, R23, 0x3f, RZ, 0xc0, !PT ;  /* 0x0000003f17177812 */ /* 0x002fc800078ec0ff */
[----:B------:R-:W-:Y:S01]  /*34640*/  LEA R23, R23, UR4, 0x4 ;  /* 0x0000000417177c11 */ /* 0x000fe2000f8e20ff */
[----:B------:R-:W-:Y:S06]  /*34650*/  BAR.SYNC.DEFER_BLOCKING 0x0 ;  /* 0x0000000000007b1d */ /* 0x000fec0000010000 */
[----:B------:R-:W1:Y:S01]  /*34660*/  LDCU UR4, c[0x0][0x3b4] ;  /* 0x00007680ff0477ac */ /* 0x000e620008000800 */
[----:B------:R-:W0:Y:S04]  /*34670*/  LDS.128 R4, [R23] ;  /* 0x0000000017047984 */ /* 0x000e280000000c00 */
[----:B------:R-:W-:Y:S01]  /*34680*/  STL [R1+0x10ac], R23 ;  /* 0x0010ac1701007387 */ /* 0x000fe20000100800 */
[----:B----4-:R-:W-:-:S04]  /*34690*/  LOP3.LUT R26, R26, 0xffff, RZ, 0xc0, !PT ;  /* 0x0000ffff1a1a7812 */ /* 0x010fc800078ec0ff */
[----:B------:R-:W-:Y:S02]  /*346a0*/  PRMT R19, R19, 0x5210, R26 ;  /* 0x0000521013137816 */ /* 0x000fe4000000001a */
[----:B--2---:R-:W-:Y:S02]  /*346b0*/  LOP3.LUT R12, R12, 0xffff, RZ, 0xc0, !PT ;  /* 0x0000ffff0c0c7812 */ /* 0x004fe400078ec0ff */
[----:B---3--:R-:W-:Y:S02]  /*346c0*/  LOP3.LUT R10, R15, 0xffff, RZ, 0xc0, !PT ;  /* 0x0000ffff0f0a7812 */ /* 0x008fe400078ec0ff */
[----:B------:R-:W-:Y:S02]  /*346d0*/  PRMT R11, R11, 0x5210, R12 ;  /* 0x000052100b0b7816 */ /* 0x000fe4000000000c */
[--C-:B------:R-:W-:Y:S02]  /*346e0*/  PRMT R8, R13, 0x4210, R10.reuse ;  /* 0x000042100d087816 */ /* 0x100fe4000000000a */
[----:B------:R-:W-:-:S02]  /*346f0*/  PRMT R9, R9, 0x5210, R10 ;  /* 0x0000521009097816 */ /* 0x000fc4000000000a */
[----:B------:R-:W-:Y:S02]  /*34700*/  PRMT R10, R18, 0x4210, R12 ;  /* 0x00004210120a7816 */ /* 0x000fe4000000000c */
[----:B------:R0:W2:Y:S01]  /*34710*/  LDS.128 R12, [R23+0x400] ;  /* 0x00040000170c7984 */ /* 0x0000a20000000c00 */
[----:B------:R-:W-:Y:S01]  /*34720*/  BAR.SYNC.DEFER_BLOCKING 0x0 ;  /* 0x0000000000007b1d */ /* 0x000fe20000010000 */
[----:B-----5:R-:W-:Y:S02]  /*34730*/  LOP3.LUT R18, R24, 0xffff, RZ, 0xc0, !PT ;  /* 0x0000ffff18127812 */ /* 0x020fe400078ec0ff */
[----:B0-----:R-:W-:Y:S01]  /*34740*/  PRMT R23, R5, 0x7773, RZ ;  /* 0x0000777305177816 */ /* 0x001fe200000000ff */
[C---:B-1----:R-:W-:Y:S01]  /*34750*/  IMAD R24, R16.reuse, UR4, RZ ;  /* 0x0000000410187c24 */ /* 0x042fe2000f8e02ff */
[----:B------:R-:W-:Y:S01]  /*34760*/  ISETP.GE.AND P0, PT, R16, UR18, PT ;  /* 0x0000001210007c0c */ /* 0x000fe2000bf06270 */
[----:B------:R-:W0:Y:S01]  /*34770*/  LDCU UR4, c[0x0][0x39c] ;  /* 0x00007380ff0477ac */ /* 0x000e220008000800 */
[----:B------:R-:W-:-:S02]  /*34780*/  PRMT R16, R22, 0x4210, R18 ;  /* 0x0000421016107816 */ /* 0x000fc40000000012 */
[----:B------:R-:W-:Y:S01]  /*34790*/  PRMT R17, R17, 0x5210, R18 ;  /* 0x0000521011117816 */ /* 0x000fe20000000012 */
[----:B------:R1:W-:Y:S01]  /*347a0*/  STSM.16.M88.4 [R21], R8 ;  /* 0x0000000815007844 */ /* 0x0003e20000000200 */
[----:B------:R-:W-:Y:S02]  /*347b0*/  PRMT R18, R29, 0x4210, R26 ;  /* 0x000042101d127816 */ /* 0x000fe4000000001a */
[C---:B-1----:R-:W-:Y:S02]  /*347c0*/  PRMT R11, R4.reuse, 0x7773, RZ ;  /* 0x00007773040b7816 */ /* 0x042fe400000000ff */
[C---:B------:R-:W-:Y:S02]  /*347d0*/  PRMT R10, R4.reuse, 0x7772, RZ ;  /* 0x00007772040a7816 */ /* 0x040fe400000000ff */
[----:B------:R-:W-:Y:S01]  /*347e0*/  PRMT R9, R4, 0x7771, RZ ;  /* 0x0000777104097816 */ /* 0x000fe200000000ff */
[----:B------:R-:W-:Y:S04]  /*347f0*/  STL [R1+0x54], R11 ;  /* 0x0000540b01007387 */ /* 0x000fe80000100800 */
[----:B------:R1:W-:Y:S04]  /*34800*/  STL [R1+0x40], R10 ;  /* 0x0000400a01007387 */ /* 0x0003e80000100800 */
[----:B------:R3:W-:Y:S01]  /*34810*/  STL [R1+0x20], R9 ;  /* 0x0000200901007387 */ /* 0x0007e20000100800 */
[----:B-1----:R-:W-:-:S03]  /*34820*/  PRMT R10, R5, 0x7772, RZ ;  /* 0x00007772050a7816 */ /* 0x002fc600000000ff */
[----:B------:R-:W-:Y:S01]  /*34830*/  STL [R1+0x10b0], R23 ;  /* 0x0010b01701007387 */ /* 0x000fe20000100800 */
[----:B---3--:R-:W-:-:S03]  /*34840*/  PRMT R9, R5, 0x7771, RZ ;  /* 0x0000777105097816 */ /* 0x008fc600000000ff */
[----:B------:R1:W-:Y:S01]  /*34850*/  STL [R1+0x3c], R10 ;  /* 0x00003c0a01007387 */ /* 0x0003e20000100800 */
[----:B------:R-:W-:-:S03]  /*34860*/  PRMT R11, R6, 0x7773, RZ ;  /* 0x00007773060b7816 */ /* 0x000fc600000000ff */
[----:B------:R3:W-:Y:S01]  /*34870*/  STL [R1+0x1c], R9 ;  /* 0x00001c0901007387 */ /* 0x0007e20000100800 */
[----:B-1----:R-:W-:-:S03]  /*34880*/  PRMT R10, R6, 0x7772, RZ ;  /* 0x00007772060a7816 */ /* 0x002fc600000000ff */
[----:B------:R-:W-:Y:S01]  /*34890*/  STL [R1+0x4c], R11 ;  /* 0x00004c0b01007387 */ /* 0x000fe20000100800 */
[----:B---3--:R-:W-:-:S03]  /*348a0*/  PRMT R9, R6, 0x7771, RZ ;  /* 0x0000777106097816 */ /* 0x008fc600000000ff */
[----:B------:R1:W-:Y:S01]  /*348b0*/  STL [R1+0x38], R10 ;  /* 0x0000380a01007387 */ /* 0x0003e20000100800 */
[----:B------:R-:W-:-:S03]  /*348c0*/  IMAD R8, R20, UR5, RZ ;  /* 0x0000000514087c24 */ /* 0x000fc6000f8e02ff */
[----:B------:R-:W-:Y:S04]  /*348d0*/  STSM.16.M88.4 [R21+0x100], R16 ;  /* 0x0001001015007844 */ /* 0x000fe80000000200 */
[----:B------:R3:W-:Y:S01]  /*348e0*/  STL [R1+0x18], R9 ;  /* 0x0000180901007387 */ /* 0x0007e20000100800 */
[C---:B-1----:R-:W-:Y:S02]  /*348f0*/  PRMT R10, R7.reuse, 0x7773, RZ ;  /* 0x00007773070a7816 */ /* 0x042fe400000000ff */
[----:B------:R-:W-:Y:S02]  /*34900*/  IADD3 R22, P1, PT, R24, UR16, RZ ;  /* 0x0000001018167c10 */ /* 0x000fe4000ff3e0ff */
[----:B---3--:R-:W-:Y:S02]  /*34910*/  PRMT R9, R7, 0x7772, RZ ;  /* 0x0000777207097816 */ /* 0x008fe400000000ff */
[----:B------:R-:W-:-:S02]  /*34920*/  PRMT R19, R6, 0x7770, RZ ;  /* 0x0000777006137816 */ /* 0x000fc400000000ff */
[----:B------:R-:W-:Y:S01]  /*34930*/  PRMT R6, R7, 0x7771, RZ ;  /* 0x0000777107067816 */ /* 0x000fe200000000ff */
[----:B------:R-:W-:Y:S01]  /*34940*/  STL [R1+0x5c], R10 ;  /* 0x00005c0a01007387 */ /* 0x000fe20000100800 */
[----:B------:R-:W-:-:S03]  /*34950*/  LEA.HI.X.SX32 R24, R24, UR17, 0x1, P1 ;  /* 0x0000001118187c11 */ /* 0x000fc600088f0eff */
[----:B------:R-:W-:Y:S04]  /*34960*/  STL [R1+0x48], R9 ;  /* 0x0000480901007387 */ /* 0x000fe80000100800 */
[----:B------:R1:W-:Y:S01]  /*34970*/  STL [R1+0x2c], R6 ;  /* 0x00002c0601007387 */ /* 0x0003e20000100800 */
[----:B------:R-:W-:Y:S01]  /*34980*/  PRMT R29, R7, 0x7770, RZ ;  /* 0x00007770071d7816 */ /* 0x000fe200000000ff */
[C---:B------:R-:W-:Y:S01]  /*34990*/  IMAD R11, R0.reuse, UR5, RZ ;  /* 0x00000005000b7c24 */ /* 0x040fe2000f8e02ff */
[----:B------:R-:W-:Y:S01]  /*349a0*/  ISETP.LT.AND P5, PT, R0, UR6, !P0 ;  /* 0x0000000600007c0c */ /* 0x000fe2000c7a1270 */
[----:B------:R-:W3:Y:S01]  /*349b0*/  LDCU UR6, c[0x0][0x39c] ;  /* 0x00007380ff0677ac */ /* 0x000ee20008000800 */
[----:B-1----:R-:W-:Y:S02]  /*349c0*/  IADD3 R6, P3, PT, R8, R22, RZ ;  /* 0x0000001608067210 */ /* 0x002fe40007f7e0ff */
[----:B--2---:R-:W-:-:S02]  /*349d0*/  PRMT R0, R12, 0x7772, RZ ;  /* 0x000077720c007816 */ /* 0x004fc400000000ff */
[----:B------:R-:W-:Y:S02]  /*349e0*/  LEA.HI.X.SX32 R7, R8, R24, 0x1, P3 ;  /* 0x0000001808077211 */ /* 0x000fe400018f0eff */
[----:B------:R-:W-:Y:S02]  /*349f0*/  PRMT R8, R12, 0x7773, RZ ;  /* 0x000077730c087816 */ /* 0x000fe400000000ff */
[----:B------:R-:W-:Y:S01]  /*34a00*/  ISETP.LT.AND P2, PT, R20, UR19, !P0 ;  /* 0x0000001314007c0c */ /* 0x000fe2000c741270 */
[C---:B------:R-:W-:Y:S01]  /*34a10*/  IMAD R20, R3.reuse, UR5, RZ ;  /* 0x0000000503147c24 */ /* 0x040fe2000f8e02ff */
[----:B0-----:R-:W-:Y:S01]  /*34a20*/  ISETP.LT.AND P1, PT, R3, UR4, !P0 ;  /* 0x0000000403007c0c */ /* 0x001fe2000c721270 */
[----:B------:R-:W-:Y:S01]  /*34a30*/  STL [R1+0x34], R8 ;  /* 0x0000340801007387 */ /* 0x000fe20000100800 */
[----:B------:R-:W-:Y:S01]  /*34a40*/  PRMT R3, R12, 0x7771, RZ ;  /* 0x000077710c037816 */ /* 0x000fe200000000ff */
[----:B------:R-:W0:Y:S02]  /*34a50*/  LDCU UR4, c[0x0][0x39c] ;  /* 0x00007380ff0477ac */ /* 0x000e240008000800 */
[----:B------:R1:W-:Y:S01]  /*34a60*/  STL [R1+0x28], R0 ;  /* 0x0000280001007387 */ /* 0x0003e20000100800 */
[----:B------:R-:W-:-:S03]  /*34a70*/  IADD3 R10, P4, PT, R11, R22, RZ ;  /* 0x000000160b0a7210 */ /* 0x000fc60007f9e0ff */
[----:B------:R2:W-:Y:S01]  /*34a80*/  STL [R1+0x24], R3 ;  /* 0x0000240301007387 */ /* 0x0005e20000100800 */
[----:B-1----:R-:W-:Y:S02]  /*34a90*/  PRMT R0, R13, 0x7773, RZ ;  /* 0x000077730d007816 */ /* 0x002fe400000000ff */
[C---:B------:R-:W-:Y:S02]  /*34aa0*/  PRMT R8, R14.reuse, 0x7771, RZ ;  /* 0x000077710e087816 */ /* 0x040fe400000000ff */
[C---:B--2---:R-:W-:Y:S01]  /*34ab0*/  PRMT R3, R14.reuse, 0x7772, RZ ;  /* 0x000077720e037816 */ /* 0x044fe200000000ff */
[----:B------:R1:W-:Y:S01]  /*34ac0*/  STL [R1+0x30], R0 ;  /* 0x0000300001007387 */ /* 0x0003e20000100800 */
[----:B------:R-:W-:Y:S02]  /*34ad0*/  PRMT R17, R14, 0x7770, RZ ;  /* 0x000077700e117816 */ /* 0x000fe400000000ff */
[----:B------:R-:W-:Y:S01]  /*34ae0*/  PRMT R4, R4, 0x7770, RZ ;  /* 0x0000777004047816 */ /* 0x000fe200000000ff */
[----:B------:R-:W-:Y:S01]  /*34af0*/  BAR.SYNC.DEFER_BLOCKING 0x0 ;  /* 0x0000000000007b1d */ /* 0x000fe20000010000 */
[----:B------:R-:W-:-:S02]  /*34b00*/  PRMT R21, R12, 0x7770, RZ ;  /* 0x000077700c157816 */ /* 0x000fc400000000ff */
[----:B-1----:R-:W-:Y:S02]  /*34b10*/  PRMT R0, R14, 0x7773, RZ ;  /* 0x000077730e007816 */ /* 0x002fe400000000ff */
[----:B------:R-:W-:Y:S02]  /*34b20*/  IADD3 R14, P3, PT, R20, R22, RZ ;  /* 0x00000016140e7210 */ /* 0x000fe40007f7e0ff */
[----:B------:R-:W-:Y:S02]  /*34b30*/  PRMT R5, R5, 0x7770, RZ ;  /* 0x0000777005057816 */ /* 0x000fe400000000ff */
[C---:B------:R-:W-:Y:S02]  /*34b40*/  PRMT R9, R15.reuse, 0x7773, RZ ;  /* 0x000077730f097816 */ /* 0x040fe400000000ff */
[C---:B------:R-:W-:Y:S02]  /*34b50*/  PRMT R12, R15.reuse, 0x7772, RZ ;  /* 0x000077720f0c7816 */ /* 0x040fe400000000ff */
[----:B------:R-:W-:-:S02]  /*34b60*/  PRMT R16, R15, 0x7771, RZ ;  /* 0x000077710f107816 */ /* 0x000fc400000000ff */
[----:B------:R-:W-:Y:S02]  /*34b70*/  PRMT R18, R15, 0x7770, RZ ;  /* 0x000077700f127816 */ /* 0x000fe400000000ff */
[-C--:B------:R-:W-:Y:S02]  /*34b80*/  LEA.HI.X.SX32 R11, R11, R24.reuse, 0x1, P4 ;  /* 0x000000180b0b7211 */ /* 0x080fe400020f0eff */
[----:B------:R-:W-:Y:S01]  /*34b90*/  LEA.HI.X.SX32 R15, R20, R24, 0x1, P3 ;  /* 0x00000018140f7211 */ /* 0x000fe200018f0eff */
[----:B------:R-:W-:Y:S04]  /*34ba0*/  @P2 STG.E.U8 desc[UR10][R6.64], R4 ;  /* 0x0000000406002986 */ /* 0x000fe8000c10110a */
[----:B------:R-:W-:Y:S04]  /*34bb0*/  @P5 STG.E.U8 desc[UR10][R10.64], R5 ;  /* 0x000000050a005986 */ /* 0x000fe8000c10110a */
[----:B------:R-:W2:Y:S04]  /*34bc0*/  LDL.LU R20, [R1+0x10] ;  /* 0x0000100001147983 */ /* 0x000ea80000300800 */
[----:B------:R1:W-:Y:S01]  /*34bd0*/  @P1 STG.E.U8 desc[UR10][R14.64], R19 ;  /* 0x000000130e001986 */ /* 0x0003e2000c10110a */
[C---:B------:R-:W-:Y:S01]  /*34be0*/  ISETP.LT.AND P3, PT, R25.reuse, UR8, !P0 ;  /* 0x0000000819007c0c */ /* 0x040fe2000c761270 */
[----:B------:R-:W-:Y:S01]  /*34bf0*/  IMAD R25, R25, UR5, RZ ;  /* 0x0000000519197c24 */ /* 0x000fe2000f8e02ff */
[C---:B------:R-:W-:Y:S01]  /*34c00*/  ISETP.LT.AND P2, PT, R2.reuse, UR7, !P0 ;  /* 0x0000000702007c0c */ /* 0x040fe2000c741270 */
[----:B------:R-:W4:Y:S01]  /*34c10*/  LDCU UR8, c[0x0][0x39c] ;  /* 0x00007380ff0877ac */ /* 0x000f220008000800 */
[----:B-1----:R-:W5:Y:S02]  /*34c20*/  LDL.LU R14, [R1] ;  /* 0x00000000010e7983 */ /* 0x002f640000300800 */
[----:B------:R-:W-:Y:S01]  /*34c30*/  IADD3 R6, P5, PT, R25, R22, RZ ;  /* 0x0000001619067210 */ /* 0x000fe20007fbe0ff */
[----:B------:R-:W-:Y:S01]  /*34c40*/  IMAD R2, R2, UR5, RZ ;  /* 0x0000000502027c24 */ /* 0x000fe2000f8e02ff */
[----:B---3--:R-:W-:Y:S01]  /*34c50*/  ISETP.LT.AND P4, PT, R27, UR6, !P0 ;  /* 0x000000061b007c0c */ /* 0x008fe2000c781270 */
[----:B------:R-:W3:Y:S01]  /*34c60*/  LDL.LU R15, [R1+0x4] ;  /* 0x00000400010f7983 */ /* 0x000ee20000300800 */
[----:B------:R-:W-:Y:S01]  /*34c70*/  LEA.HI.X.SX32 R7, R25, R24, 0x1, P5 ;  /* 0x0000001819077211 */ /* 0x000fe200028f0eff */
[----:B------:R-:W1:Y:S02]  /*34c80*/  LDCU UR7, c[0x0][0x39c] ;  /* 0x00007380ff0777ac */ /* 0x000e640008000800 */
[----:B------:R-:W2:Y:S01]  /*34c90*/  LDL.LU R19, [R1+0x1c] ;  /* 0x00001c0001137983 */ /* 0x000ea20000300800 */
[C---:B------:R-:W-:Y:S01]  /*34ca0*/  IADD3 R10, P1, PT, R2.reuse, R22, RZ ;  /* 0x00000016020a7210 */ /* 0x040fe20007f3e0ff */
[----:B------:R-:W-:Y:S01]  /*34cb0*/  IMAD R27, R27, UR5, RZ ;  /* 0x000000051b1b7c24 */ /* 0x000fe2000f8e02ff */
[----:B------:R-:W-:Y:S01]  /*34cc0*/  PRMT R23, R13, 0x7772, RZ ;  /* 0x000077720d177816 */ /* 0x000fe200000000ff */
[----:B------:R-:W1:Y:S01]  /*34cd0*/  LDL.LU R25, [R1+0xc] ;  /* 0x00000c0001197983 */ /* 0x000e620000300800 */
[----:B------:R-:W-:Y:S01]  /*34ce0*/  LEA.HI.X.SX32 R11, R2, R24, 0x1, P1 ;  /* 0x00000018020b7211 */ /* 0x000fe200008f0eff */
[----:B------:R-:W1:Y:S01]  /*34cf0*/  LDCU UR6, c[0x0][0x39c] ;  /* 0x00007380ff0677ac */ /* 0x000e620008000800 */
[C---:B0-----:R-:W-:Y:S01]  /*34d00*/  ISETP.LT.AND P1, PT, R28.reuse, UR4, !P0 ;  /* 0x000000041c007c0c */ /* 0x041fe2000c721270 */
[----:B------:R-:W-:-:S02]  /*34d10*/  IMAD R28, R28, UR5, RZ ;  /* 0x000000051c1c7c24 */ /* 0x000fc4000f8e02ff */
[----:B------:R0:W-:Y:S01]  /*34d20*/  @P2 STG.E.U8 desc[UR10][R10.64], R29 ;  /* 0x0000001d0a002986 */ /* 0x0001e2000c10110a */
[----:B------:R-:W2:Y:S03]  /*34d30*/  LDCU UR4, c[0x0][0x39c] ;  /* 0x00007380ff0477ac */ /* 0x000ea60008000800 */
[----:B------:R4:W-:Y:S01]  /*34d40*/  @P3 STG.E.U8 desc[UR10][R6.64], R21 ;  /* 0x0000001506003986 */ /* 0x0009e2000c10110a */
[-C--:B------:R-:W-:Y:S02]  /*34d50*/  IADD3 R4, P6, PT, R27, R22.reuse, RZ ;  /* 0x000000161b047210 */ /* 0x080fe40007fde0ff */
[C---:B0-----:R-:W-:Y:S01]  /*34d60*/  IADD3 R10, P2, PT, R28.reuse, R22, RZ ;  /* 0x000000161c0a7210 */ /* 0x041fe20007f5e0ff */
[----:B----4-:R-:W4:Y:S03]  /*34d70*/  LDL.LU R21, [R1+0x14] ;  /* 0x0000140001157983 */ /* 0x010f260000300800 */
[----:B------:R-:W-:-:S02]  /*34d80*/  LEA.HI.X.SX32 R11, R28, R24, 0x1, P2 ;  /* 0x000000181c0b7211 */ /* 0x000fc400010f0eff */
[----:B------:R-:W4:Y:S01]  /*34d90*/  LDL.LU R28, [R1+0x20] ;  /* 0x00002000011c7983 */ /* 0x000f220000300800 */
[C---:B------:R-:W-:Y:S02]  /*34da0*/  PRMT R26, R13.reuse, 0x7771, RZ ;  /* 0x000077710d1a7816 */ /* 0x040fe400000000ff */
[----:B------:R-:W-:Y:S02]  /*34db0*/  PRMT R13, R13, 0x7770, RZ ;  /* 0x000077700d0d7816 */ /* 0x000fe400000000ff */
[----:B------:R-:W-:-:S05]  /*34dc0*/  LEA.HI.X.SX32 R5, R27, R24, 0x1, P6 ;  /* 0x000000181b057211 */ /* 0x000fca00030f0eff */
[----:B------:R0:W-:Y:S04]  /*34dd0*/  @P4 STG.E.U8 desc[UR10][R4.64], R13 ;  /* 0x0000000d04004986 */ /* 0x0001e8000c10110a */
[----:B------:R0:W-:Y:S01]  /*34de0*/  @P1 STG.E.U8 desc[UR10][R10.64], R17 ;  /* 0x000000110a001986 */ /* 0x0001e2000c10110a */
[C---:B-----5:R-:W-:Y:S01]  /*34df0*/  ISETP.LT.AND P2, PT, R14.reuse, UR14, !P0 ;  /* 0x0000000e0e007c0c */ /* 0x060fe2000c741270 */
[----:B------:R-:W-:Y:S01]  /*34e00*/  IMAD R2, R14, UR5, RZ ;  /* 0x000000050e027c24 */ /* 0x000fe2000f8e02ff */
[----:B------:R-:W5:Y:S01]  /*34e10*/  LDCU UR14, c[0x0][0x39c] ;  /* 0x00007380ff0e77ac */ /* 0x000f620008000800 */
[----:B------:R-:W5:Y:S04]  /*34e20*/  LDL.LU R14, [R1+0x18] ;  /* 0x00001800010e7983 */ /* 0x000f680000300800 */
[----:B------:R-:W5:Y:S01]  /*34e30*/  LDL.LU R29, [R1+0x44] ;  /* 0x00004400011d7983 */ /* 0x000f620000300800 */
[C---:B---3--:R-:W-:Y:S01]  /*34e40*/  ISETP.LT.AND P3, PT, R15.reuse, UR15, !P0 ;  /* 0x0000000f0f007c0c */ /* 0x048fe2000c761270 */
[----:B------:R-:W-:Y:S01]  /*34e50*/  IMAD R7, R15, UR5, RZ ;  /* 0x000000050f077c24 */ /* 0x000fe2000f8e02ff */
[C---:B0-----:R-:W-:Y:S01]  /*34e60*/  IADD3 R4, P1, PT, R2.reuse, R22, RZ ;  /* 0x0000001602047210 */ /* 0x041fe20007f3e0ff */
[----:B------:R-:W3:Y:S01]  /*34e70*/  LDL.LU R15, [R1+0x58] ;  /* 0x00005800010f7983 */ /* 0x000ee20000300800 */
[C---:B-1----:R-:W-:Y:S01]  /*34e80*/  ISETP.LT.AND P4, PT, R25.reuse, UR7, !P0 ;  /* 0x0000000719007c0c */ /* 0x042fe2000c781270 */
[----:B------:R-:W-:Y:S01]  /*34e90*/  IMAD R11, R25, UR5, RZ ;  /* 0x00000005190b7c24 */ /* 0x000fe2000f8e02ff */
[----:B------:R-:W-:Y:S01]  /*34ea0*/  LEA.HI.X.SX32 R5, R2, R24, 0x1, P1 ;  /* 0x0000001802057211 */ /* 0x000fe200008f0eff */
[----:B------:R-:W3:Y:S01]  /*34eb0*/  LDL.LU R27, [R1+0x60] ;  /* 0x00006000011b7983 */ /* 0x000ee20000300800 */
[C---:B--2---:R-:W-:Y:S01]  /*34ec0*/  ISETP.LT.AND P1, PT, R20.reuse, UR4, !P0 ;  /* 0x0000000414007c0c */ /* 0x044fe2000c721270 */
[----:B------:R-:W-:Y:S01]  /*34ed0*/  IMAD R2, R20, UR5, RZ ;  /* 0x0000000514027c24 */ /* 0x000fe2000f8e02ff */
[-C--:B------:R-:W-:Y:S01]  /*34ee0*/  IADD3 R6, P5, PT, R7, R22.reuse, RZ ;  /* 0x0000001607067210 */ /* 0x080fe20007fbe0ff */
[----:B------:R-:W2:Y:S01]  /*34ef0*/  LDL.LU R25, [R1+0x2c] ;  /* 0x00002c0001197983 */ /* 0x000ea20000300800 */
[----:B------:R-:W-:Y:S01]  /*34f00*/  IADD3 R10, P6, PT, R11, R22, RZ ;  /* 0x000000160b0a7210 */ /* 0x000fe20007fde0ff */
[----:B------:R-:W0:Y:S02]  /*34f10*/  LDCU UR4, c[0x0][0x39c] ;  /* 0x00007380ff0477ac */ /* 0x000e240008000800 */
[----:B------:R-:W2:Y:S01]  /*34f20*/  LDL.LU R20, [R1+0x24] ;  /* 0x0000240001147983 */ /* 0x000ea20000300800 */
[-C--:B------:R-:W-:Y:S01]  /*34f30*/  LEA.HI.X.SX32 R7, R7, R24.reuse, 0x1, P5 ;  /* 0x0000001807077211 */ /* 0x080fe200028f0eff */
[----:B------:R-:W1:Y:S02]  /*34f40*/  LDCU UR7, c[0x0][0x39c] ;  /* 0x00007380ff0777ac */ /* 0x000e640008000800 */
[----:B------:R0:W-:Y:S01]  /*34f50*/  @P2 STG.E.U8 desc[UR10][R4.64], R18 ;  /* 0x0000001204002986 */ /* 0x0001e2000c10110a */
[----:B------:R-:W-:Y:S01]  /*34f60*/  LEA.HI.X.SX32 R11, R11, R24, 0x1, P6 ;  /* 0x000000180b0b7211 */ /* 0x000fe200030f0eff */
[----:B------:R-:W1:Y:S01]  /*34f70*/  LDCU UR15, c[0x0][0x39c] ;  /* 0x00007380ff0f77ac */ /* 0x000e620008000800 */
[C---:B0-----:R-:W-:Y:S01]  /*34f80*/  IADD3 R4, P2, PT, R2.reuse, R22, RZ ;  /* 0x0000001602047210 */ /* 0x041fe20007f5e0ff */
[----:B----4-:R0:W-:Y:S03]  /*34f90*/  @P3 STG.E.U8 desc[UR10][R6.64], R28 ;  /* 0x0000001c06003986 */ /* 0x0101e6000c10110a */
[----:B------:R-:W-:Y:S01]  /*34fa0*/  LEA.HI.X.SX32 R5, R2, R24, 0x1, P2 ;  /* 0x0000001802057211 */ /* 0x000fe200010f0eff */
[----:B------:R4:W-:Y:S01]  /*34fb0*/  @P4 STG.E.U8 desc[UR10][R10.64], R19 ;  /* 0x000000130a004986 */ /* 0x0009e2000c10110a */
[C---:B------:R-:W-:Y:S01]  /*34fc0*/  ISETP.LT.AND P2, PT, R21.reuse, UR6, !P0 ;  /* 0x0000000615007c0c */ /* 0x040fe2000c741270 */
[----:B------:R-:W1:Y:S01]  /*34fd0*/  LDCU UR6, c[0x0][0x39c] ;  /* 0x00007380ff0677ac */ /* 0x000e620008000800 */
[----:B0-----:R-:W-:Y:S01]  /*34fe0*/  IMAD R7, R21, UR5, RZ ;  /* 0x0000000515077c24 */ /* 0x001fe2000f8e02ff */
[----:B----4-:R-:W1:Y:S04]  /*34ff0*/  LDL.LU R19, [R1+0x64] ;  /* 0x0000640001137983 */ /* 0x010e680000300800 */
[----:B-----5:R0:W-:Y:S01]  /*35000*/  @P1 STG.E.U8 desc[UR10][R4.64], R14 ;  /* 0x0000000e04001986 */ /* 0x0201e2000c10110a */
[----:B------:R-:W-:-:S02]  /*35010*/  IADD3 R10, P1, PT, R7, R22, RZ ;  /* 0x00000016070a7210 */ /* 0x000fc40007f3e0ff */
[C---:B------:R-:W-:Y:S01]  /*35020*/  ISETP.LT.AND P3, PT, R29.reuse, UR8, !P0 ;  /* 0x000000081d007c0c */ /* 0x040fe2000c761270 */
[----:B------:R-:W4:Y:S01]  /*35030*/  LDCU UR8, c[0x0][0x39c] ;  /* 0x00007380ff0877ac */ /* 0x000f220008000800 */
[----:B0-----:R-:W5:Y:S01]  /*35040*/  LDL.LU R14, [R1+0x68] ;  /* 0x00006800010e7983 */ /* 0x001f620000300800 */
[----:B------:R-:W-:Y:S01]  /*35050*/  IMAD R5, R29, UR5, RZ ;  /* 0x000000051d057c24 */ /* 0x000fe2000f8e02ff */
[C---:B---3--:R-:W-:Y:S01]  /*35060*/  ISETP.LT.AND P4, PT, R15.reuse, UR14, !P0 ;  /* 0x0000000e0f007c0c */ /* 0x048fe2000c781270 */
[----:B------:R-:W-:Y:S01]  /*35070*/  IMAD R2, R15, UR5, RZ ;  /* 0x000000050f027c24 */ /* 0x000fe2000f8e02ff */
[----:B------:R-:W3:Y:S01]  /*35080*/  LDL.LU R29, [R1+0x6c] ;  /* 0x00006c00011d7983 */ /* 0x000ee20000300800 */
[----:B------:R-:W-:Y:S01]  /*35090*/  LEA.HI.X.SX32 R11, R7, R24, 0x1, P1 ;  /* 0x00000018070b7211 */ /* 0x000fe200008f0eff */
[----:B------:R-:W-:Y:S01]  /*350a0*/  IMAD R13, R27, UR5, RZ ;  /* 0x000000051b0d7c24 */ /* 0x000fe2000f8e02ff */
[C---:B------:R-:W-:Y:S01]  /*350b0*/  IADD3 R6, P5, PT, R5.reuse, R22, RZ ;  /* 0x0000001605067210 */ /* 0x040fe20007fbe0ff */
[----:B------:R-:W3:Y:S01]  /*350c0*/  LDL.LU R15, [R1+0x70] ;  /* 0x00007000010f7983 */ /* 0x000ee20000300800 */
[----:B------:R-:W0:Y:S02]  /*350d0*/  LDCU UR14, c[0x0][0x39c] ;  /* 0x00007380ff0e77ac */ /* 0x000e240008000800 */
[----:B------:R-:W-:Y:S01]  /*350e0*/  LEA.HI.X.SX32 R7, R5, R24, 0x1, P5 ;  /* 0x0000001805077211 */ /* 0x000fe200028f0eff */
[----:B--2---:R-:W-:Y:S04]  /*350f0*/  @P2 STG.E.U8 desc[UR10][R10.64], R25 ;  /* 0x000000190a002986 */ /* 0x004fe8000c10110a */
[----:B------:R2:W-:Y:S04]  /*35100*/  @P3 STG.E.U8 desc[UR10][R6.64], R20 ;  /* 0x0000001406003986 */ /* 0x0005e8000c10110a */
[----:B--2---:R-:W2:Y:S01]  /*35110*/  LDL.LU R20, [R1+0x40] ;  /* 0x0000400001147983 */ /* 0x004ea20000300800 */
[----:B------:R-:W-:-:S02]  /*35120*/  IADD3 R4, P6, PT, R2, R22, RZ ;  /* 0x0000001602047210 */ /* 0x000fc40007fde0ff */
[----:B------:R-:W-:Y:S01]  /*35130*/  ISETP.LT.AND P1, PT, R27, UR4, !P0 ;  /* 0x000000041b007c0c */ /* 0x000fe2000c721270 */
[----:B------:R-:W3:Y:S01]  /*35140*/  LDCU UR4, c[0x0][0x39c] ;  /* 0x00007380ff0477ac */ /* 0x000ee20008000800 */
[----:B------:R-:W-:Y:S01]  /*35150*/  LEA.HI.X.SX32 R5, R2, R24, 0x1, P6 ;  /* 0x0000001802057211 */ /* 0x000fe200030f0eff */
[----:B------:R-:W4:Y:S01]  /*35160*/  LDL.LU R28, [R1+0x3c] ;  /* 0x00003c00011c7983 */ /* 0x000f220000300800 */
[----:B------:R-:W-:-:S03]  /*35170*/  IADD3 R10, P2, PT, R13, R22, RZ ;  /* 0x000000160d0a7210 */ /* 0x000fc60007f5e0ff */
[----:B------:R-:W4:Y:S01]  /*35180*/  LDL.LU R25, [R1+0x74] ;  /* 0x0000740001197983 */ /* 0x000f220000300800 */
[----:B------:R-:W-:Y:S02]  /*35190*/  LEA.HI.X.SX32 R11, R13, R24, 0x1, P2 ;  /* 0x000000180d0b7211 */ /* 0x000fe400010f0eff */
[C---:B-1----:R-:W-:Y:S01]  /*351a0*/  ISETP.LT.AND P2, PT, R19.reuse, UR7, !P0 ;  /* 0x0000000713007c0c */ /* 0x042fe2000c741270 */
[----:B------:R1:W-:Y:S01]  /*351b0*/  @P4 STG.E.U8 desc[UR10][R4.64], R26 ;  /* 0x0000001a04004986 */ /* 0x0003e2000c10110a */
[----:B------:R-:W0:Y:S03]  /*351c0*/  LDCU UR7, c[0x0][0x39c] ;  /* 0x00007380ff0777ac */ /* 0x000e260008000800 */
[----:B------:R-:W4:Y:S01]  /*351d0*/  LDL.LU R21, [R1+0x38] ;  /* 0x0000380001157983 */ /* 0x000f220000300800 */
[----:B-1----:R-:W-:-:S03]  /*351e0*/  IMAD R5, R19, UR5, RZ ;  /* 0x0000000513057c24 */ /* 0x002fc6000f8e02ff */
[----:B------:R-:W4:Y:S04]  /*351f0*/  LDL.LU R19, [R1+0x78] ;  /* 0x0000780001137983 */ /* 0x000f280000300800 */
[----:B------:R1:W-:Y:S01]  /*35200*/  @P1 STG.E.U8 desc[UR10][R10.64], R8 ;  /* 0x000000080a001986 */ /* 0x0003e2000c10110a */
[----:B------:R-:W-:-:S04]  /*35210*/  IADD3 R4, P1, PT, R5, R22, RZ ;  /* 0x0000001605047210 */ /* 0x000fc80007f3e0ff */
[----:B------:R-:W-:-:S05]  /*35220*/  LEA.HI.X.SX32 R5, R5, R24, 0x1, P1 ;  /* 0x0000001805057211 */ /* 0x000fca00008f0eff */
[----:B------:R0:W-:Y:S01]  /*35230*/  @P2 STG.E.U8 desc[UR10][R4.64], R16 ;  /* 0x0000001004002986 */ /* 0x0001e2000c10110a */
[C---:B-----5:R-:W-:Y:S01]  /*35240*/  ISETP.LT.AND P3, PT, R14.reuse, UR15, !P0 ;  /* 0x0000000f0e007c0c */ /* 0x060fe2000c761270 */
[----:B------:R-:W-:Y:S01]  /*35250*/  IMAD R7, R14, UR5, RZ ;  /* 0x000000050e077c24 */ /* 0x000fe2000f8e02ff */
[----:B------:R-:W5:Y:S01]  /*35260*/  LDCU UR15, c[0x0][0x39c] ;  /* 0x00007380ff0f77ac */ /* 0x000f620008000800 */
[----:B------:R-:W5:Y:S03]  /*35270*/  LDL.LU R14, [R1+0x7c] ;  /* 0x00007c00010e7983 */ /* 0x000f660000300800 */
[----:B------:R-:W-:Y:S01]  /*35280*/  IADD3 R6, P5, PT, R7, R22, RZ ;  /* 0x0000001607067210 */ /* 0x000fe20007fbe0ff */
[----:B------:R-:W5:Y:S01]  /*35290*/  LDL.LU R27, [R1+0x80] ;  /* 0x00008000011b7983 */ /* 0x000f620000300800 */
[C---:B---3--:R-:W-:Y:S01]  /*352a0*/  ISETP.LT.AND P1, PT, R15.reuse, UR4, !P0 ;  /* 0x000000040f007c0c */ /* 0x048fe2000c721270 */
[----:B-1----:R-:W-:Y:S01]  /*352b0*/  IMAD R8, R15, UR5, RZ ;  /* 0x000000050f087c24 */ /* 0x002fe2000f8e02ff */
[----:B------:R-:W-:Y:S01]  /*352c0*/  LEA.HI.X.SX32 R7, R7, R24, 0x1, P5 ;  /* 0x0000001807077211 */ /* 0x000fe200028f0eff */
[----:B------:R-:W3:Y:S01]  /*352d0*/  LDL.LU R15, [R1+0x48] ;  /* 0x00004800010f7983 */ /* 0x000ee20000300800 */
[C---:B------:R-:W-:Y:S01]  /*352e0*/  ISETP.LT.AND P4, PT, R29.reuse, UR6, !P0 ;  /* 0x000000061d007c0c */ /* 0x040fe2000c781270 */
[----:B------:R-:W-:Y:S01]  /*352f0*/  IMAD R2, R29, UR5, RZ ;  /* 0x000000051d027c24 */ /* 0x000fe2000f8e02ff */
[-C--:B0-----:R-:W-:Y:S01]  /*35300*/  IADD3 R4, P2, PT, R8, R22.reuse, RZ ;  /* 0x0000001608047210 */ /* 0x081fe20007f5e0ff */
[----:B------:R-:W3:Y:S01]  /*35310*/  LDL.LU R29, [R1+0x28] ;  /* 0x00002800011d7983 */ /* 0x000ee20000300800 */
[----:B------:R-:W0:Y:S01]  /*35320*/  LDCU UR6, c[0x0][0x39c] ;  /* 0x00007380ff0677ac */ /* 0x000e220008000800 */
[----:B------:R-:W1:Y:S02]  /*35330*/  LDCU UR4, c[0x0][0x39c] ;  /* 0x00007380ff0477ac */ /* 0x000e640008000800 */
[----:B--2---:R2:W-:Y:S04]  /*35340*/  @P3 STG.E.U8 desc[UR10][R6.64], R20 ;  /* 0x0000001406003986 */ /* 0x0045e8000c10110a */
[----:B--2---:R-:W0:Y:S01]  /*35350*/  LDL.LU R20, [R1+0x84] ;  /* 0x0000840001147983 */ /* 0x004e220000300800 */
[----:B------:R-:W-:-:S02]  /*35360*/  IADD3 R10, P6, PT, R2, R22, RZ ;  /* 0x00000016020a7210 */ /* 0x000fc40007fde0ff */
[-C--:B------:R-:W-:Y:S02]  /*35370*/  LEA.HI.X.SX32 R5, R8, R24.reuse, 0x1, P2 ;  /* 0x0000001808057211 */ /* 0x080fe400010f0eff */
[----:B------:R-:W-:Y:S01]  /*35380*/  LEA.HI.X.SX32 R11, R2, R24, 0x1, P6 ;  /* 0x00000018020b7211 */ /* 0x000fe200030f0eff */
[C---:B----4-:R-:W-:Y:S01]  /*35390*/  IMAD R2, R25.reuse, UR5, RZ ;  /* 0x0000000519027c24 */ /* 0x050fe2000f8e02ff */
[----:B------:R-:W-:Y:S01]  /*353a0*/  ISETP.LT.AND P2, PT, R25, UR8, !P0 ;  /* 0x0000000819007c0c */ /* 0x000fe2000c741270 */
[----:B------:R-:W2:Y:S01]  /*353b0*/  LDCU UR8, c[0x0][0x39c] ;  /* 0x00007380ff0877ac */ /* 0x000ea20008000800 */
[----:B------:R-:W4:Y:S04]  /*353c0*/  LDL.LU R25, [R1+0x88] ;  /* 0x0000880001197983 */ /* 0x000f280000300800 */
[----:B------:R-:W-:Y:S01]  /*353d0*/  @P4 STG.E.U8 desc[UR10][R10.64], R28 ;  /* 0x0000001c0a004986 */ /* 0x000fe2000c10110a */
[C---:B------:R-:W-:Y:S01]  /*353e0*/  IMAD R7, R19.reuse, UR5, RZ ;  /* 0x0000000513077c24 */ /* 0x040fe2000f8e02ff */
[----:B------:R-:W-:-:S02]  /*353f0*/  ISETP.LT.AND P3, PT, R19, UR14, !P0 ;  /* 0x0000000e13007c0c */ /* 0x000fc4000c761270 */
[----:B------:R1:W-:Y:S01]  /*35400*/  @P1 STG.E.U8 desc[UR10][R4.64], R21 ;  /* 0x0000001504001986 */ /* 0x0003e2000c10110a */
[----:B------:R-:W0:Y:S03]  /*35410*/  LDCU UR14, c[0x0][0x39c] ;  /* 0x00007380ff0e77ac */ /* 0x000e260008000800 */
[----:B------:R-:W2:Y:S01]  /*35420*/  LDL.LU R19, [R1+0x8c] ;  /* 0x00008c0001137983 */ /* 0x000ea20000300800 */
[CC--:B------:R-:W-:Y:S02]  /*35430*/  IADD3 R6, P5, PT, R7.reuse, R22.reuse, RZ ;  /* 0x0000001607067210 */ /* 0x0c0fe40007fbe0ff */
[C---:B-1----:R-:W-:Y:S02]  /*35440*/  IADD3 R4, P1, PT, R2.reuse, R22, RZ ;  /* 0x0000001602047210 */ /* 0x042fe40007f3e0ff */
[-C--:B------:R-:W-:Y:S02]  /*35450*/  LEA.HI.X.SX32 R7, R7, R24.reuse, 0x1, P5 ;  /* 0x0000001807077211 */ /* 0x080fe400028f0eff */
[----:B------:R-:W-:Y:S01]  /*35460*/  LEA.HI.X.SX32 R5, R2, R24, 0x1, P1 ;  /* 0x0000001802057211 */ /* 0x000fe200008f0eff */
[C---:B-----5:R-:W-:Y:S01]  /*35470*/  IMAD R8, R14.reuse, UR5, RZ ;  /* 0x000000050e087c24 */ /* 0x060fe2000f8e02ff */
[----:B------:R-:W-:Y:S01]  /*35480*/  ISETP.LT.AND P4, PT, R14, UR7, !P0 ;  /* 0x000000070e007c0c */ /* 0x000fe2000c781270 */
[----:B------:R-:W1:Y:S01]  /*35490*/  LDCU UR7, c[0x0][0x39c] ;  /* 0x00007380ff0777ac */ /* 0x000e620008000800 */
[----:B------:R-:W5:Y:S02]  /*354a0*/  LDL.LU R14, [R1+0x90] ;  /* 0x00009000010e7983 */ /* 0x000f640000300800 */
[----:B------:R-:W-:Y:S01]  /*354b0*/  IADD3 R10, P6, PT, R8, R22, RZ ;  /* 0x00000016080a7210 */ /* 0x000fe20007fde0ff */
[----:B------:R-:W-:-:S03]  /*354c0*/  IMAD R2, R27, UR5, RZ ;  /* 0x000000051b027c24 */ /* 0x000fc6000f8e02ff */
[----:B------:R-:W-:Y:S01]  /*354d0*/  LEA.HI.X.SX32 R11, R8, R24, 0x1, P6 ;  /* 0x00000018080b7211 */ /* 0x000fe200030f0eff */
[----:B---3--:R3:W-:Y:S04]  /*354e0*/  @P2 STG.E.U8 desc[UR10][R4.64], R15 ;  /* 0x0000000f04002986 */ /* 0x0087e8000c10110a */
[----:B------:R-:W-:Y:S04]  /*354f0*/  @P3 STG.E.U8 desc[UR10][R6.64], R29 ;  /* 0x0000001d06003986 */ /* 0x000fe8000c10110a */
[----:B------:R1:W-:Y:S01]  /*35500*/  @P4 STG.E.U8 desc[UR10][R10.64], R23 ;  /* 0x000000170a004986 */ /* 0x0003e2000c10110a */
[----:B---3--:R-:W-:-:S03]  /*35510*/  IADD3 R4, P2, PT, R2, R22, RZ ;  /* 0x0000001602047210 */ /* 0x008fc60007f5e0ff */
[----:B------:R-:W3:Y:S01]  /*35520*/  LDL.LU R15, [R1+0x54] ;  /* 0x00005400010f7983 */ /* 0x000ee20000300800 */
[----:B------:R-:W-:-:S03]  /*35530*/  LEA.HI.X.SX32 R5, R2, R24, 0x1, P2 ;  /* 0x0000001802057211 */ /* 0x000fc600010f0eff */
[----:B-1----:R-:W3:Y:S04]  /*35540*/  LDL.LU R23, [R1+0x10b0] ;  /* 0x0010b00001177983 */ /* 0x002ee80000300800 */
[----:B------:R-:W3:Y:S01]  /*35550*/  LDL.LU R28, [R1+0x94] ;  /* 0x00009400011c7983 */ /* 0x000ee20000300800 */
[C---:B0-----:R-:W-:Y:S01]  /*35560*/  ISETP.LT.AND P2, PT, R20.reuse, UR6, !P0 ;  /* 0x0000000614007c0c */ /* 0x041fe2000c741270 */
[----:B------:R-:W-:Y:S01]  /*35570*/  IMAD R6, R20, UR5, RZ ;  /* 0x0000000514067c24 */ /* 0x000fe2000f8e02ff */
[----:B------:R-:W-:Y:S01]  /*35580*/  ISETP.LT.AND P1, PT, R27, UR4, !P0 ;  /* 0x000000041b007c0c */ /* 0x000fe2000c721270 */
[----:B------:R-:W3:Y:S01]  /*35590*/  LDL.LU R20, [R1+0x4c] ;  /* 0x00004c0001147983 */ /* 0x000ee20000300800 */
[----:B------:R-:W0:Y:S03]  /*355a0*/  LDCU UR4, c[0x0][0x39c] ;  /* 0x00007380ff0477ac */ /* 0x000e260008000800 */
[----:B------:R-:W3:Y:S01]  /*355b0*/  LDL.LU R27, [R1+0x98] ;  /* 0x00009800011b7983 */ /* 0x000ee20000300800 */
[----:B------:R-:W1:Y:S01]  /*355c0*/  LDCU UR6, c[0x0][0x39c] ;  /* 0x00007380ff0677ac */ /* 0x000e620008000800 */
[----:B----4-:R-:W-:-:S02]  /*355d0*/  ISETP.LT.AND P3, PT, R25, UR15, !P0 ;  /* 0x0000000f19007c0c */ /* 0x010fc4000c761270 */
[----:B------:R-:W4:Y:S01]  /*355e0*/  LDL.LU R21, [R1+0x9c] ;  /* 0x00009c0001157983 */ /* 0x000f220000300800 */
[----:B------:R-:W0:Y:S03]  /*355f0*/  LDCU UR15, c[0x0][0x39c] ;  /* 0x00007380ff0f77ac */ /* 0x000e260008000800 */
[----:B------:R1:W-:Y:S01]  /*35600*/  @P1 STG.E.U8 desc[UR10][R4.64], R3 ;  /* 0x0000000304001986 */ /* 0x0003e2000c10110a */
[C---:B------:R-:W-:Y:S01]  /*35610*/  IADD3 R2, P1, PT, R6.reuse, R22, RZ ;  /* 0x0000001606027210 */ /* 0x040fe20007f3e0ff */
[C---:B--2---:R-:W-:Y:S01]  /*35620*/  IMAD R7, R19.reuse, UR5, RZ ;  /* 0x0000000513077c24 */ /* 0x044fe2000f8e02ff */
[----:B------:R-:W-:Y:S01]  /*35630*/  ISETP.LT.AND P4, PT, R19, UR8, !P0 ;  /* 0x0000000813007c0c */ /* 0x000fe2000c781270 */
[----:B------:R-:W2:Y:S01]  /*35640*/  LDCU UR8, c[0x0][0x39c] ;  /* 0x00007380ff0877ac */ /* 0x000ea20008000800 */
[----:B-1----:R-:W-:Y:S02]  /*35650*/  IMAD R5, R25, UR5, RZ ;  /* 0x0000000519057c24 */ /* 0x002fe4000f8e02ff */
[----:B------:R-:W2:Y:S01]  /*35660*/  LDL.LU R25, [R1+0xa0] ;  /* 0x0000a00001197983 */ /* 0x000ea20000300800 */
[----:B------:R-:W-:-:S02]  /*35670*/  LEA.HI.X.SX32 R3, R6, R24, 0x1, P1 ;  /* 0x0000001806037211 */ /* 0x000fc400008f0eff */
[-C--:B------:R-:W-:Y:S01]  /*35680*/  IADD3 R4, P5, PT, R5, R22.reuse, RZ ;  /* 0x0000001605047210 */ /* 0x080fe20007fbe0ff */
[----:B------:R-:W4:Y:S01]  /*35690*/  LDL.LU R29, [R1+0x5c] ;  /* 0x00005c00011d7983 */ /* 0x000f220000300800 */
[----:B------:R-:W-:Y:S02]  /*356a0*/  IADD3 R6, P6, PT, R7, R22, RZ ;  /* 0x0000001607067210 */ /* 0x000fe40007fde0ff */
[-C--:B------:R-:W-:Y:S01]  /*356b0*/  LEA.HI.X.SX32 R5, R5, R24.reuse, 0x1, P5 ;  /* 0x0000001805057211 */ /* 0x080fe200028f0eff */
[----:B------:R1:W-:Y:S01]  /*356c0*/  @P2 STG.E.U8 desc[UR10][R2.64], R12 ;  /* 0x0000000c02002986 */ /* 0x0003e2000c10110a */
[----:B------:R-:W-:-:S03]  /*356d0*/  LEA.HI.X.SX32 R7, R7, R24, 0x1, P6 ;  /* 0x0000001807077211 */ /* 0x000fc600030f0eff */
[----:B------:R-:W4:Y:S01]  /*356e0*/  LDL.LU R19, [R1+0x34] ;  /* 0x0000340001137983 */ /* 0x000f220000300800 */
[C---:B-----5:R-:W-:Y:S01]  /*356f0*/  IMAD R8, R14.reuse, UR5, RZ ;  /* 0x000000050e087c24 */ /* 0x060fe2000f8e02ff */
[----:B0-----:R-:W-:Y:S01]  /*35700*/  ISETP.LT.AND P1, PT, R14, UR4, !P0 ;  /* 0x000000040e007c0c */ /* 0x001fe2000c721270 */
[----:B------:R-:W4:Y:S01]  /*35710*/  LDCU UR4, c[0x0][0x39c] ;  /* 0x00007380ff0477ac */ /* 0x000f220008000800 */
[----:B------:R-:W5:Y:S02]  /*35720*/  LDL.LU R14, [R1+0xa4] ;  /* 0x0000a400010e7983 */ /* 0x000f640000300800 */
[----:B-1----:R-:W-:-:S04]  /*35730*/  IADD3 R2, P2, PT, R8, R22, RZ ;  /* 0x0000001608027210 */ /* 0x002fc80007f5e0ff */
[----:B------:R-:W-:Y:S01]  /*35740*/  LEA.HI.X.SX32 R3, R8, R24, 0x1, P2 ;  /* 0x0000001808037211 */ /* 0x000fe200010f0eff */
[----:B---3--:R-:W-:Y:S04]  /*35750*/  @P3 STG.E.U8 desc[UR10][R4.64], R15 ;  /* 0x0000000f04003986 */ /* 0x008fe8000c10110a */
[----:B------:R0:W-:Y:S04]  /*35760*/  @P4 STG.E.U8 desc[UR10][R6.64], R23 ;  /* 0x0000001706004986 */ /* 0x0001e8000c10110a */
[----:B------:R1:W-:Y:S04]  /*35770*/  @P1 STG.E.U8 desc[UR10][R2.64], R20 ;  /* 0x0000001402001986 */ /* 0x0003e8000c10110a */
[----:B0-----:R-:W3:Y:S04]  /*35780*/  LDL.LU R23, [R1+0x10ac] ;  /* 0x0010ac0001177983 */ /* 0x001ee80000300800 */
[----:B------:R-:W5:Y:S04]  /*35790*/  LDL.LU R15, [R1+0x30] ;  /* 0x00003000010f7983 */ /* 0x000f680000300800 */
[----:B-1----:R-:W5:Y:S01]  /*357a0*/  LDL.LU R20, [R1+0xa8] ;  /* 0x0000a80001147983 */ /* 0x002f620000300800 */
[C---:B------:R-:W-:Y:S01]  /*357b0*/  IMAD R8, R28.reuse, UR5, RZ ;  /* 0x000000051c087c24 */ /* 0x040fe2000f8e02ff */
[C---:B------:R-:W-:Y:S01]  /*357c0*/  ISETP.LT.AND P4, PT, R27.reuse, UR6, !P0 ;  /* 0x000000061b007c0c */ /* 0x040fe2000c781270 */
[----:B------:R-:W-:Y:S01]  /*357d0*/  IMAD R11, R27, UR5, RZ ;  /* 0x000000051b0b7c24 */ /* 0x000fe2000f8e02ff */
[----:B------:R-:W-:Y:S01]  /*357e0*/  ISETP.LT.AND P2, PT, R28, UR7, !P0 ;  /* 0x000000071c007c0c */ /* 0x000fe2000c741270 */
[----:B------:R-:W5:Y:S01]  /*357f0*/  LDL.LU R27, [R1+0xac] ;  /* 0x0000ac00011b7983 */ /* 0x000f620000300800 */
[-C--:B------:R-:W-:Y:S01]  /*35800*/  IADD3 R2, P3, PT, R8, R22.reuse, RZ ;  /* 0x0000001608027210 */ /* 0x080fe20007f7e0ff */
[----:B------:R-:W0:Y:S01]  /*35810*/  LDCU UR6, c[0x0][0x39c] ;  /* 0x00007380ff0677ac */ /* 0x000e220008000800 */
[----:B------:R-:W-:-:S02]  /*35820*/  IADD3 R10, P5, PT, R11, R22, RZ ;  /* 0x000000160b0a7210 */ /* 0x000fc40007fbe0ff */
[-C--:B------:R-:W-:Y:S01]  /*35830*/  LEA.HI.X.SX32 R3, R8, R24.reuse, 0x1, P3 ;  /* 0x0000001808037211 */ /* 0x080fe200018f0eff */
[----:B------:R-:W1:Y:S01]  /*35840*/  LDCU UR7, c[0x0][0x39c] ;  /* 0x00007380ff0777ac */ /* 0x000e620008000800 */
[C---:B--2---:R-:W-:Y:S01]  /*35850*/  ISETP.LT.AND P3, PT, R25.reuse, UR8, !P0 ;  /* 0x0000000819007c0c */ /* 0x044fe2000c761270 */
[----:B------:R-:W-:Y:S01]  /*35860*/  IMAD R13, R25, UR5, RZ ;  /* 0x00000005190d7c24 */ /* 0x000fe2000f8e02ff */
[C---:B----4-:R-:W-:Y:S01]  /*35870*/  ISETP.LT.AND P1, PT, R21.reuse, UR4, !P0 ;  /* 0x0000000415007c0c */ /* 0x050fe2000c721270 */
[----:B------:R-:W2:Y:S01]  /*35880*/  LDL.LU R25, [R1+0xb0] ;  /* 0x0000b00001197983 */ /* 0x000ea20000300800 */
[----:B------:R-:W-:Y:S01]  /*35890*/  IMAD R8, R21, UR5, RZ ;  /* 0x0000000515087c24 */ /* 0x000fe2000f8e02ff */
[----:B------:R-:W-:Y:S01]  /*358a0*/  LEA.HI.X.SX32 R11, R11, R24, 0x1, P5 ;  /* 0x000000180b0b7211 */ /* 0x000fe200028f0eff */
[----:B------:R-:W4:Y:S01]  /*358b0*/  LDCU UR4, c[0x0][0x39c] ;  /* 0x00007380ff0477ac */ /* 0x000f220008000800 */
[----:B------:R0:W-:Y:S01]  /*358c0*/  @P2 STG.E.U8 desc[UR10][R2.64], R29 ;  /* 0x0000001d02002986 */ /* 0x0001e2000c10110a */
[C---:B------:R-:W-:Y:S01]  /*358d0*/  IADD3 R12, P5, PT, R13.reuse, R22, RZ ;  /* 0x000000160d0c7210 */ /* 0x040fe20007fbe0ff */
[----:B------:R-:W1:Y:S02]  /*358e0*/  LDCU UR8, c[0x0][0x39c] ;  /* 0x00007380ff0877ac */ /* 0x000e640008000800 */
[----:B------:R4:W-:Y:S01]  /*358f0*/  @P4 STG.E.U8 desc[UR10][R10.64], R19 ;  /* 0x000000130a004986 */ /* 0x0009e2000c10110a */
[----:B------:R-:W-:-:S02]  /*35900*/  LEA.HI.X.SX32 R13, R13, R24, 0x1, P5 ;  /* 0x000000180d0d7211 */ /* 0x000fc400028f0eff */
[C---:B0-----:R-:W-:Y:S01]  /*35910*/  IADD3 R2, P2, PT, R8.reuse, R22, RZ ;  /* 0x0000001608027210 */ /* 0x041fe20007f5e0ff */
[----:B----4-:R-:W4:Y:S03]  /*35920*/  LDL.LU R19, [R1+0xb4] ;  /* 0x0000b40001137983 */ /* 0x010f260000300800 */
[----:B------:R-:W-:Y:S01]  /*35930*/  LEA.HI.X.SX32 R3, R8, R24, 0x1, P2 ;  /* 0x0000001808037211 */ /* 0x000fe200010f0eff */
[----:B------:R-:W4:Y:S04]  /*35940*/  LDL.LU R29, [R1+0xb8] ;  /* 0x0000b800011d7983 */ /* 0x000f280000300800 */
[----:B---3--:R-:W0:Y:S04]  /*35950*/  LDS.128 R4, [R23] ;  /* 0x0000000017047984 */ /* 0x008e280000000c00 */
[----:B-----5:R-:W-:Y:S04]  /*35960*/  @P1 STG.E.U8 desc[UR10][R2.64], R15 ;  /* 0x0000000f02001986 */ /* 0x020fe8000c10110a */
[----:B------:R3:W-:Y:S01]  /*35970*/  @P3 STG.E.U8 desc[UR10][R12.64], R0 ;  /* 0x000000000c003986 */ /* 0x0007e2000c10110a */
[----:B------:R-:W-:Y:S01]  /*35980*/  ISETP.LT.AND P1, PT, R20, UR6, !P0 ;  /* 0x0000000614007c0c */ /* 0x000fe2000c721270 */
[C---:B------:R-:W-:Y:S01]  /*35990*/  IMAD R8, R14.reuse, UR5, RZ ;  /* 0x000000050e087c24 */ /* 0x040fe2000f8e02ff */
[----:B------:R-:W-:Y:S01]  /*359a0*/  ISETP.LT.AND P2, PT, R14, UR14, !P0 ;  /* 0x0000000e0e007c0c */ /* 0x000fe2000c741270 */
[----:B------:R-:W5:Y:S01]  /*359b0*/  LDCU UR6, c[0x0][0x39c] ;  /* 0x00007380ff0677ac */ /* 0x000f620008000800 */
[----:B------:R-:W-:Y:S01]  /*359c0*/  IMAD R10, R27, UR5, RZ ;  /* 0x000000051b0a7c24 */ /* 0x000fe2000f8e02ff */
[----:B------:R-:W4:Y:S01]  /*359d0*/  LDS.128 R12, [R23+0x400] ;  /* 0x00040000170c7984 */ /* 0x000f220000000c00 */
[----:B---3--:R-:W-:Y:S01]  /*359e0*/  IMAD R0, R20, UR5, RZ ;  /* 0x0000000514007c24 */ /* 0x008fe2000f8e02ff */
[----:B------:R-:W-:-:S02]  /*359f0*/  IADD3 R2, P3, PT, R8, R22, RZ ;  /* 0x0000001608027210 */ /* 0x000fc40007f7e0ff */
[----:B------:R-:W3:Y:S01]  /*35a00*/  LDL.LU R20, [R1+0xbc] ;  /* 0x0000bc0001147983 */ /* 0x000ee20000300800 */
[----:B------:R-:W1:Y:S01]  /*35a10*/  LDCU UR14, c[0x0][0x39c] ;  /* 0x00007380ff0e77ac */ /* 0x000e620008000800 */
[----:B------:R-:W-:Y:S02]  /*35a20*/  LEA.HI.X.SX32 R3, R8, R24, 0x1, P3 ;  /* 0x0000001808037211 */ /* 0x000fe400018f0eff */
[----:B------:R-:W-:Y:S01]  /*35a30*/  ISETP.LT.AND P3, PT, R27, UR4, !P0 ;  /* 0x000000041b007c0c */ /* 0x000fe2000c761270 */
[----:B------:R-:W3:Y:S01]  /*35a40*/  LDCU UR4, c[0x0][0x39c] ;  /* 0x00007380ff0477ac */ /* 0x000ee20008000800 */
[-C--:B------:R-:W-:Y:S01]  /*35a50*/  IADD3 R8, P4, PT, R0, R22.reuse, RZ ;  /* 0x0000001600087210 */ /* 0x080fe20007f9e0ff */
[----:B------:R1:W-:Y:S01]  /*35a60*/  @P2 STG.E.U8 desc[UR10][R2.64], R9 ;  /* 0x0000000902002986 */ /* 0x0003e2000c10110a */
[----:B0-----:R-:W-:Y:S02]  /*35a70*/  PRMT R11, R4, 0x7770, RZ ;  /* 0x00007770040b7816 */ /* 0x001fe400000000ff */
[----:B-1----:R-:W-:-:S02]  /*35a80*/  IADD3 R2, P2, PT, R10, R22, RZ ;  /* 0x000000160a027210 */ /* 0x002fc40007f5e0ff */
[-C--:B------:R-:W-:Y:S01]  /*35a90*/  LEA.HI.X.SX32 R9, R0, R24.reuse, 0x1, P4 ;  /* 0x0000001800097211 */ /* 0x080fe200020f0eff */
[C---:B--2---:R-:W-:Y:S01]  /*35aa0*/  IMAD R0, R25.reuse, UR5, RZ ;  /* 0x0000000519007c24 */ /* 0x044fe2000f8e02ff */
[----:B------:R-:W-:Y:S01]  /*35ab0*/  ISETP.LT.AND P4, PT, R25, UR7, !P0 ;  /* 0x0000000719007c0c */ /* 0x000fe2000c781270 */
[----:B------:R-:W0:Y:S01]  /*35ac0*/  LDCU UR7, c[0x0][0x39c] ;  /* 0x00007380ff0777ac */ /* 0x000e220008000800 */
[----:B------:R-:W-:Y:S01]  /*35ad0*/  LEA.HI.X.SX32 R3, R10, R24, 0x1, P2 ;  /* 0x000000180a037211 */ /* 0x000fe200010f0eff */
[----:B------:R-:W2:Y:S01]  /*35ae0*/  LDL.LU R25, [R1+0xc0] ;  /* 0x0000c00001197983 */ /* 0x000ea20000300800 */
[----:B------:R-:W-:-:S03]  /*35af0*/  PRMT R10, R5, 0x7770, RZ ;  /* 0x00007770050a7816 */ /* 0x000fc600000000ff */
[----:B------:R1:W-:Y:S04]  /*35b00*/  @P1 STG.E.U8 desc[UR10][R8.64], R11 ;  /* 0x0000000b08001986 */ /* 0x0003e8000c10110a */
[----:B------:R-:W2:Y:S04]  /*35b10*/  LDL.LU R27, [R1+0xc4] ;  /* 0x0000c400011b7983 */ /* 0x000ea80000300800 */
[----:B------:R0:W-:Y:S01]  /*35b20*/  @P3 STG.E.U8 desc[UR10][R2.64], R10 ;  /* 0x0000000a02003986 */ /* 0x0001e2000c10110a */
[----:B-1----:R-:W-:-:S04]  /*35b30*/  IADD3 R8, P1, PT, R0, R22, RZ ;  /* 0x0000001600087210 */ /* 0x002fc80007f3e0ff */
[----:B------:R-:W-:Y:S01]  /*35b40*/  LEA.HI.X.SX32 R9, R0, R24, 0x1, P1 ;  /* 0x0000001800097211 */ /* 0x000fe200008f0eff */
[----:B----4-:R-:W-:Y:S01]  /*35b50*/  IMAD R0, R19, UR5, RZ ;  /* 0x0000000513007c24 */ /* 0x010fe2000f8e02ff */
[----:B0-----:R-:W-:-:S05]  /*35b60*/  PRMT R2, R6, 0x7770, RZ ;  /* 0x0000777006027816 */ /* 0x001fca00000000ff */
[----:B------:R0:W-:Y:S01]  /*35b70*/  @P4 STG.E.U8 desc[UR10][R8.64], R2 ;  /* 0x0000000208004986 */ /* 0x0001e2000c10110a */
[----:B------:R-:W-:Y:S01]  /*35b80*/  ISETP.LT.AND P2, PT, R19, UR8, !P0 ;  /* 0x0000000813007c0c */ /* 0x000fe2000c741270 */
[C---:B------:R-:W-:Y:S01]  /*35b90*/  IMAD R10, R29.reuse, UR5, RZ ;  /* 0x000000051d0a7c24 */ /* 0x040fe2000f8e02ff */
[----:B-----5:R-:W-:Y:S01]  /*35ba0*/  ISETP.LT.AND P5, PT, R29, UR6, !P0 ;  /* 0x000000061d007c0c */ /* 0x020fe2000c7a1270 */
[----:B------:R-:W4:Y:S01]  /*35bb0*/  LDL.LU R19, [R1+0xc8] ;  /* 0x0000c80001137983 */ /* 0x000f220000300800 */
[----:B------:R-:W-:Y:S01]  /*35bc0*/  PRMT R11, R7, 0x7770, RZ ;  /* 0x00007770070b7816 */ /* 0x000fe200000000ff */
[----:B------:R-:W4:Y:S01]  /*35bd0*/  LDCU UR6, c[0x0][0x39c] ;  /* 0x00007380ff0677ac */ /* 0x000f220008000800 */
[----:B------:R-:W1:Y:S01]  /*35be0*/  LDCU UR8, c[0x0][0x39c] ;  /* 0x00007380ff0877ac */ /* 0x000e620008000800 */
[----:B0-----:R-:W-:-:S04]  /*35bf0*/  IADD3 R2, P3, PT, R0, R22, RZ ;  /* 0x0000001600027210 */ /* 0x001fc80007f7e0ff */
[----:B------:R-:W-:Y:S02]  /*35c00*/  LEA.HI.X.SX32 R3, R0, R24, 0x1, P3 ;  /* 0x0000001800037211 */ /* 0x000fe400018f0eff */
[C---:B---3--:R-:W-:Y:S01]  /*35c10*/  ISETP.LT.AND P1, PT, R20.reuse, UR4, !P0 ;  /* 0x0000000414007c0c */ /* 0x048fe2000c721270 */
[----:B------:R-:W-:Y:S01]  /*35c20*/  IMAD R0, R20, UR5, RZ ;  /* 0x0000000514007c24 */ /* 0x000fe2000f8e02ff */
[C---:B------:R-:W-:Y:S01]  /*35c30*/  IADD3 R8, P4, PT, R10.reuse, R22, RZ ;  /* 0x000000160a087210 */ /* 0x040fe20007f9e0ff */
[----:B------:R-:W3:Y:S01]  /*35c40*/  LDL.LU R20, [R1+0xcc] ;  /* 0x0000cc0001147983 */ /* 0x000ee20000300800 */
[----:B------:R-:W3:Y:S02]  /*35c50*/  LDCU UR4, c[0x0][0x39c] ;  /* 0x00007380ff0477ac */ /* 0x000ee40008000800 */
[----:B------:R-:W-:Y:S01]  /*35c60*/  LEA.HI.X.SX32 R9, R10, R24, 0x1, P4 ;  /* 0x000000180a097211 */ /* 0x000fe200020f0eff */
[----:B------:R0:W-:Y:S01]  /*35c70*/  @P2 STG.E.U8 desc[UR10][R2.64], R11 ;  /* 0x0000000b02002986 */ /* 0x0001e2000c10110a */
[----:B------:R-:W-:-:S03]  /*35c80*/  PRMT R10, R12, 0x7770, RZ ;  /* 0x000077700c0a7816 */ /* 0x000fc600000000ff */
[----:B------:R-:W5:Y:S04]  /*35c90*/  LDL.LU R29, [R1+0xd0] ;  /* 0x0000d000011d7983 */ /* 0x000f680000300800 */
[----:B------:R1:W-:Y:S01]  /*35ca0*/  @P5 STG.E.U8 desc[UR10][R8.64], R10 ;  /* 0x0000000a08005986 */ /* 0x0003e2000c10110a */
[----:B0-----:R-:W-:-:S04]  /*35cb0*/  IADD3 R2, P3, PT, R0, R22, RZ ;  /* 0x0000001600027210 */ /* 0x001fc80007f7e0ff */
[----:B------:R-:W-:Y:S02]  /*35cc0*/  LEA.HI.X.SX32 R3, R0, R24, 0x1, P3 ;  /* 0x0000001800037211 */ /* 0x000fe400018f0eff */
[----:B-1----:R-:W-:Y:S01]  /*35cd0*/  PRMT R10, R13, 0x7770, RZ ;  /* 0x000077700d0a7816 */ /* 0x002fe200000000ff */
[C---:B--2---:R-:W-:Y:S01]  /*35ce0*/  IMAD R9, R25.reuse, UR5, RZ ;  /* 0x0000000519097c24 */ /* 0x044fe2000f8e02ff */
[----:B------:R-:W-:Y:S01]  /*35cf0*/  ISETP.LT.AND P2, PT, R25, UR7, !P0 ;  /* 0x0000000719007c0c */ /* 0x000fe2000c741270 */
[----:B------:R-:W0:Y:S01]  /*35d00*/  LDCU UR7, c[0x0][0x39c] ;  /* 0x00007380ff0777ac */ /* 0x000e220008000800 */
[----:B------:R-:W2:Y:S01]  /*35d10*/  LDL.LU R25, [R1+0xd4] ;  /* 0x0000d40001197983 */ /* 0x000ea20000300800 */
[C---:B------:R-:W-:Y:S01]  /*35d20*/  IMAD R0, R27.reuse, UR5, RZ ;  /* 0x000000051b007c24 */ /* 0x040fe2000f8e02ff */
[----:B------:R-:W-:Y:S02]  /*35d30*/  ISETP.LT.AND P3, PT, R27, UR14, !P0 ;  /* 0x0000000e1b007c0c */ /* 0x000fe4000c761270 */
[----:B------:R1:W-:Y:S01]  /*35d40*/  @P1 STG.E.U8 desc[UR10][R2.64], R10 ;  /* 0x0000000a02001986 */ /* 0x0003e2000c10110a */
[----:B------:R-:W-:Y:S01]  /*35d50*/  IADD3 R8, P4, PT, R9, R22, RZ ;  /* 0x0000001609087210 */ /* 0x000fe20007f9e0ff */
[----:B------:R-:W0:Y:S01]  /*35d60*/  LDCU UR14, c[0x0][0x39c] ;  /* 0x00007380ff0e77ac */ /* 0x000e220008000800 */
[----:B------:R-:W-:-:S02]  /*35d70*/  PRMT R11, R14, 0x7770, RZ ;  /* 0x000077700e0b7816 */ /* 0x000fc400000000ff */
[----:B------:R-:W-:Y:S02]  /*35d80*/  LEA.HI.X.SX32 R9, R9, R24, 0x1, P4 ;  /* 0x0000001809097211 */ /* 0x000fe400020f0eff */
[----:B-1----:R-:W-:-:S04]  /*35d90*/  IADD3 R2, P5, PT, R0, R22, RZ ;  /* 0x0000001600027210 */ /* 0x002fc80007fbe0ff */
[----:B------:R-:W-:Y:S02]  /*35da0*/  LEA.HI.X.SX32 R3, R0, R24, 0x1, P5 ;  /* 0x0000001800037211 */ /* 0x000fe400028f0eff */
[----:B------:R-:W-:Y:S01]  /*35db0*/  PRMT R0, R15, 0x7770, RZ ;  /* 0x000077700f007816 */ /* 0x000fe200000000ff */
[----:B------:R-:W-:Y:S01]  /*35dc0*/  @P2 STG.E.U8 desc[UR10][R8.64], R11 ;  /* 0x0000000b08002986 */ /* 0x000fe2000c10110a */
[C---:B----4-:R-:W-:Y:S01]  /*35dd0*/  ISETP.LT.AND P1, PT, R19.reuse, UR6, !P0 ;  /* 0x0000000613007c0c */ /* 0x050fe2000c721270 */
[----:B------:R-:W-:Y:S02]  /*35de0*/  IMAD R10, R19, UR5, RZ ;  /* 0x00000005130a7c24 */ /* 0x000fe4000f8e02ff */
[----:B------:R1:W-:Y:S01]  /*35df0*/  @P3 STG.E.U8 desc[UR10][R2.64], R0 ;  /* 0x0000000002003986 */ /* 0x0003e2000c10110a */
[----:B------:R-:W4:Y:S03]  /*35e00*/  LDCU UR6, c[0x0][0x39c] ;  /* 0x00007380ff0677ac */ /* 0x000f260008000800 */
[----:B------:R-:W4:Y:S04]  /*35e10*/  LDL.LU R19, [R1+0xd8] ;  /* 0x0000d80001137983 */ /* 0x000f280000300800 */
[----:B------:R-:W4:Y:S01]  /*35e20*/  LDL.LU R27, [R1+0xdc] ;  /* 0x0000dc00011b7983 */ /* 0x000f220000300800 */
[C---:B---3--:R-:W-:Y:S01]  /*35e30*/  ISETP.LT.AND P2, PT, R20.reuse, UR4, !P0 ;  /* 0x0000000414007c0c */ /* 0x048fe2000c741270 */
[----:B-1----:R-:W-:Y:S01]  /*35e40*/  IMAD R0, R20, UR5, RZ ;  /* 0x0000000514007c24 */ /* 0x002fe2000f8e02ff */
[----:B------:R-:W-:Y:S01]  /*35e50*/  IADD3 R8, P4, PT, R10, R22, RZ ;  /* 0x000000160a087210 */ /* 0x000fe20007f9e0ff */
[----:B------:R-:W3:Y:S01]  /*35e60*/  LDL.LU R20, [R1+0xe0] ;  /* 0x0000e00001147983 */ /* 0x000ee20000300800 */
[----:B------:R-:W-:Y:S01]  /*35e70*/  PRMT R2, R4, 0x7771, RZ ;  /* 0x0000777104027816 */ /* 0x000fe200000000ff */
[----:B------:R-:W3:Y:S01]  /*35e80*/  LDCU UR4, c[0x0][0x39c] ;  /* 0x00007380ff0477ac */ /* 0x000ee20008000800 */
[----:B------:R-:W-:Y:S01]  /*35e90*/  LEA.HI.X.SX32 R9, R10, R24, 0x1, P4 ;  /* 0x000000180a097211 */ /* 0x000fe200020f0eff */
[C---:B-----5:R-:W-:Y:S01]  /*35ea0*/  IMAD R10, R29.reuse, UR5, RZ ;  /* 0x000000051d0a7c24 */ /* 0x060fe2000f8e02ff */
[----:B------:R-:W-:Y:S01]  /*35eb0*/  ISETP.LT.AND P5, PT, R29, UR8, !P0 ;  /* 0x000000081d007c0c */ /* 0x000fe2000c7a1270 */
[----:B------:R-:W1:Y:S02]  /*35ec0*/  LDCU UR8, c[0x0][0x39c] ;  /* 0x00007380ff0877ac */ /* 0x000e640008000800 */
[----:B------:R5:W-:Y:S01]  /*35ed0*/  @P1 STG.E.U8 desc[UR10][R8.64], R2 ;  /* 0x0000000208001986 */ /* 0x000be2000c10110a */
[----:B------:R-:W-:-:S03]  /*35ee0*/  PRMT R11, R5, 0x7771, RZ ;  /* 0x00007771050b7816 */ /* 0x000fc600000000ff */
[----:B------:R-:W3:Y:S01]  /*35ef0*/  LDL.LU R29, [R1+0xe4] ;  /* 0x0000e400011d7983 */ /* 0x000ee20000300800 */
[-C--:B-----5:R-:W-:Y:S02]  /*35f00*/  IADD3 R2, P3, PT, R0, R22.reuse, RZ ;  /* 0x0000001600027210 */ /* 0x0a0fe40007f7e0ff */
[----:B------:R-:W-:Y:S02]  /*35f10*/  IADD3 R8, P4, PT, R10, R22, RZ ;  /* 0x000000160a087210 */ /* 0x000fe40007f9e0ff */
[-C--:B------:R-:W-:Y:S01]  /*35f20*/  LEA.HI.X.SX32 R3, R0, R24.reuse, 0x1, P3 ;  /* 0x0000001800037211 */ /* 0x080fe200018f0eff */
[C---:B--2---:R-:W-:Y:S01]  /*35f30*/  IMAD R0, R25.reuse, UR5, RZ ;  /* 0x0000000519007c24 */ /* 0x044fe2000f8e02ff */
[----:B0-----:R-:W-:Y:S01]  /*35f40*/  ISETP.LT.AND P1, PT, R25, UR7, !P0 ;  /* 0x0000000719007c0c */ /* 0x001fe2000c721270 */
[----:B------:R-:W0:Y:S01]  /*35f50*/  LDCU UR7, c[0x0][0x39c] ;  /* 0x00007380ff0777ac */ /* 0x000e220008000800 */
[----:B------:R-:W2:Y:S01]  /*35f60*/  LDL.LU R25, [R1+0xe8] ;  /* 0x0000e80001197983 */ /* 0x000ea20000300800 */
[----:B------:R-:W-:-:S02]  /*35f70*/  LEA.HI.X.SX32 R9, R10, R24, 0x1, P4 ;  /* 0x000000180a097211 */ /* 0x000fc400020f0eff */
[----:B------:R-:W-:Y:S01]  /*35f80*/  PRMT R10, R6, 0x7771, RZ ;  /* 0x00007771060a7816 */ /* 0x000fe200000000ff */
[----:B------:R5:W-:Y:S04]  /*35f90*/  @P2 STG.E.U8 desc[UR10][R2.64], R11 ;  /* 0x0000000b02002986 */ /* 0x000be8000c10110a */
[----:B------:R0:W-:Y:S01]  /*35fa0*/  @P5 STG.E.U8 desc[UR10][R8.64], R10 ;  /* 0x0000000a08005986 */ /* 0x0001e2000c10110a */
[----:B-----5:R-:W-:-:S04]  /*35fb0*/  IADD3 R2, P3, PT, R0, R22, RZ ;  /* 0x0000001600027210 */ /* 0x020fc80007f7e0ff */
[----:B------:R-:W-:Y:S02]  /*35fc0*/  LEA.HI.X.SX32 R3, R0, R24, 0x1, P3 ;  /* 0x0000001800037211 */ /* 0x000fe400018f0eff */
[----:B0-----:R-:W-:-:S05]  /*35fd0*/  PRMT R10, R7, 0x7771, RZ ;  /* 0x00007771070a7816 */ /* 0x001fca00000000ff */
[----:B------:R0:W-:Y:S01]  /*35fe0*/  @P1 STG.E.U8 desc[UR10][R2.64], R10 ;  /* 0x0000000a02001986 */ /* 0x0001e2000c10110a */
[C---:B----4-:R-:W-:Y:S01]  /*35ff0*/  ISETP.LT.AND P2, PT, R19.reuse, UR6, !P0 ;  /* 0x0000000613007c0c */ /* 0x050fe2000c741270 */
[----:B------:R-:W-:Y:S01]  /*36000*/  IMAD R9, R19, UR5, RZ ;  /* 0x0000000513097c24 */ /* 0x000fe2000f8e02ff */
[----:B------:R-:W-:Y:S01]  /*36010*/  PRMT R11, R12, 0x7771, RZ ;  /* 0x000077710c0b7816 */ /* 0x000fe200000000ff */
[----:B------:R-:W4:Y:S01]  /*36020*/  LDL.LU R19, [R1+0xf0] ;  /* 0x0000f00001137983 */ /* 0x000f220000300800 */
[C---:B------:R-:W-:Y:S01]  /*36030*/  ISETP.LT.AND P3, PT, R27.reuse, UR14, !P0 ;  /* 0x0000000e1b007c0c */ /* 0x040fe2000c761270 */
[----:B------:R-:W-:Y:S01]  /*36040*/  IMAD R0, R27, UR5, RZ ;  /* 0x000000051b007c24 */ /* 0x000fe2000f8e02ff */
[C---:B---3--:R-:W-:Y:S01]  /*36050*/  ISETP.LT.AND P1, PT, R20.reuse, UR4, !P0 ;  /* 0x0000000414007c0c */ /* 0x048fe2000c721270 */
[----:B0-----:R-:W-:Y:S01]  /*36060*/  IMAD R10, R20, UR5, RZ ;  /* 0x00000005140a7c24 */ /* 0x001fe2000f8e02ff */
[CC--:B------:R-:W-:Y:S01]  /*36070*/  IADD3 R8, P4, PT, R9.reuse, R22.reuse, RZ ;  /* 0x0000001609087210 */ /* 0x0c0fe20007f9e0ff */
[----:B------:R-:W3:Y:S01]  /*36080*/  LDL.LU R20, [R1+0xf4] ;  /* 0x0000f40001147983 */ /* 0x000ee20000300800 */
[C---:B------:R-:W-:Y:S01]  /*36090*/  IADD3 R2, P5, PT, R0.reuse, R22, RZ ;  /* 0x0000001600027210 */ /* 0x040fe20007fbe0ff */
[----:B------:R-:W4:Y:S02]  /*360a0*/  LDCU UR6, c[0x0][0x39c] ;  /* 0x00007380ff0677ac */ /* 0x000f240008000800 */
[----:B------:R-:W5:Y:S01]  /*360b0*/  LDL.LU R27, [R1+0xfc] ;  /* 0x0000fc00011b7983 */ /* 0x000f620000300800 */
[-C--:B------:R-:W-:Y:S01]  /*360c0*/  LEA.HI.X.SX32 R9, R9, R24.reuse, 0x1, P4 ;  /* 0x0000001809097211 */ /* 0x080fe200020f0eff */
[----:B------:R-:W3:Y:S01]  /*360d0*/  LDCU UR4, c[0x0][0x39c] ;  /* 0x00007380ff0477ac */ /* 0x000ee20008000800 */
[----:B------:R-:W-:-:S02]  /*360e0*/  LEA.HI.X.SX32 R3, R0, R24, 0x1, P5 ;  /* 0x0000001800037211 */ /* 0x000fc400028f0eff */
[----:B------:R-:W-:Y:S01]  /*360f0*/  PRMT R0, R13, 0x7771, RZ ;  /* 0x000077710d007816 */ /* 0x000fe200000000ff */
[----:B------:R0:W-:Y:S01]  /*36100*/  @P2 STG.E.U8 desc[UR10][R8.64], R11 ;  /* 0x0000000b08002986 */ /* 0x0001e2000c10110a */
[----:B------:R-:W-:Y:S01]  /*36110*/  ISETP.LT.AND P2, PT, R29, UR7, !P0 ;  /* 0x000000071d007c0c */ /* 0x000fe2000c741270 */
[----:B------:R-:W1:Y:S02]  /*36120*/  LDCU UR14, c[0x0][0x39c] ;  /* 0x00007380ff0e77ac */ /* 0x000e640008000800 */
[----:B------:R2:W-:Y:S01]  /*36130*/  @P3 STG.E.U8 desc[UR10][R2.64], R0 ;  /* 0x0000000002003986 */ /* 0x0005e2000c10110a */
[----:B------:R-:W3:Y:S01]  /*36140*/  LDCU UR7, c[0x0][0x39c] ;  /* 0x00007380ff0777ac */ /* 0x000ee20008000800 */
[----:B0-----:R-:W-:-:S04]  /*36150*/  IADD3 R8, P4, PT, R10, R22, RZ ;  /* 0x000000160a087210 */ /* 0x001fc80007f9e0ff */
[----:B------:R-:W-:Y:S01]  /*36160*/  LEA.HI.X.SX32 R9, R10, R24, 0x1, P4 ;  /* 0x000000180a097211 */ /* 0x000fe200020f0eff */
[----:B--2---:R-:W-:Y:S01]  /*36170*/  IMAD R0, R29, UR5, RZ ;  /* 0x000000051d007c24 */ /* 0x004fe2000f8e02ff */
[----:B------:R-:W-:Y:S01]  /*36180*/  PRMT R2, R14, 0x7771, RZ ;  /* 0x000077710e027816 */ /* 0x000fe200000000ff */
[C---:B------:R-:W-:Y:S01]  /*36190*/  IMAD R10, R25.reuse, UR5, RZ ;  /* 0x00000005190a7c24 */ /* 0x040fe2000f8e02ff */
[----:B-1----:R-:W-:Y:S01]  /*361a0*/  ISETP.LT.AND P5, PT, R25, UR8, !P0 ;  /* 0x0000000819007c0c */ /* 0x002fe2000c7a1270 */
[----:B------:R-:W2:Y:S01]  /*361b0*/  LDL.LU R29, [R1+0x104] ;  /* 0x00010400011d7983 */ /* 0x000ea20000300800 */
[----:B------:R-:W-:Y:S01]  /*361c0*/  PRMT R11, R15, 0x7771, RZ ;  /* 0x000077710f0b7816 */ /* 0x000fe200000000ff */
[----:B------:R-:W0:Y:S02]  /*361d0*/  LDCU UR8, c[0x0][0x39c] ;  /* 0x00007380ff0877ac */ /* 0x000e240008000800 */
[----:B------:R1:W-:Y:S04]  /*361e0*/  @P1 STG.E.U8 desc[UR10][R8.64], R2 ;  /* 0x0000000208001986 */ /* 0x0003e8000c10110a */
[----:B------:R-:W2:Y:S01]  /*361f0*/  LDL.LU R25, [R1+0x108] ;  /* 0x0001080001197983 */ /* 0x000ea20000300800 */
[----:B-1----:R-:W-:-:S02]  /*36200*/  IADD3 R2, P3, PT, R0, R22, RZ ;  /* 0x0000001600027210 */ /* 0x002fc40007f7e0ff */
[----:B------:R-:W-:Y:S02]  /*36210*/  IADD3 R8, P4, PT, R10, R22, RZ ;  /* 0x000000160a087210 */ /* 0x000fe40007f9e0ff */
[-C--:B------:R-:W-:Y:S02]  /*36220*/  LEA.HI.X.SX32 R3, R0, R24.reuse, 0x1, P3 ;  /* 0x0000001800037211 */ /* 0x080fe400018f0eff */
[----:B------:R-:W-:Y:S02]  /*36230*/  LEA.HI.X.SX32 R9, R10, R24, 0x1, P4 ;  /* 0x000000180a097211 */ /* 0x000fe400020f0eff */
[----:B------:R-:W-:Y:S01]  /*36240*/  PRMT R10, R4, 0x7772, RZ ;  /* 0x00007772040a7816 */ /* 0x000fe200000000ff */
[----:B------:R-:W-:Y:S01]  /*36250*/  @P2 STG.E.U8 desc[UR10][R2.64], R11 ;  /* 0x0000000b02002986 */ /* 0x000fe2000c10110a */
[C---:B----4-:R-:W-:Y:S01]  /*36260*/  ISETP.LT.AND P1, PT, R19.reuse, UR6, !P0 ;  /* 0x0000000613007c0c */ /* 0x050fe2000c721270 */
[----:B------:R-:W-:Y:S02]  /*36270*/  IMAD R0, R19, UR5, RZ ;  /* 0x0000000513007c24 */ /* 0x000fe4000f8e02ff */
[----:B------:R1:W-:Y:S01]  /*36280*/  @P5 STG.E.U8 desc[UR10][R8.64], R10 ;  /* 0x0000000a08005986 */ /* 0x0003e2000c10110a */
[----:B------:R-:W4:Y:S03]  /*36290*/  LDCU UR6, c[0x0][0x39c] ;  /* 0x00007380ff0677ac */ /* 0x000f260008000800 */
[----:B------:R-:W0:Y:S01]  /*362a0*/  LDL.LU R19, [R1+0x110] ;  /* 0x0001100001137983 */ /* 0x000e220000300800 */
[C---:B---3--:R-:W-:Y:S01]  /*362b0*/  ISETP.LT.AND P2, PT, R20.reuse, UR4, !P0 ;  /* 0x0000000414007c0c */ /* 0x048fe2000c741270 */
[----:B-1----:R-:W-:Y:S01]  /*362c0*/  IMAD R9, R20, UR5, RZ ;  /* 0x0000000514097c24 */ /* 0x002fe2000f8e02ff */
[C---:B------:R-:W-:Y:S01]  /*362d0*/  IADD3 R2, P3, PT, R0.reuse, R22, RZ ;  /* 0x0000001600027210 */ /* 0x040fe20007f7e0ff */
[----:B------:R-:W3:Y:S01]  /*362e0*/  LDL.LU R20, [R1+0x114] ;  /* 0x0001140001147983 */ /* 0x000ee20000300800 */
[----:B------:R-:W-:Y:S01]  /*362f0*/  PRMT R10, R5, 0x7772, RZ ;  /* 0x00007772050a7816 */ /* 0x000fe200000000ff */
[----:B------:R-:W3:Y:S01]  /*36300*/  LDCU UR4, c[0x0][0x39c] ;  /* 0x00007380ff0477ac */ /* 0x000ee20008000800 */
[----:B------:R-:W-:Y:S01]  /*36310*/  LEA.HI.X.SX32 R3, R0, R24, 0x1, P3 ;  /* 0x0000001800037211 */ /* 0x000fe200018f0eff */
[C---:B-----5:R-:W-:Y:S01]  /*36320*/  IMAD R0, R27.reuse, UR5, RZ ;  /* 0x000000051b007c24 */ /* 0x060fe2000f8e02ff */
[----:B------:R-:W-:Y:S01]  /*36330*/  ISETP.LT.AND P3, PT, R27, UR14, !P0 ;  /* 0x0000000e1b007c0c */ /* 0x000fe2000c761270 */
[----:B------:R-:W5:Y:S01]  /*36340*/  LDL.LU R16, [R1+0x11c] ;  /* 0x00011c0001107983 */ /* 0x000f620000300800 */
[C---:B------:R-:W-:Y:S01]  /*36350*/  IADD3 R8, P4, PT, R9.reuse, R22, RZ ;  /* 0x0000001609087210 */ /* 0x040fe20007f9e0ff */
[----:B------:R-:W1:Y:S02]  /*36360*/  LDCU UR14, c[0x0][0x39c] ;  /* 0x00007380ff0e77ac */ /* 0x000e640008000800 */
[----:B------:R4:W-:Y:S01]  /*36370*/  @P1 STG.E.U8 desc[UR10][R2.64], R10 ;  /* 0x0000000a02001986 */ /* 0x0009e2000c10110a */
[----:B------:R-:W-:-:S02]  /*36380*/  LEA.HI.X.SX32 R9, R9, R24, 0x1, P4 ;  /* 0x0000001809097211 */ /* 0x000fc400020f0eff */
[----:B------:R-:W-:Y:S02]  /*36390*/  PRMT R11, R6, 0x7772, RZ ;  /* 0x00007772060b7816 */ /* 0x000fe400000000ff */
[----:B----4-:R-:W-:-:S04]  /*363a0*/  IADD3 R2, P1, PT, R0, R22, RZ ;  /* 0x0000001600027210 */ /* 0x010fc80007f3e0ff */
[----:B------:R-:W-:Y:S02]  /*363b0*/  LEA.HI.X.SX32 R3, R0, R24, 0x1, P1 ;  /* 0x0000001800037211 */ /* 0x000fe400008f0eff */
[----:B------:R-:W-:Y:S01]  /*363c0*/  PRMT R0, R7, 0x7772, RZ ;  /* 0x0000777207007816 */ /* 0x000fe200000000ff */
[----:B------:R-:W-:Y:S04]  /*363d0*/  @P2 STG.E.U8 desc[UR10][R8.64], R11 ;  /* 0x0000000b08002986 */ /* 0x000fe8000c10110a */
[----:B------:R4:W-:Y:S01]  /*363e0*/  @P3 STG.E.U8 desc[UR10][R2.64], R0 ;  /* 0x0000000002003986 */ /* 0x0009e2000c10110a */
[C---:B--2---:R-:W-:Y:S01]  /*363f0*/  ISETP.LT.AND P4, PT, R29.reuse, UR7, !P0 ;  /* 0x000000071d007c0c */ /* 0x044fe2000c781270 */
[----:B------:R-:W-:Y:S01]  /*36400*/  IMAD R10, R29, UR5, RZ ;  /* 0x000000051d0a7c24 */ /* 0x000fe2000f8e02ff */
[C---:B------:R-:W-:Y:S01]  /*36410*/  ISETP.LT.AND P1, PT, R25.reuse, UR6, !P0 ;  /* 0x0000000619007c0c */ /* 0x040fe2000c721270 */
[----:B------:R-:W-:Y:S01]  /*36420*/  IMAD R17, R25, UR5, RZ ;  /* 0x0000000519117c24 */ /* 0x000fe2000f8e02ff */
[----:B------:R-:W2:Y:S01]  /*36430*/  LDCU UR7, c[0x0][0x39c] ;  /* 0x00007380ff0777ac */ /* 0x000ea20008000800 */
[----:B----4-:R-:W4:Y:S01]  /*36440*/  LDL.LU R0, [R1+0x118] ;  /* 0x0001180001007983 */ /* 0x010f220000300800 */
[C---:B------:R-:W-:Y:S01]  /*36450*/  IADD3 R8, P2, PT, R10.reuse, R22, RZ ;  /* 0x000000160a087210 */ /* 0x040fe20007f5e0ff */
[----:B------:R-:W0:Y:S02]  /*36460*/  LDCU UR6, c[0x0][0x39c] ;  /* 0x00007380ff0677ac */ /* 0x000e240008000800 */
[----:B------:R-:W2:Y:S04]  /*36470*/  LDL.LU R26, [R1+0x120] ;  /* 0x00012000011a7983 */ /* 0x000ea80000300800 */
[----:B------:R-:W2:Y:S04]  /*36480*/  LDL.LU R18, [R1+0x124] ;  /* 0x0001240001127983 */ /* 0x000ea80000300800 */
[----:B------:R-:W2:Y:S04]  /*36490*/  LDL.LU R28, [R1+0x128] ;  /* 0x00012800011c7983 */ /* 0x000ea80000300800 */
[----:B------:R-:W2:Y:S04]  /*364a0*/  LDL.LU R27, [R1+0x12c] ;  /* 0x00012c00011b7983 */ /* 0x000ea80000300800 */
[----:B------:R-:W2:Y:S01]  /*364b0*/  LDL.LU R29, [R1+0x130] ;  /* 0x00013000011d7983 */ /* 0x000ea20000300800 */
[----:B------:R-:W-:-:S02]  /*364c0*/  LEA.HI.X.SX32 R9, R10, R24, 0x1, P2 ;  /* 0x000000180a097211 */ /* 0x000fc400010f0eff */
[C---:B---3--:R-:W-:Y:S01]  /*364d0*/  ISETP.LT.AND P2, PT, R20.reuse, UR4, !P0 ;  /* 0x0000000414007c0c */ /* 0x048fe2000c741270 */
[----:B------:R-:W-:Y:S01]  /*364e0*/  IMAD R11, R20, UR5, RZ ;  /* 0x00000005140b7c24 */ /* 0x000fe2000f8e02ff */
[----:B------:R-:W-:Y:S01]  /*364f0*/  IADD3 R2, P3, PT, R17, R22, RZ ;  /* 0x0000001611027210 */ /* 0x000fe20007f7e0ff */
[----:B------:R-:W3:Y:S01]  /*36500*/  LDL.LU R20, [R1+0x13c] ;  /* 0x00013c0001147983 */ /* 0x000ee20000300800 */
[----:B------:R-:W-:Y:S01]  /*36510*/  PRMT R21, R12, 0x7772, RZ ;  /* 0x000077720c157816 */ /* 0x000fe200000000ff */
[----:B------:R-:W1:Y:S01]  /*36520*/  LDCU UR4, c[0x0][0x39c] ;  /* 0x00007380ff0477ac */ /* 0x000e620008000800 */
[C---:B0-----:R-:W-:Y:S01]  /*36530*/  ISETP.LT.AND P5, PT, R19.reuse, UR8, !P0 ;  /* 0x0000000813007c0c */ /* 0x041fe2000c7a1270 */
[----:B------:R-:W-:Y:S01]  /*36540*/  IMAD R19, R19, UR5, RZ ;  /* 0x0000000513137c24 */ /* 0x000fe2000f8e02ff */
[----:B------:R-:W-:Y:S02]  /*36550*/  LEA.HI.X.SX32 R3, R17, R24, 0x1, P3 ;  /* 0x0000001811037211 */ /* 0x000fe400018f0eff */
[----:B------:R-:W-:Y:S01]  /*36560*/  PRMT R25, R13, 0x7772, RZ ;  /* 0x000077720d197816 */ /* 0x000fe200000000ff */
[----:B------:R0:W-:Y:S01]  /*36570*/  @P4 STG.E.U8 desc[UR10][R8.64], R21 ;  /* 0x0000001508004986 */ /* 0x0001e2000c10110a */
[----:B------:R-:W-:Y:S01]  /*36580*/  PRMT R23, R14, 0x7772, RZ ;  /* 0x000077720e177816 */ /* 0x000fe200000000ff */
[----:B------:R-:W1:Y:S02]  /*36590*/  LDCU UR8, c[0x0][0x39c] ;  /* 0x00007380ff0877ac */ /* 0x000e640008000800 */
[----:B------:R5:W-:Y:S01]  /*365a0*/  @P1 STG.E.U8 desc[UR10][R2.64], R25 ;  /* 0x0000001902001986 */ /* 0x000be2000c10110a */
[----:B0-----:R-:W-:-:S02]  /*365b0*/  IADD3 R8, P4, PT, R19, R22, RZ ;  /* 0x0000001613087210 */ /* 0x001fc40007f9e0ff */
[----:B-----5:R-:W-:Y:S02]  /*365c0*/  IADD3 R2, P1, PT, R11, R22, RZ ;  /* 0x000000160b027210 */ /* 0x020fe40007f3e0ff */
[-C--:B------:R-:W-:Y:S01]  /*365d0*/  LEA.HI.X.SX32 R9, R19, R24.reuse, 0x1, P4 ;  /* 0x0000001813097211 */ /* 0x080fe200020f0eff */
[C---:B------:R-:W-:Y:S01]  /*365e0*/  IMAD R19, R16.reuse, UR5, RZ ;  /* 0x0000000510137c24 */ /* 0x040fe2000f8e02ff */
[----:B------:R-:W-:Y:S02]  /*365f0*/  LEA.HI.X.SX32 R3, R11, R24, 0x1, P1 ;  /* 0x000000180b037211 */ /* 0x000fe400008f0eff */
[----:B------:R-:W-:Y:S02]  /*36600*/  PRMT R21, R15, 0x7772, RZ ;  /* 0x000077720f157816 */ /* 0x000fe400000000ff */
[----:B-1----:R-:W-:Y:S01]  /*36610*/  ISETP.LT.AND P4, PT, R16, UR14, !P0 ;  /* 0x0000000e10007c0c */ /* 0x002fe2000c781270 */
[----:B------:R0:W-:Y:S01]  /*36620*/  @P5 STG.E.U8 desc[UR10][R8.64], R23 ;  /* 0x0000001708005986 */ /* 0x0001e2000c10110a */
[----:B------:R-:W1:Y:S03]  /*36630*/  LDCU UR14, c[0x0][0x39c] ;  /* 0x00007380ff0e77ac */ /* 0x000e660008000800 */
[----:B------:R5:W-:Y:S01]  /*36640*/  @P2 STG.E.U8 desc[UR10][R2.64], R21 ;  /* 0x0000001502002986 */ /* 0x000be2000c10110a */
[C---:B----4-:R-:W-:Y:S01]  /*36650*/  IMAD R17, R0.reuse, UR5, RZ ;  /* 0x0000000500117c24 */ /* 0x050fe2000f8e02ff */
[----:B--2---:R-:W-:Y:S01]  /*36660*/  ISETP.LT.AND P3, PT, R0, UR7, !P0 ;  /* 0x0000000700007c0c */ /* 0x004fe2000c761270 */
[----:B------:R-:W2:Y:S01]  /*36670*/  LDCU UR7, c[0x0][0x39c] ;  /* 0x00007380ff0777ac */ /* 0x000ea20008000800 */
[----:B0-----:R-:W-:-:S02]  /*36680*/  IADD3 R8, P2, PT, R19, R22, RZ ;  /* 0x0000001613087210 */ /* 0x001fc40007f5e0ff */
[----:B------:R-:W-:Y:S02]  /*36690*/  IADD3 R10, P1, PT, R17, R22, RZ ;  /* 0x00000016110a7210 */ /* 0x000fe40007f3e0ff */
[----:B------:R-:W-:Y:S01]  /*366a0*/  PRMT R23, R5, 0x7773, RZ ;  /* 0x0000777305177816 */ /* 0x000fe200000000ff */
[----:B------:R-:W-:Y:S01]  /*366b0*/  IMAD R5, R18, UR5, RZ ;  /* 0x0000000512057c24 */ /* 0x000fe2000f8e02ff */
[-C--:B------:R-:W-:Y:S02]  /*366c0*/  LEA.HI.X.SX32 R11, R17, R24.reuse, 0x1, P1 ;  /* 0x00000018110b7211 */ /* 0x080fe400008f0eff */
[----:B------:R-:W-:Y:S01]  /*366d0*/  PRMT R25, R4, 0x7773, RZ ;  /* 0x0000777304197816 */ /* 0x000fe200000000ff */
[----:B-----5:R-:W-:Y:S01]  /*366e0*/  IMAD R3, R26, UR5, RZ ;  /* 0x000000051a037c24 */ /* 0x020fe2000f8e02ff */
[----:B------:R-:W-:Y:S01]  /*366f0*/  LEA.HI.X.SX32 R9, R19, R24, 0x1, P2 ;  /* 0x0000001813097211 */ /* 0x000fe200010f0eff */
[----:B------:R-:W-:Y:S01]  /*36700*/  IMAD R17, R28, UR5, RZ ;  /* 0x000000051c117c24 */ /* 0x000fe2000f8e02ff */
[----:B------:R-:W-:Y:S01]  /*36710*/  IADD3 R4, P1, PT, R5, R22, RZ ;  /* 0x0000001605047210 */ /* 0x000fe20007f3e0ff */
[----:B------:R-:W-:Y:S01]  /*36720*/  @P3 STG.E.U8 desc[UR10][R10.64], R25 ;  /* 0x000000190a003986 */ /* 0x000fe2000c10110a */
[----:B------:R-:W-:-:S03]  /*36730*/  IMAD R21, R29, UR5, RZ ;  /* 0x000000051d157c24 */ /* 0x000fc6000f8e02ff */
[----:B------:R0:W-:Y:S01]  /*36740*/  @P4 STG.E.U8 desc[UR10][R8.64], R23 ;  /* 0x0000001708004986 */ /* 0x0001e2000c10110a */
[----:B------:R-:W-:Y:S01]  /*36750*/  IMAD R19, R27, UR5, RZ ;  /* 0x000000051b137c24 */ /* 0x000fe2000f8e02ff */
[----:B------:R-:W-:Y:S02]  /*36760*/  IADD3 R2, P6, PT, R3, R22, RZ ;  /* 0x0000001603027210 */ /* 0x000fe40007fde0ff */
[----:B------:R-:W-:Y:S02]  /*36770*/  LEA.HI.X.SX32 R5, R5, R24, 0x1, P1 ;  /* 0x0000001805057211 */ /* 0x000fe400008f0eff */
[-C--:B------:R-:W-:Y:S02]  /*36780*/  IADD3 R16, P1, PT, R21, R22.reuse, RZ ;  /* 0x0000001615107210 */ /* 0x080fe40007f3e0ff */
[----:B------:R-:W-:Y:S02]  /*36790*/  ISETP.LT.AND P5, PT, R26, UR6, !P0 ;  /* 0x000000061a007c0c */ /* 0x000fe4000c7a1270 */
[----:B0-----:R-:W-:-:S02]  /*367a0*/  IADD3 R8, P2, PT, R17, R22, RZ ;  /* 0x0000001611087210 */ /* 0x001fc40007f5e0ff */
[----:B------:R-:W-:Y:S02]  /*367b0*/  ISETP.LT.AND P4, PT, R18, UR4, !P0 ;  /* 0x0000000412007c0c */ /* 0x000fe4000c781270 */
[----:B--2---:R-:W-:Y:S02]  /*367c0*/  ISETP.LT.AND P3, PT, R28, UR7, !P0 ;  /* 0x000000071c007c0c */ /* 0x004fe4000c761270 */
[-C--:B------:R-:W-:Y:S02]  /*367d0*/  LEA.HI.X.SX32 R3, R3, R24.reuse, 0x1, P6 ;  /* 0x0000001803037211 */ /* 0x080fe400030f0eff */
[----:B------:R-:W-:Y:S02]  /*367e0*/  LEA.HI.X.SX32 R9, R17, R24, 0x1, P2 ;  /* 0x0000001811097211 */ /* 0x000fe400010f0eff */
[----:B------:R-:W-:Y:S02]  /*367f0*/  IADD3 R10, P6, PT, R19, R22, RZ ;  /* 0x00000016130a7210 */ /* 0x000fe40007fde0ff */
[----:B------:R-:W-:-:S02]  /*36800*/  ISETP.LT.AND P2, PT, R27, UR8, !P0 ;  /* 0x000000081b007c0c */ /* 0x000fc4000c741270 */
[-C--:B------:R-:W-:Y:S02]  /*36810*/  LEA.HI.X.SX32 R17, R21, R24.reuse, 0x1, P1 ;  /* 0x0000001815117211 */ /* 0x080fe400008f0eff */
[----:B-1----:R-:W-:Y:S02]  /*36820*/  ISETP.LT.AND P1, PT, R29, UR14, !P0 ;  /* 0x0000000e1d007c0c */ /* 0x002fe4000c721270 */
[----:B------:R-:W-:Y:S02]  /*36830*/  LEA.HI.X.SX32 R11, R19, R24, 0x1, P6 ;  /* 0x00000018130b7211 */ /* 0x000fe400030f0eff */
[----:B------:R-:W-:Y:S02]  /*36840*/  PRMT R19, R6, 0x7773, RZ ;  /* 0x0000777306137816 */ /* 0x000fe400000000ff */
[----:B------:R-:W-:Y:S02]  /*36850*/  PRMT R7, R7, 0x7773, RZ ;  /* 0x0000777307077816 */ /* 0x000fe400000000ff */
[----:B------:R-:W-:-:S02]  /*36860*/  PRMT R25, R12, 0x7773, RZ ;  /* 0x000077730c197816 */ /* 0x000fc400000000ff */
[----:B------:R-:W-:Y:S01]  /*36870*/  PRMT R21, R13, 0x7773, RZ ;  /* 0x000077730d157816 */ /* 0x000fe200000000ff */
[----:B------:R0:W-:Y:S01]  /*36880*/  @P5 STG.E.U8 desc[UR10][R2.64], R19 ;  /* 0x0000001302005986 */ /* 0x0001e2000c10110a */
[----:B------:R-:W-:-:S03]  /*36890*/  PRMT R13, R14, 0x7773, RZ ;  /* 0x000077730e0d7816 */ /* 0x000fc600000000ff */
[----:B------:R0:W-:Y:S04]  /*368a0*/  @P4 STG.E.U8 desc[UR10][R4.64], R7 ;  /* 0x0000000704004986 */ /* 0x0001e8000c10110a */
[----:B------:R0:W-:Y:S04]  /*368b0*/  @P3 STG.E.U8 desc[UR10][R8.64], R25 ;  /* 0x0000001908003986 */ /* 0x0001e8000c10110a */
[----:B------:R0:W-:Y:S01]  /*368c0*/  @P2 STG.E.U8 desc[UR10][R10.64], R21 ;  /* 0x000000150a002986 */ /* 0x0001e2000c10110a */
[----:B------:R-:W-:-:S03]  /*368d0*/  PRMT R15, R15, 0x7773, RZ ;  /* 0x000077730f0f7816 */ /* 0x000fc600000000ff */
[----:B------:R0:W-:Y:S01]  /*368e0*/  @P1 STG.E.U8 desc[UR10][R16.64], R13 ;  /* 0x0000000d10001986 */ /* 0x0001e2000c10110a */
[C---:B---3--:R-:W-:Y:S01]  /*368f0*/  ISETP.LT.AND P0, PT, R20.reuse, UR15, !P0 ;  /* 0x0000000f14007c0c */ /* 0x048fe2000c701270 */
[----:B------:R-:W-:-:S05]  /*36900*/  IMAD R23, R20, UR5, RZ ;  /* 0x0000000514177c24 */ /* 0x000fca000f8e02ff */
[----:B------:R-:W-:-:S04]  /*36910*/  IADD3 R22, P6, PT, R23, R22, RZ ;  /* 0x0000001617167210 */ /* 0x000fc80007fde0ff */
[----:B------:R-:W-:-:S03]  /*36920*/  LEA.HI.X.SX32 R23, R23, R24, 0x1, P6 ;  /* 0x0000001817177211 */ /* 0x000fc600030f0eff */
[----:B0-----:R-:W-:Y:S06]  /*36930*/  @!P0 EXIT ;  /* 0x000000000000894d */ /* 0x001fec0003800000 */
[----:B------:R-:W-:Y:S01]  /*36940*/  STG.E.U8 desc[UR10][R22.64], R15 ;  /* 0x0000000f16007986 */ /* 0x000fe2000c10110a */
[----:B------:R-:W-:Y:S05]  /*36950*/  EXIT ;  /* 0x000000000000794d */ /* 0x000fea0003800000 */
.L_x_3:
[----:B------:R-:W-:-:S00]  /*36960*/  BRA `(.L_x_3) ;  /* 0xfffffffc00fc7947 */ /* 0x000fc0000383ffff */
[----:B------:R-:W-:-:S00]  /*36970*/  NOP ;  /* 0x0000000000007918 */ /* 0x000fc00000000000 */
        /* <DEDUP_REMOVED lines=8> */
.L_x_4:


//--------------------- .nv.shared.matmul_kernel  --------------------------
	.section	.nv.shared.matmul_kernel,"aw",@nobits
	.sectionflags	@""
	.align	16
	.zero		1024


//--------------------- .nv.shared.reserved.0     --------------------------
	.section	.nv.shared.reserved.0,"aw",@nobits
	.weak		__nv_reservedSMEM_offset_0_alias
	.size		__nv_reservedSMEM_offset_0_alias, 0, 64
	.other		__nv_reservedSMEM_offset_0_alias,@"STO_CUDA_RESERVED_SHARED STV_DEFAULT"
__nv_reservedSMEM_offset_0_alias:
	.zero		0
	.zero		64


//--------------------- .nv.constant0.matmul_kernel --------------------------
	.section	.nv.constant0.matmul_kernel,"a",@progbits
	.sectionflags	@""
	.align	4
.nv.constant0.matmul_kernel:
	.zero		976


//--------------------- SYMBOLS --------------------------

	.type		.nv.reservedSmem.offset0,@object
	.size		.nv.reservedSmem.offset0,0x4
	.type		.nv.reservedSmem.cap,@object
	.size		.nv.reservedSmem.cap,0x4
